	.target	sm_100a

	.elftype	@"ET_EXEC"


//--------------------- .note.nv.tkinfo           --------------------------
	.section	.note.nv.tkinfo,"",@"SHT_NOTE"
	.sectionflags	@"SHF_NOTE_NV_TKINFO"
	.tkinfo
        /*0018*/ 	.word	0x00000002
        /*0030*/ 	.string	""
        /*0030*/ 	.string	"ptxas"
        /*0030*/ 	.string	"Cuda compilation tools, release 13.0, V13.0.88"
        /*0030*/ 	.string	"Build cuda_13.0.r13.0/compiler.36424714_0"
        /*0030*/ 	.string	"-arch sm_100a -m 64 "



//--------------------- .note.nv.cuinfo           --------------------------
	.section	.note.nv.cuinfo,"",@"SHT_NOTE"
	.sectionflags	@"SHF_NOTE_NV_CUINFO"
        /*0018*/ 	.short	0x0002
        /*001a*/ 	.short	0x0064
        /*001c*/ 	.short	0x0082
	.zero		2


//--------------------- .nv.info                  --------------------------
	.section	.nv.info,"",@"SHT_CUDA_INFO"
	.align	4


	//----- nvinfo : EIATTR_REGCOUNT
	.align		4
        /*0000*/ 	.byte	0x04, 0x2f
        /*0002*/ 	.short	(.L_19 - .L_18)
	.align		4
.L_18:
        /*0004*/ 	.word	index@(_ZN7cutlass13device_kernelINS_4conv6kernel13ConvUniversalINS1_16ConvProblemShapeILNS1_8OperatorE2ELi3EEENS1_10collective14CollectiveConvINS1_47MainloopSm100TmaUmmaWarpSpecializedImplicitGemmILS5_2ELi12ELi3ELi1ELi2EN4cute5tupleIJNSA_1CILi2EEENSC_ILi1EEESE_EEEEENSB_IJNSC_ILi128EEENSB_IJSH_EEENSB_IJNSC_ILi32EEEEEEEEENS_10tfloat32_tESM_NSA_8TiledMMAINSA_8MMA_AtomIJNSA_23SM100_MMA_TF32_2x1SM_SSISM_SM_fLi128ELi128ELNSA_4UMMA5MajorE1ELSR_1ELNSQ_7ScaleInE0ELSS_0EEEEEENSA_6LayoutINSB_IJSE_SE_SE_EEENSB_IJNSC_ILi0EEESX_SX_EEEEENSB_IJNSA_10UnderscoreES10_S10_EEEEENS7_6detail27Sm100ImplicitGemmTileTraitsINSA_18SM100_TMA_2SM_LOADENSA_14ComposedLayoutINSA_7SwizzleILi2ELi5ELi2EEENSA_18smem_ptr_flag_bitsILi32EEENSV_INSB_IJSJ_NSC_ILi4EEEEEENSB_IJSE_SJ_EEEEEEEvEENS14_INSA_25SM100_TMA_2SM_LOAD_IM2COLES1F_vEEEENS_8epilogue10collective18CollectiveEpilogueINS1K_23Sm100TmaWarpSpecializedILi4ELi2ELi16ELb1ELb0EEEJNSB_IJNSC_ILi64EEESI_SK_EEENSB_IJNSV_IS1P_SE_EENSV_INSB_IJNSC_ILi16EEESD_EEENSB_IJSE_S1P_EEEEEEEESM_NSB_IJlNSB_IJSE_lllEEESX_EEESM_S1Y_NS1K_6fusion15FusionCallbacksIS1O_NS1Z_17LinearCombinationISM_fSM_fLNS_15FloatRoundStyleE2EEES1Q_S1W_JEEENSA_5SM1004TMEM4LOAD26SM100_TMEM_LOAD_32dp32b16xENSA_13SM90_TMA_LOADENS16_INS17_ILi2ELi4ELi3EEES1A_NSV_INSB_IJNSC_ILi8EEES1S_EEENSB_IJS1S_SE_EEEEEEENSA_39AutoVectorizingCopyWithAssumedAlignmentILi128EEENSA_14SM90_TMA_STOREES2F_S2H_S2H_EEEvvEEEEvNT_6ParamsE)
        /*0008*/ 	.word	0x00000050


	//----- nvinfo : EIATTR_FRAME_SIZE
	.align		4
.L_19:
        /*000c*/ 	.byte	0x04, 0x11
        /*000e*/ 	.short	(.L_21 - .L_20)
	.align		4
.L_20:
        /*0010*/ 	.word	index@($__internal_2_$__cuda_sm10x_tcgen05_guardrail_trap_unallocated_columns_being_dealloced)
        /*0014*/ 	.word	0x00000008


	//----- nvinfo : EIATTR_FRAME_SIZE
	.align		4
.L_21:
        /*0018*/ 	.byte	0x04, 0x11
        /*001a*/ 	.short	(.L_23 - .L_22)
	.align		4
.L_22:
        /*001c*/ 	.word	index@($__internal_1_$__cuda_sm10x_tcgen05_guardrail_trap_phase_invalid_during_alloc)
        /*0020*/ 	.word	0x00000008


	//----- nvinfo : EIATTR_FRAME_SIZE
	.align		4
.L_23:
        /*0024*/ 	.byte	0x04, 0x11
        /*0026*/ 	.short	(.L_25 - .L_24)
	.align		4
.L_24:
        /*0028*/ 	.word	index@($__internal_0_$__cuda_sm10x_tcgen05_guardrail_trap_col_being_dealloced_not_returned_by_alloc)
        /*002c*/ 	.word	0x00000008


	//----- nvinfo : EIATTR_FRAME_SIZE
	.align		4
.L_25:
        /*0030*/ 	.byte	0x04, 0x11
        /*0032*/ 	.short	(.L_27 - .L_26)
	.align		4
.L_26:
        /*0034*/ 	.word	index@(_ZN7cutlass13device_kernelINS_4conv6kernel13ConvUniversalINS1_16ConvProblemShapeILNS1_8OperatorE2ELi3EEENS1_10collective14CollectiveConvINS1_47MainloopSm100TmaUmmaWarpSpecializedImplicitGemmILS5_2ELi12ELi3ELi1ELi2EN4cute5tupleIJNSA_1CILi2EEENSC_ILi1EEESE_EEEEENSB_IJNSC_ILi128EEENSB_IJSH_EEENSB_IJNSC_ILi32EEEEEEEEENS_10tfloat32_tESM_NSA_8TiledMMAINSA_8MMA_AtomIJNSA_23SM100_MMA_TF32_2x1SM_SSISM_SM_fLi128ELi128ELNSA_4UMMA5MajorE1ELSR_1ELNSQ_7ScaleInE0ELSS_0EEEEEENSA_6LayoutINSB_IJSE_SE_SE_EEENSB_IJNSC_ILi0EEESX_SX_EEEEENSB_IJNSA_10UnderscoreES10_S10_EEEEENS7_6detail27Sm100ImplicitGemmTileTraitsINSA_18SM100_TMA_2SM_LOADENSA_14ComposedLayoutINSA_7SwizzleILi2ELi5ELi2EEENSA_18smem_ptr_flag_bitsILi32EEENSV_INSB_IJSJ_NSC_ILi4EEEEEENSB_IJSE_SJ_EEEEEEEvEENS14_INSA_25SM100_TMA_2SM_LOAD_IM2COLES1F_vEEEENS_8epilogue10collective18CollectiveEpilogueINS1K_23Sm100TmaWarpSpecializedILi4ELi2ELi16ELb1ELb0EEEJNSB_IJNSC_ILi64EEESI_SK_EEENSB_IJNSV_IS1P_SE_EENSV_INSB_IJNSC_ILi16EEESD_EEENSB_IJSE_S1P_EEEEEEEESM_NSB_IJlNSB_IJSE_lllEEESX_EEESM_S1Y_NS1K_6fusion15FusionCallbacksIS1O_NS1Z_17LinearCombinationISM_fSM_fLNS_15FloatRoundStyleE2EEES1Q_S1W_JEEENSA_5SM1004TMEM4LOAD26SM100_TMEM_LOAD_32dp32b16xENSA_13SM90_TMA_LOADENS16_INS17_ILi2ELi4ELi3EEES1A_NSV_INSB_IJNSC_ILi8EEES1S_EEENSB_IJS1S_SE_EEEEEEENSA_39AutoVectorizingCopyWithAssumedAlignmentILi128EEENSA_14SM90_TMA_STOREES2F_S2H_S2H_EEEvvEEEEvNT_6ParamsE)
        /*0038*/ 	.word	0x00000008


	//----- nvinfo : EIATTR_MIN_STACK_SIZE
	.align		4
.L_27:
        /*003c*/ 	.byte	0x04, 0x12
        /*003e*/ 	.short	(.L_29 - .L_28)
	.align		4
.L_28:
        /*0040*/ 	.word	index@(_ZN7cutlass13device_kernelINS_4conv6kernel13ConvUniversalINS1_16ConvProblemShapeILNS1_8OperatorE2ELi3EEENS1_10collective14CollectiveConvINS1_47MainloopSm100TmaUmmaWarpSpecializedImplicitGemmILS5_2ELi12ELi3ELi1ELi2EN4cute5tupleIJNSA_1CILi2EEENSC_ILi1EEESE_EEEEENSB_IJNSC_ILi128EEENSB_IJSH_EEENSB_IJNSC_ILi32EEEEEEEEENS_10tfloat32_tESM_NSA_8TiledMMAINSA_8MMA_AtomIJNSA_23SM100_MMA_TF32_2x1SM_SSISM_SM_fLi128ELi128ELNSA_4UMMA5MajorE1ELSR_1ELNSQ_7ScaleInE0ELSS_0EEEEEENSA_6LayoutINSB_IJSE_SE_SE_EEENSB_IJNSC_ILi0EEESX_SX_EEEEENSB_IJNSA_10UnderscoreES10_S10_EEEEENS7_6detail27Sm100ImplicitGemmTileTraitsINSA_18SM100_TMA_2SM_LOADENSA_14ComposedLayoutINSA_7SwizzleILi2ELi5ELi2EEENSA_18smem_ptr_flag_bitsILi32EEENSV_INSB_IJSJ_NSC_ILi4EEEEEENSB_IJSE_SJ_EEEEEEEvEENS14_INSA_25SM100_TMA_2SM_LOAD_IM2COLES1F_vEEEENS_8epilogue10collective18CollectiveEpilogueINS1K_23Sm100TmaWarpSpecializedILi4ELi2ELi16ELb1ELb0EEEJNSB_IJNSC_ILi64EEESI_SK_EEENSB_IJNSV_IS1P_SE_EENSV_INSB_IJNSC_ILi16EEESD_EEENSB_IJSE_S1P_EEEEEEEESM_NSB_IJlNSB_IJSE_lllEEESX_EEESM_S1Y_NS1K_6fusion15FusionCallbacksIS1O_NS1Z_17LinearCombinationISM_fSM_fLNS_15FloatRoundStyleE2EEES1Q_S1W_JEEENSA_5SM1004TMEM4LOAD26SM100_TMEM_LOAD_32dp32b16xENSA_13SM90_TMA_LOADENS16_INS17_ILi2ELi4ELi3EEES1A_NSV_INSB_IJNSC_ILi8EEES1S_EEENSB_IJS1S_SE_EEEEEEENSA_39AutoVectorizingCopyWithAssumedAlignmentILi128EEENSA_14SM90_TMA_STOREES2F_S2H_S2H_EEEvvEEEEvNT_6ParamsE)
        /*0044*/ 	.word	0x00000008
.L_29:


//--------------------- .nv.compat                --------------------------
	.section	.nv.compat,"",@"SHT_CUDA_COMPAT_INFO"
	.align	4
        /*0000*/ 	.byte	0x02, 0x09, 0x01, 0x00, 0x02, 0x02, 0x02, 0x00, 0x02, 0x05, 0x05, 0x00, 0x03, 0x07, 0x01, 0x01
        /*0010*/ 	.byte	0x02, 0x03, 0x01, 0x00, 0x02, 0x06, 0x01, 0x00, 0x04, 0x0b, 0x08, 0x00, 0x09, 0x00, 0x00, 0x00
        /*0020*/ 	.byte	0x00, 0x00, 0x00, 0x00


//--------------------- .nv.info._ZN7cutlass13device_kernelINS_4conv6kernel13ConvUniversalINS1_16ConvProblemShapeILNS1_8OperatorE2ELi3EEENS1_10collective14CollectiveConvINS1_47MainloopSm100TmaUmmaWarpSpecializedImplicitGemmILS5_2ELi12ELi3ELi1ELi2EN4cute5tupleIJNSA_1CILi2EEENSC_ILi1EEESE_EEEEENSB_IJNSC_ILi128EEENSB_IJSH_EEENSB_IJNSC_ILi32EEEEEEEEENS_10tfloat32_tESM_NSA_8TiledMMAINSA_8MMA_AtomIJNSA_23SM100_MMA_TF32_2x1SM_SSISM_SM_fLi128ELi128ELNSA_4UMMA5MajorE1ELSR_1ELNSQ_7ScaleInE0ELSS_0EEEEEENSA_6LayoutINSB_IJSE_SE_SE_EEENSB_IJNSC_ILi0EEESX_SX_EEEEENSB_IJNSA_10UnderscoreES10_S10_EEEEENS7_6detail27Sm100ImplicitGemmTileTraitsINSA_18SM100_TMA_2SM_LOADENSA_14ComposedLayoutINSA_7SwizzleILi2ELi5ELi2EEENSA_18smem_ptr_flag_bitsILi32EEENSV_INSB_IJSJ_NSC_ILi4EEEEEENSB_IJSE_SJ_EEEEEEEvEENS14_INSA_25SM100_TMA_2SM_LOAD_IM2COLES1F_vEEEENS_8epilogue10collective18CollectiveEpilogueINS1K_23Sm100TmaWarpSpecializedILi4ELi2ELi16ELb1ELb0EEEJNSB_IJNSC_ILi64EEESI_SK_EEENSB_IJNSV_IS1P_SE_EENSV_INSB_IJNSC_ILi16EEESD_EEENSB_IJSE_S1P_EEEEEEEESM_NSB_IJlNSB_IJSE_lllEEESX_EEESM_S1Y_NS1K_6fusion15FusionCallbacksIS1O_NS1Z_17LinearCombinationISM_fSM_fLNS_15FloatRoundStyleE2EEES1Q_S1W_JEEENSA_5SM1004TMEM4LOAD26SM100_TMEM_LOAD_32dp32b16xENSA_13SM90_TMA_LOADENS16_INS17_ILi2ELi4ELi3EEES1A_NSV_INSB_IJNSC_ILi8EEES1S_EEENSB_IJS1S_SE_EEEEEEENSA_39AutoVectorizingCopyWithAssumedAlignmentILi128EEENSA_14SM90_TMA_STOREES2F_S2H_S2H_EEEvvEEEEvNT_6ParamsE --------------------------
	.section	.nv.info._ZN7cutlass13device_kernelINS_4conv6kernel13ConvUniversalINS1_16ConvProblemShapeILNS1_8OperatorE2ELi3EEENS1_10collective14CollectiveConvINS1_47MainloopSm100TmaUmmaWarpSpecializedImplicitGemmILS5_2ELi12ELi3ELi1ELi2EN4cute5tupleIJNSA_1CILi2EEENSC_ILi1EEESE_EEEEENSB_IJNSC_ILi128EEENSB_IJSH_EEENSB_IJNSC_ILi32EEEEEEEEENS_10tfloat32_tESM_NSA_8TiledMMAINSA_8MMA_AtomIJNSA_23SM100_MMA_TF32_2x1SM_SSISM_SM_fLi128ELi128ELNSA_4UMMA5MajorE1ELSR_1ELNSQ_7ScaleInE0ELSS_0EEEEEENSA_6LayoutINSB_IJSE_SE_SE_EEENSB_IJNSC_ILi0EEESX_SX_EEEEENSB_IJNSA_10UnderscoreES10_S10_EEEEENS7_6detail27Sm100ImplicitGemmTileTraitsINSA_18SM100_TMA_2SM_LOADENSA_14ComposedLayoutINSA_7SwizzleILi2ELi5ELi2EEENSA_18smem_ptr_flag_bitsILi32EEENSV_INSB_IJSJ_NSC_ILi4EEEEEENSB_IJSE_SJ_EEEEEEEvEENS14_INSA_25SM100_TMA_2SM_LOAD_IM2COLES1F_vEEEENS_8epilogue10collective18CollectiveEpilogueINS1K_23Sm100TmaWarpSpecializedILi4ELi2ELi16ELb1ELb0EEEJNSB_IJNSC_ILi64EEESI_SK_EEENSB_IJNSV_IS1P_SE_EENSV_INSB_IJNSC_ILi16EEESD_EEENSB_IJSE_S1P_EEEEEEEESM_NSB_IJlNSB_IJSE_lllEEESX_EEESM_S1Y_NS1K_6fusion15FusionCallbacksIS1O_NS1Z_17LinearCombinationISM_fSM_fLNS_15FloatRoundStyleE2EEES1Q_S1W_JEEENSA_5SM1004TMEM4LOAD26SM100_TMEM_LOAD_32dp32b16xENSA_13SM90_TMA_LOADENS16_INS17_ILi2ELi4ELi3EEES1A_NSV_INSB_IJNSC_ILi8EEES1S_EEENSB_IJS1S_SE_EEEEEEENSA_39AutoVectorizingCopyWithAssumedAlignmentILi128EEENSA_14SM90_TMA_STOREES2F_S2H_S2H_EEEvvEEEEvNT_6ParamsE,"",@"SHT_CUDA_INFO"
	.sectionflags	@""
	.align	4


	//----- nvinfo : EIATTR_CUDA_API_VERSION
	.align		4
        /*0000*/ 	.byte	0x04, 0x37
        /*0002*/ 	.short	(.L_31 - .L_30)
.L_30:
        /*0004*/ 	.word	0x00000082


	//----- nvinfo : EIATTR_KPARAM_INFO
	.align		4
.L_31:
        /*0008*/ 	.byte	0x04, 0x17
        /*000a*/ 	.short	(.L_33 - .L_32)
.L_32:
        /*000c*/ 	.word	0x00000000
        /*0010*/ 	.short	0x0000
        /*0012*/ 	.short	0x0000
        /*0014*/ 	.byte	0x00, 0xf0, 0x01, 0x24


	//----- nvinfo : EIATTR_AT_ENTRY_FRAGMENTS
	.align		4
.L_33:
        /*0018*/ 	.byte	0x04, 0x4f
        /*001a*/ 	.short	(.L_35 - .L_34)


	//   ....[0]....
.L_34:
        /*001c*/ 	.word	0x00000007


	//----- nvinfo : EIATTR_RESERVED_SMEM_USED
	.align		4
.L_35:
        /*0020*/ 	.byte	0x01, 0x41
	.zero		2


	//----- nvinfo : EIATTR_SPARSE_MMA_MASK
	.align		4
        /*0024*/ 	.byte	0x03, 0x50
        /*0026*/ 	.short	0x0000


	//----- nvinfo : EIATTR_TCGEN05_2CTA_USED
	.align		4
        /*0028*/ 	.byte	0x01, 0x52
	.zero		2


	//----- nvinfo : EIATTR_MAXREG_COUNT
	.align		4
        /*002c*/ 	.byte	0x03, 0x1b
        /*002e*/ 	.short	0x00ff


	//----- nvinfo : EIATTR_NUM_BARRIERS
	.align		4
        /*0030*/ 	.byte	0x02, 0x4c
        /*0032*/ 	.byte	0x07
	.zero		1


	//----- nvinfo : EIATTR_EXTERNS
	.align		4
        /*0034*/ 	.byte	0x04, 0x0f
        /*0036*/ 	.short	(.L_37 - .L_36)


	//   ....[0]....
	.align		4
.L_36:
        /*0038*/ 	.word	index@(__assertfail)


	//----- nvinfo : EIATTR_MERCURY_ISA_VERSION
	.align		4
.L_37:
        /*003c*/ 	.byte	0x03, 0x5f
        /*003e*/ 	.short	0x0101


	//----- nvinfo : EIATTR_INT_WARP_WIDE_INSTR_OFFSETS
	.align		4
        /*0040*/ 	.byte	0x04, 0x31
        /*0042*/ 	.short	(.L_39 - .L_38)


	//   ....[0]....
.L_38:
        /*0044*/ 	.word	0x00000d80


	//   ....[1]....
        /*0048*/ 	.word	0x00000e30


	//   ....[2]....
        /*004c*/ 	.word	0x00005030


	//   ....[3]....
        /*0050*/ 	.word	0x00005050


	//   ....[4]....
        /*0054*/ 	.word	0x00005080


	//   ....[5]....
        /*0058*/ 	.word	0x000062e0


	//   ....[6]....
        /*005c*/ 	.word	0x00006380


	//   ....[7]....
        /*0060*/ 	.word	0x00006410


	//   ....[8]....
        /*0064*/ 	.word	0x000064b0


	//   ....[9]....
        /*0068*/ 	.word	0x00006560


	//   ....[10]....
        /*006c*/ 	.word	0x00006620


	//   ....[11]....
        /*0070*/ 	.word	0x00006690


	//   ....[12]....
        /*0074*/ 	.word	0x00006760


	//   ....[13]....
        /*0078*/ 	.word	0x00006820


	//   ....[14]....
        /*007c*/ 	.word	0x000068b0


	//   ....[15]....
        /*0080*/ 	.word	0x000069b0


	//   ....[16]....
        /*0084*/ 	.word	0x00006a50


	//----- nvinfo : EIATTR_COOP_GROUP_MASK_REGIDS
	.align		4
.L_39:
        /*0088*/ 	.byte	0x04, 0x29
        /*008a*/ 	.short	(.L_41 - .L_40)


	//   ....[0]....
.L_40:
        /*008c*/ 	.word	0xffffffff


	//   ....[1]....
        /*0090*/ 	.word	0xffffffff


	//   ....[2]....
        /*0094*/ 	.word	0xffffffff


	//   ....[3]....
        /*0098*/ 	.word	0xffffffff


	//   ....[4]....
        /*009c*/ 	.word	0xffffffff


	//   ....[5]....
        /*00a0*/ 	.word	0xffffffff


	//   ....[6]....
        /*00a4*/ 	.word	0xffffffff


	//   ....[7]....
        /*00a8*/ 	.word	0xffffffff


	//   ....[8]....
        /*00ac*/ 	.word	0xffffffff


	//   ....[9]....
        /*00b0*/ 	.word	0xffffffff


	//   ....[10]....
        /*00b4*/ 	.word	0xffffffff


	//   ....[11]....
        /*00b8*/ 	.word	0xffffffff


	//   ....[12]....
        /*00bc*/ 	.word	0xffffffff


	//----- nvinfo : EIATTR_COOP_GROUP_INSTR_OFFSETS
	.align		4
.L_41:
        /*00c0*/ 	.byte	0x04, 0x28
        /*00c2*/ 	.short	(.L_43 - .L_42)


	//   ....[0]....
.L_42:
        /*00c4*/ 	.word	0x000000d0


	//   ....[1]....
        /*00c8*/ 	.word	0x00000540


	//   ....[2]....
        /*00cc*/ 	.word	0x00000810


	//   ....[3]....
        /*00d0*/ 	.word	0x000009b0


	//   ....[4]....
        /*00d4*/ 	.word	0x00000ab0


	//   ....[5]....
        /*00d8*/ 	.word	0x00000c00


	//   ....[6]....
        /*00dc*/ 	.word	0x00000ea0


	//   ....[7]....
        /*00e0*/ 	.word	0x00002dc0


	//   ....[8]....
        /*00e4*/ 	.word	0x00003f00


	//   ....[9]....
        /*00e8*/ 	.word	0x000043d0


	//   ....[10]....
        /*00ec*/ 	.word	0x00004400


	//   ....[11]....
        /*00f0*/ 	.word	0x00004f40


	//   ....[12]....
        /*00f4*/ 	.word	0x00005150


	//----- nvinfo : EIATTR_VRC_CTA_INIT_COUNT
	.align		4
.L_43:
        /*00f8*/ 	.byte	0x02, 0x4a
        /*00fa*/ 	.byte	0x80
	.zero		1


	//----- nvinfo : EIATTR_SYSCALL_OFFSETS
	.align		4
        /*00fc*/ 	.byte	0x04, 0x46
        /*00fe*/ 	.short	(.L_45 - .L_44)


	//   ....[0]....
.L_44:
        /*0100*/ 	.word	0x00007c80


	//   ....[1]....
        /*0104*/ 	.word	0x00007d70


	//   ....[2]....
        /*0108*/ 	.word	0x00008540


	//   ....[3]....
        /*010c*/ 	.word	0x00008f10


	//   ....[4]....
        /*0110*/ 	.word	0x000098a0


	//   ....[5]....
        /*0114*/ 	.word	0x0000a220


	//----- nvinfo : EIATTR_MBARRIER_INSTR_OFFSETS
	.align		4
.L_45:
        /*0118*/ 	.byte	0x04, 0x39
        /*011a*/ 	.short	(.L_47 - .L_46)


	//   ....[0]....
.L_46:
        /*011c*/ 	.word	0x00000670
        /*0120*/ 	.word	0x000000ff
        /*0124*/ 	.word	0x00000000
        /*0128*/ 	.short	0x0100
        /*012a*/ 	.byte	0x04
	.zero		1


	//   ....[1]....
        /*012c*/ 	.word	0x00000680
        /*0130*/ 	.word	0x000000ff
        /*0134*/ 	.word	0x00000060
        /*0138*/ 	.short	0x0100
        /*013a*/ 	.byte	0x04
	.zero		1


	//   ....[2]....
        /*013c*/ 	.word	0x00000690
        /*0140*/ 	.word	0x000000ff
        /*0144*/ 	.word	0x00000008
        /*0148*/ 	.short	0x0100
        /*014a*/ 	.byte	0x04
	.zero		1


	//   ....[3]....
        /*014c*/ 	.word	0x000006a0
        /*0150*/ 	.word	0x000000ff
        /*0154*/ 	.word	0x00000068
        /*0158*/ 	.short	0x0100
        /*015a*/ 	.byte	0x04
	.zero		1


	//   ....[4]....
        /*015c*/ 	.word	0x000006b0
        /*0160*/ 	.word	0x000000ff
        /*0164*/ 	.word	0x00000010
        /*0168*/ 	.short	0x0100
        /*016a*/ 	.byte	0x04
	.zero		1


	//   ....[5]....
        /*016c*/ 	.word	0x000006c0
        /*0170*/ 	.word	0x000000ff
        /*0174*/ 	.word	0x00000070
        /*0178*/ 	.short	0x0100
        /*017a*/ 	.byte	0x04
	.zero		1


	//   ....[6]....
        /*017c*/ 	.word	0x000006d0
        /*0180*/ 	.word	0x000000ff
        /*0184*/ 	.word	0x00000018
        /*0188*/ 	.short	0x0100
        /*018a*/ 	.byte	0x04
	.zero		1


	//   ....[7]....
        /*018c*/ 	.word	0x000006e0
        /*0190*/ 	.word	0x000000ff
        /*0194*/ 	.word	0x00000078
        /*0198*/ 	.short	0x0100
        /*019a*/ 	.byte	0x04
	.zero		1


	//   ....[8]....
        /*019c*/ 	.word	0x000006f0
        /*01a0*/ 	.word	0x000000ff
        /*01a4*/ 	.word	0x00000020
        /*01a8*/ 	.short	0x0100
        /*01aa*/ 	.byte	0x04
	.zero		1


	//   ....[9]....
        /*01ac*/ 	.word	0x00000700
        /*01b0*/ 	.word	0x000000ff
        /*01b4*/ 	.word	0x00000080
        /*01b8*/ 	.short	0x0100
        /*01ba*/ 	.byte	0x04
	.zero		1


	//   ....[10]....
        /*01bc*/ 	.word	0x00000710
        /*01c0*/ 	.word	0x000000ff
        /*01c4*/ 	.word	0x00000028
        /*01c8*/ 	.short	0x0100
        /*01ca*/ 	.byte	0x04
	.zero		1


	//   ....[11]....
        /*01cc*/ 	.word	0x00000720
        /*01d0*/ 	.word	0x000000ff
        /*01d4*/ 	.word	0x00000088
        /*01d8*/ 	.short	0x0100
        /*01da*/ 	.byte	0x04
	.zero		1


	//   ....[12]....
        /*01dc*/ 	.word	0x00000730
        /*01e0*/ 	.word	0x000000ff
        /*01e4*/ 	.word	0x00000030
        /*01e8*/ 	.short	0x0100
        /*01ea*/ 	.byte	0x04
	.zero		1


	//   ....[13]....
        /*01ec*/ 	.word	0x00000740
        /*01f0*/ 	.word	0x000000ff
        /*01f4*/ 	.word	0x00000090
        /*01f8*/ 	.short	0x0100
        /*01fa*/ 	.byte	0x04
	.zero		1


	//   ....[14]....
        /*01fc*/ 	.word	0x00000750
        /*0200*/ 	.word	0x000000ff
        /*0204*/ 	.word	0x00000038
        /*0208*/ 	.short	0x0100
        /*020a*/ 	.byte	0x04
	.zero		1


	//   ....[15]....
        /*020c*/ 	.word	0x00000760
        /*0210*/ 	.word	0x000000ff
        /*0214*/ 	.word	0x00000098
        /*0218*/ 	.short	0x0100
        /*021a*/ 	.byte	0x04
	.zero		1


	//   ....[16]....
        /*021c*/ 	.word	0x00000770
        /*0220*/ 	.word	0x000000ff
        /*0224*/ 	.word	0x00000040
        /*0228*/ 	.short	0x0100
        /*022a*/ 	.byte	0x04
	.zero		1


	//   ....[17]....
        /*022c*/ 	.word	0x00000780
        /*0230*/ 	.word	0x000000ff
        /*0234*/ 	.word	0x000000a0
        /*0238*/ 	.short	0x0100
        /*023a*/ 	.byte	0x04
	.zero		1


	//   ....[18]....
        /*023c*/ 	.word	0x00000790
        /*0240*/ 	.word	0x000000ff
        /*0244*/ 	.word	0x00000048
        /*0248*/ 	.short	0x0100
        /*024a*/ 	.byte	0x04
	.zero		1


	//   ....[19]....
        /*024c*/ 	.word	0x000007a0
        /*0250*/ 	.word	0x000000ff
        /*0254*/ 	.word	0x000000a8
        /*0258*/ 	.short	0x0100
        /*025a*/ 	.byte	0x04
	.zero		1


	//   ....[20]....
        /*025c*/ 	.word	0x000007b0
        /*0260*/ 	.word	0x000000ff
        /*0264*/ 	.word	0x00000050
        /*0268*/ 	.short	0x0100
        /*026a*/ 	.byte	0x04
	.zero		1


	//   ....[21]....
        /*026c*/ 	.word	0x000007c0
        /*0270*/ 	.word	0x000000ff
        /*0274*/ 	.word	0x000000b0
        /*0278*/ 	.short	0x0100
        /*027a*/ 	.byte	0x04
	.zero		1


	//   ....[22]....
        /*027c*/ 	.word	0x000007d0
        /*0280*/ 	.word	0x000000ff
        /*0284*/ 	.word	0x00000058
        /*0288*/ 	.short	0x0100
        /*028a*/ 	.byte	0x04
	.zero		1


	//   ....[23]....
        /*028c*/ 	.word	0x000007e0
        /*0290*/ 	.word	0x000000ff
        /*0294*/ 	.word	0x000000b8
        /*0298*/ 	.short	0x0100
        /*029a*/ 	.byte	0x04
	.zero		1


	//   ....[24]....
        /*029c*/ 	.word	0x00000920
        /*02a0*/ 	.word	0x000000ff
        /*02a4*/ 	.word	0x000000c0
        /*02a8*/ 	.short	0x0100
        /*02aa*/ 	.byte	0x04
	.zero		1


	//   ....[25]....
        /*02ac*/ 	.word	0x00000930
        /*02b0*/ 	.word	0x000000ff
        /*02b4*/ 	.word	0x000000e0
        /*02b8*/ 	.short	0x0100
        /*02ba*/ 	.byte	0x04
	.zero		1


	//   ....[26]....
        /*02bc*/ 	.word	0x00000940
        /*02c0*/ 	.word	0x000000ff
        /*02c4*/ 	.word	0x000000c8
        /*02c8*/ 	.short	0x0100
        /*02ca*/ 	.byte	0x04
	.zero		1


	//   ....[27]....
        /*02cc*/ 	.word	0x00000950
        /*02d0*/ 	.word	0x000000ff
        /*02d4*/ 	.word	0x000000e8
        /*02d8*/ 	.short	0x0100
        /*02da*/ 	.byte	0x04
	.zero		1


	//   ....[28]....
        /*02dc*/ 	.word	0x00000960
        /*02e0*/ 	.word	0x000000ff
        /*02e4*/ 	.word	0x000000d0
        /*02e8*/ 	.short	0x0100
        /*02ea*/ 	.byte	0x04
	.zero		1


	//   ....[29]....
        /*02ec*/ 	.word	0x00000970
        /*02f0*/ 	.word	0x000000ff
        /*02f4*/ 	.word	0x000000f0
        /*02f8*/ 	.short	0x0100
        /*02fa*/ 	.byte	0x04
	.zero		1


	//   ....[30]....
        /*02fc*/ 	.word	0x00000980
        /*0300*/ 	.word	0x000000ff
        /*0304*/ 	.word	0x000000d8
        /*0308*/ 	.short	0x0100
        /*030a*/ 	.byte	0x04
	.zero		1


	//   ....[31]....
        /*030c*/ 	.word	0x00000990
        /*0310*/ 	.word	0x000000ff
        /*0314*/ 	.word	0x000000f8
        /*0318*/ 	.short	0x0100
        /*031a*/ 	.byte	0x04
	.zero		1


	//   ....[32]....
        /*031c*/ 	.word	0x00000a80
        /*0320*/ 	.word	0x000000ff
        /*0324*/ 	.word	0x00000100
        /*0328*/ 	.short	0x0100
        /*032a*/ 	.byte	0x04
	.zero		1


	//   ....[33]....
        /*032c*/ 	.word	0x00000a90
        /*0330*/ 	.word	0x000000ff
        /*0334*/ 	.word	0x00000108
        /*0338*/ 	.short	0x0100
        /*033a*/ 	.byte	0x04
	.zero		1


	//   ....[34]....
        /*033c*/ 	.word	0x00000bd0
        /*0340*/ 	.word	0x000000ff
        /*0344*/ 	.word	0x00000110
        /*0348*/ 	.short	0x0100
        /*034a*/ 	.byte	0x06
	.zero		1


	//   ....[35]....
        /*034c*/ 	.word	0x00000be0
        /*0350*/ 	.word	0x000000ff
        /*0354*/ 	.word	0x00000118
        /*0358*/ 	.short	0x0100
        /*035a*/ 	.byte	0x06
	.zero		1


	//   ....[36]....
        /*035c*/ 	.word	0x00000d20
        /*0360*/ 	.word	0x000000ff
        /*0364*/ 	.word	0x00000120
        /*0368*/ 	.short	0x0100
        /*036a*/ 	.byte	0x04
	.zero		1


	//   ....[37]....
        /*036c*/ 	.word	0x00000d30
        /*0370*/ 	.word	0x000000ff
        /*0374*/ 	.word	0x00000130
        /*0378*/ 	.short	0x0100
        /*037a*/ 	.byte	0x04
	.zero		1


	//   ....[38]....
        /*037c*/ 	.word	0x00000d40
        /*0380*/ 	.word	0x000000ff
        /*0384*/ 	.word	0x00000128
        /*0388*/ 	.short	0x0100
        /*038a*/ 	.byte	0x04
	.zero		1


	//   ....[39]....
        /*038c*/ 	.word	0x00000d50
        /*0390*/ 	.word	0x000000ff
        /*0394*/ 	.word	0x00000138
        /*0398*/ 	.short	0x0100
        /*039a*/ 	.byte	0x04
	.zero		1


	//   ....[40]....
        /*039c*/ 	.word	0x00000e50
        /*03a0*/ 	.word	0x000000ff
        /*03a4*/ 	.word	0x00000140
        /*03a8*/ 	.short	0x0100
        /*03aa*/ 	.byte	0x06
	.zero		1


	//   ....[41]....
        /*03ac*/ 	.word	0x00001e60
        /*03b0*/ 	.word	0x000000ff
        /*03b4*/ 	.word	0x00000060
        /*03b8*/ 	.short	0x010a
        /*03ba*/ 	.byte	0x08
	.zero		1


	//   ....[42]....
        /*03bc*/ 	.word	0x000021f0
        /*03c0*/ 	.word	0x000000ff
        /*03c4*/ 	.word	0x00000060
        /*03c8*/ 	.short	0x010a
        /*03ca*/ 	.byte	0x0c
	.zero		1


	//   ....[43]....
        /*03cc*/ 	.word	0x000023a0
        /*03d0*/ 	.word	0x000000ff
        /*03d4*/ 	.word	0x00000060
        /*03d8*/ 	.short	0x010a
        /*03da*/ 	.byte	0x08
	.zero		1


	//   ....[44]....
        /*03dc*/ 	.word	0x000026e0
        /*03e0*/ 	.word	0x000000ff
        /*03e4*/ 	.word	0x00000108
        /*03e8*/ 	.short	0x0101
        /*03ea*/ 	.byte	0x2a
	.zero		1


	//   ....[45]....
        /*03ec*/ 	.word	0x00002710
        /*03f0*/ 	.word	0x000000ff
        /*03f4*/ 	.word	0x00000060
        /*03f8*/ 	.short	0x010a
        /*03fa*/ 	.byte	0x04
	.zero		1


	//   ....[46]....
        /*03fc*/ 	.word	0x000028f0
        /*0400*/ 	.word	0x000000ff
        /*0404*/ 	.word	0x00000060
        /*0408*/ 	.short	0x010a
        /*040a*/ 	.byte	0x0b
	.zero		1


	//   ....[47]....
        /*040c*/ 	.word	0x00002aa0
        /*0410*/ 	.word	0x000000ff
        /*0414*/ 	.word	0x00000060
        /*0418*/ 	.short	0x010a
        /*041a*/ 	.byte	0x08
	.zero		1


	//   ....[48]....
        /*041c*/ 	.word	0x00002dd0
        /*0420*/ 	.word	0x000000ff
        /*0424*/ 	.word	0x00000110
        /*0428*/ 	.short	0x010a
        /*042a*/ 	.byte	0x2a
	.zero		1


	//   ....[49]....
        /*042c*/ 	.word	0x00002e90
        /*0430*/ 	.word	0x000000ff
        /*0434*/ 	.word	0x00000000
        /*0438*/ 	.short	0x0101
        /*043a*/ 	.byte	0x04
	.zero		1


	//   ....[50]....
        /*043c*/ 	.word	0x00003480
        /*0440*/ 	.word	0x000000ff
        /*0444*/ 	.word	0x00000000
        /*0448*/ 	.short	0x010a
        /*044a*/ 	.byte	0x04
	.zero		1


	//   ....[51]....
        /*044c*/ 	.word	0x00003520
        /*0450*/ 	.word	0x000000ff
        /*0454*/ 	.word	0x00000000
        /*0458*/ 	.short	0x010a
        /*045a*/ 	.byte	0x05
	.zero		1


	//   ....[52]....
        /*045c*/ 	.word	0x000035c0
        /*0460*/ 	.word	0x000000ff
        /*0464*/ 	.word	0x00000000
        /*0468*/ 	.short	0x010a
        /*046a*/ 	.byte	0x05
	.zero		1


	//   ....[53]....
        /*046c*/ 	.word	0x00003660
        /*0470*/ 	.word	0x000000ff
        /*0474*/ 	.word	0x00000000
        /*0478*/ 	.short	0x010a
        /*047a*/ 	.byte	0x05
	.zero		1


	//   ....[54]....
        /*047c*/ 	.word	0x00003700
        /*0480*/ 	.word	0x000000ff
        /*0484*/ 	.word	0x00000000
        /*0488*/ 	.short	0x010a
        /*048a*/ 	.byte	0x05
	.zero		1


	//   ....[55]....
        /*048c*/ 	.word	0x000037a0
        /*0490*/ 	.word	0x000000ff
        /*0494*/ 	.word	0x00000000
        /*0498*/ 	.short	0x010a
        /*049a*/ 	.byte	0x05
	.zero		1


	//   ....[56]....
        /*049c*/ 	.word	0x00003840
        /*04a0*/ 	.word	0x000000ff
        /*04a4*/ 	.word	0x00000000
        /*04a8*/ 	.short	0x010a
        /*04aa*/ 	.byte	0x05
	.zero		1


	//   ....[57]....
        /*04ac*/ 	.word	0x000038e0
        /*04b0*/ 	.word	0x000000ff
        /*04b4*/ 	.word	0x00000000
        /*04b8*/ 	.short	0x010a
        /*04ba*/ 	.byte	0x05
	.zero		1


	//   ....[58]....
        /*04bc*/ 	.word	0x00003980
        /*04c0*/ 	.word	0x000000ff
        /*04c4*/ 	.word	0x00000000
        /*04c8*/ 	.short	0x010a
        /*04ca*/ 	.byte	0x05
	.zero		1


	//   ....[59]....
        /*04cc*/ 	.word	0x00003a20
        /*04d0*/ 	.word	0x000000ff
        /*04d4*/ 	.word	0x00000000
        /*04d8*/ 	.short	0x010a
        /*04da*/ 	.byte	0x05
	.zero		1


	//   ....[60]....
        /*04dc*/ 	.word	0x00003ac0
        /*04e0*/ 	.word	0x000000ff
        /*04e4*/ 	.word	0x00000000
        /*04e8*/ 	.short	0x010a
        /*04ea*/ 	.byte	0x05
	.zero		1


	//   ....[61]....
        /*04ec*/ 	.word	0x00003b70
        /*04f0*/ 	.word	0x00000000
        /*04f4*/ 	.word	0x00000000
        /*04f8*/ 	.short	0x010a
        /*04fa*/ 	.byte	0xff
	.zero		1


	//   ....[62]....
        /*04fc*/ 	.word	0x00003cc0
        /*0500*/ 	.word	0x000000ff
        /*0504*/ 	.word	0x00000118
        /*0508*/ 	.short	0x010a
        /*050a*/ 	.byte	0x04
	.zero		1


	//   ....[63]....
        /*050c*/ 	.word	0x00003d60
        /*0510*/ 	.word	0x000000ff
        /*0514*/ 	.word	0x00000110
        /*0518*/ 	.short	0x010a
        /*051a*/ 	.byte	0x04
	.zero		1


	//   ....[64]....
        /*051c*/ 	.word	0x00003e00
        /*0520*/ 	.word	0x000000ff
        /*0524*/ 	.word	0x00000000
        /*0528*/ 	.short	0x0101
        /*052a*/ 	.byte	0x05
	.zero		1


	//   ....[65]....
        /*052c*/ 	.word	0x00003e40
        /*0530*/ 	.word	0x000000ff
        /*0534*/ 	.word	0x00000118
        /*0538*/ 	.short	0x0106
        /*053a*/ 	.byte	0x04
	.zero		1


	//   ....[66]....
        /*053c*/ 	.word	0x00003e80
        /*0540*/ 	.word	0x00000000
        /*0544*/ 	.word	0x00000118
        /*0548*/ 	.short	0x010a
        /*054a*/ 	.byte	0xff
	.zero		1


	//   ....[67]....
        /*054c*/ 	.word	0x000040d0
        /*0550*/ 	.word	0x000000ff
        /*0554*/ 	.word	0x00000008
        /*0558*/ 	.short	0x010a
        /*055a*/ 	.byte	0x05
	.zero		1


	//   ....[68]....
        /*055c*/ 	.word	0x000040f0
        /*0560*/ 	.word	0x000000ff
        /*0564*/ 	.word	0x00000008
        /*0568*/ 	.short	0x010a
        /*056a*/ 	.byte	0x05
	.zero		1


	//   ....[69]....
        /*056c*/ 	.word	0x00004280
        /*0570*/ 	.word	0x000000ff
        /*0574*/ 	.word	0x00000008
        /*0578*/ 	.short	0x010a
        /*057a*/ 	.byte	0x05
	.zero		1


	//   ....[70]....
        /*057c*/ 	.word	0x000042a0
        /*0580*/ 	.word	0x000000ff
        /*0584*/ 	.word	0x00000008
        /*0588*/ 	.short	0x010a
        /*058a*/ 	.byte	0x05
	.zero		1


	//   ....[71]....
        /*058c*/ 	.word	0x00004360
        /*0590*/ 	.word	0x000000ff
        /*0594*/ 	.word	0x00000000
        /*0598*/ 	.short	0x0101
        /*059a*/ 	.byte	0x04
	.zero		1


	//   ....[72]....
        /*059c*/ 	.word	0x000046d0
        /*05a0*/ 	.word	0x000000ff
        /*05a4*/ 	.word	0x00000110
        /*05a8*/ 	.short	0x010a
        /*05aa*/ 	.byte	0x15
	.zero		1


	//   ....[73]....
        /*05ac*/ 	.word	0x00004770
        /*05b0*/ 	.word	0x000000ff
        /*05b4*/ 	.word	0x00000000
        /*05b8*/ 	.short	0x0101
        /*05ba*/ 	.byte	0x26
	.zero		1


	//   ....[74]....
        /*05bc*/ 	.word	0x000047b0
        /*05c0*/ 	.word	0x000000ff
        /*05c4*/ 	.word	0x00000130
        /*05c8*/ 	.short	0x010a
        /*05ca*/ 	.byte	0x1a
	.zero		1


	//   ....[75]....
        /*05cc*/ 	.word	0x00004880
        /*05d0*/ 	.word	0x000000ff
        /*05d4*/ 	.word	0x00000000
        /*05d8*/ 	.short	0x010a
        /*05da*/ 	.byte	0x04
	.zero		1


	//   ....[76]....
        /*05dc*/ 	.word	0x000048f0
        /*05e0*/ 	.word	0x000000ff
        /*05e4*/ 	.word	0x00000000
        /*05e8*/ 	.short	0x010a
        /*05ea*/ 	.byte	0x11
	.zero		1


	//   ....[77]....
        /*05ec*/ 	.word	0x00004a40
        /*05f0*/ 	.word	0x000000ff
        /*05f4*/ 	.word	0x00000000
        /*05f8*/ 	.short	0x010a
        /*05fa*/ 	.byte	0x05
	.zero		1


	//   ....[78]....
        /*05fc*/ 	.word	0x00004d40
        /*0600*/ 	.word	0x000000ff
        /*0604*/ 	.word	0x00000000
        /*0608*/ 	.short	0x010a
        /*060a*/ 	.byte	0x04
	.zero		1


	//   ....[79]....
        /*060c*/ 	.word	0x00004de0
        /*0610*/ 	.word	0x00000000
        /*0614*/ 	.word	0x00000000
        /*0618*/ 	.short	0x010a
        /*061a*/ 	.byte	0xff
	.zero		1


	//   ....[80]....
        /*061c*/ 	.word	0x00004e20
        /*0620*/ 	.word	0x00000000
        /*0624*/ 	.word	0x00000000
        /*0628*/ 	.short	0x010a
        /*062a*/ 	.byte	0xff
	.zero		1


	//   ....[81]....
        /*062c*/ 	.word	0x00004e90
        /*0630*/ 	.word	0x000000ff
        /*0634*/ 	.word	0x00000000
        /*0638*/ 	.short	0x0101
        /*063a*/ 	.byte	0x04
	.zero		1


	//   ....[82]....
        /*063c*/ 	.word	0x00004ed0
        /*0640*/ 	.word	0x000000ff
        /*0644*/ 	.word	0x00000140
        /*0648*/ 	.short	0x010a
        /*064a*/ 	.byte	0x15
	.zero		1


	//   ....[83]....
        /*064c*/ 	.word	0x00004f30
        /*0650*/ 	.word	0x000000ff
        /*0654*/ 	.word	0x00000000
        /*0658*/ 	.short	0x0101
        /*065a*/ 	.byte	0x04
	.zero		1


	//   ....[84]....
        /*065c*/ 	.word	0x000056c0
        /*0660*/ 	.word	0x000000ff
        /*0664*/ 	.word	0x00000110
        /*0668*/ 	.short	0x010a
        /*066a*/ 	.byte	0x2a
	.zero		1


	//   ....[85]....
        /*066c*/ 	.word	0x00005760
        /*0670*/ 	.word	0x000000ff
        /*0674*/ 	.word	0x00000000
        /*0678*/ 	.short	0x0101
        /*067a*/ 	.byte	0x3d
	.zero		1


	//   ....[86]....
        /*067c*/ 	.word	0x00005c90
        /*0680*/ 	.word	0x000000ff
        /*0684*/ 	.word	0x00000108
        /*0688*/ 	.short	0x010a
        /*068a*/ 	.byte	0x2a
	.zero		1


	//   ....[87]....
        /*068c*/ 	.word	0x00006280
        /*0690*/ 	.word	0x000000ff
        /*0694*/ 	.word	0x000000e0
        /*0698*/ 	.short	0x010a
        /*069a*/ 	.byte	0x2a
	.zero		1


	//   ....[88]....
        /*069c*/ 	.word	0x00006460
        /*06a0*/ 	.word	0x000000ff
        /*06a4*/ 	.word	0x000000c0
        /*06a8*/ 	.short	0x010b
        /*06aa*/ 	.byte	0x2a
	.zero		1


	//   ....[89]....
        /*06ac*/ 	.word	0x00006470
        /*06b0*/ 	.word	0x000000ff
        /*06b4*/ 	.word	0x00000000
        /*06b8*/ 	.short	0x0101
        /*06ba*/ 	.byte	0x42
	.zero		1


	//   ....[90]....
        /*06bc*/ 	.word	0x00006480
        /*06c0*/ 	.word	0x000000ff
        /*06c4*/ 	.word	0x000000e8
        /*06c8*/ 	.short	0x010a
        /*06ca*/ 	.byte	0x2a
	.zero		1


	//   ....[91]....
        /*06cc*/ 	.word	0x00006640
        /*06d0*/ 	.word	0x000000ff
        /*06d4*/ 	.word	0x000000c8
        /*06d8*/ 	.short	0x010b
        /*06da*/ 	.byte	0x2a
	.zero		1


	//   ....[92]....
        /*06dc*/ 	.word	0x00006650
        /*06e0*/ 	.word	0x000000ff
        /*06e4*/ 	.word	0x00000000
        /*06e8*/ 	.short	0x0101
        /*06ea*/ 	.byte	0x41
	.zero		1


	//   ....[93]....
        /*06ec*/ 	.word	0x00006660
        /*06f0*/ 	.word	0x000000ff
        /*06f4*/ 	.word	0x000000f0
        /*06f8*/ 	.short	0x010a
        /*06fa*/ 	.byte	0x2a
	.zero		1


	//   ....[94]....
        /*06fc*/ 	.word	0x00006840
        /*0700*/ 	.word	0x000000ff
        /*0704*/ 	.word	0x000000d0
        /*0708*/ 	.short	0x010b
        /*070a*/ 	.byte	0x2a
	.zero		1


	//   ....[95]....
        /*070c*/ 	.word	0x00006850
        /*0710*/ 	.word	0x000000ff
        /*0714*/ 	.word	0x00000000
        /*0718*/ 	.short	0x0101
        /*071a*/ 	.byte	0x40
	.zero		1


	//   ....[96]....
        /*071c*/ 	.word	0x00006860
        /*0720*/ 	.word	0x000000ff
        /*0724*/ 	.word	0x000000f8
        /*0728*/ 	.short	0x010a
        /*072a*/ 	.byte	0x2a
	.zero		1


	//   ....[97]....
        /*072c*/ 	.word	0x00006a70
        /*0730*/ 	.word	0x000000ff
        /*0734*/ 	.word	0x000000d8
        /*0738*/ 	.short	0x010b
        /*073a*/ 	.byte	0x2a
	.zero		1


	//   ....[98]....
        /*073c*/ 	.word	0x00006a80
        /*0740*/ 	.word	0x000000ff
        /*0744*/ 	.word	0x00000000
        /*0748*/ 	.short	0x0101
        /*074a*/ 	.byte	0x3f
	.zero		1


	//   ....[99]....
        /*074c*/ 	.word	0x00006ad0
        /*0750*/ 	.word	0x000000ff
        /*0754*/ 	.word	0x000000e0
        /*0758*/ 	.short	0x010a
        /*075a*/ 	.byte	0x2a
	.zero		1


	//   ....[100]....
        /*075c*/ 	.word	0x00006af0
        /*0760*/ 	.word	0x000000ff
        /*0764*/ 	.word	0x000000e8
        /*0768*/ 	.short	0x010a
        /*076a*/ 	.byte	0x2a
	.zero		1


	//   ....[101]....
        /*076c*/ 	.word	0x00006b10
        /*0770*/ 	.word	0x000000ff
        /*0774*/ 	.word	0x000000f0
        /*0778*/ 	.short	0x010a
        /*077a*/ 	.byte	0x2a
	.zero		1


	//   ....[102]....
        /*077c*/ 	.word	0x00006b50
        /*0780*/ 	.word	0x00000000
        /*0784*/ 	.word	0x000000f8
        /*0788*/ 	.short	0x010a
        /*078a*/ 	.byte	0xff
	.zero		1


	//   ....[103]....
        /*078c*/ 	.word	0x00006ef0
        /*0790*/ 	.word	0x000000ff
        /*0794*/ 	.word	0x00000110
        /*0798*/ 	.short	0x010a
        /*079a*/ 	.byte	0x32
	.zero		1


	//   ....[104]....
        /*079c*/ 	.word	0x00007060
        /*07a0*/ 	.word	0x000000ff
        /*07a4*/ 	.word	0x00000000
        /*07a8*/ 	.short	0x0101
        /*07aa*/ 	.byte	0x04
	.zero		1


	//   ....[105]....
        /*07ac*/ 	.word	0x00008200
        /*07b0*/ 	.word	0x000000ff
        /*07b4*/ 	.word	0x000000c0
        /*07b8*/ 	.short	0x010a
        /*07ba*/ 	.byte	0x32
	.zero		1


	//   ....[106]....
        /*07bc*/ 	.word	0x00008240
        /*07c0*/ 	.word	0x00000049
        /*07c4*/ 	.word	0x00000120
        /*07c8*/ 	.short	0x010a
        /*07ca*/ 	.byte	0xff
	.zero		1


	//   ....[107]....
        /*07cc*/ 	.word	0x00008330
        /*07d0*/ 	.word	0x000000ff
        /*07d4*/ 	.word	0x000000c0
        /*07d8*/ 	.short	0x010a
        /*07da*/ 	.byte	0x32
	.zero		1


	//   ....[108]....
        /*07dc*/ 	.word	0x00008420
        /*07e0*/ 	.word	0x00000049
        /*07e4*/ 	.word	0x00000120
        /*07e8*/ 	.short	0x010a
        /*07ea*/ 	.byte	0xff
	.zero		1


	//   ....[109]....
        /*07ec*/ 	.word	0x00008c40
        /*07f0*/ 	.word	0x00000000
        /*07f4*/ 	.word	0x00000000
        /*07f8*/ 	.short	0x0101
        /*07fa*/ 	.byte	0xff
	.zero		1


	//   ....[110]....
        /*07fc*/ 	.word	0x00008c50
        /*0800*/ 	.word	0x00000002
        /*0804*/ 	.word	0x000000c0
        /*0808*/ 	.short	0x010a
        /*080a*/ 	.byte	0xff
	.zero		1


	//   ....[111]....
        /*080c*/ 	.word	0x00008d30
        /*0810*/ 	.word	0x00000002
        /*0814*/ 	.word	0x000000c0
        /*0818*/ 	.short	0x010a
        /*081a*/ 	.byte	0xff
	.zero		1


	//   ....[112]....
        /*081c*/ 	.word	0x000095d0
        /*0820*/ 	.word	0x00000000
        /*0824*/ 	.word	0x00000000
        /*0828*/ 	.short	0x0101
        /*082a*/ 	.byte	0xff
	.zero		1


	//   ....[113]....
        /*082c*/ 	.word	0x000095f0
        /*0830*/ 	.word	0x00000006
        /*0834*/ 	.word	0x000000c0
        /*0838*/ 	.short	0x010a
        /*083a*/ 	.byte	0xff
	.zero		1


	//   ....[114]....
        /*083c*/ 	.word	0x000096c0
        /*0840*/ 	.word	0x00000006
        /*0844*/ 	.word	0x000000c0
        /*0848*/ 	.short	0x010a
        /*084a*/ 	.byte	0xff
	.zero		1


	//   ....[115]....
        /*084c*/ 	.word	0x00009f50
        /*0850*/ 	.word	0x0000000e
        /*0854*/ 	.word	0x00000000
        /*0858*/ 	.short	0x0101
        /*085a*/ 	.byte	0xff
	.zero		1


	//   ....[116]....
        /*085c*/ 	.word	0x00009f70
        /*0860*/ 	.word	0x00000000
        /*0864*/ 	.word	0x000000c0
        /*0868*/ 	.short	0x010a
        /*086a*/ 	.byte	0xff
	.zero		1


	//   ....[117]....
        /*086c*/ 	.word	0x0000a040
        /*0870*/ 	.word	0x00000000
        /*0874*/ 	.word	0x000000c0
        /*0878*/ 	.short	0x010a
        /*087a*/ 	.byte	0xff
	.zero		1


	//   ....[118]....
        /*087c*/ 	.word	0x0000a350
        /*0880*/ 	.word	0x00000049
        /*0884*/ 	.word	0x00000000
        /*0888*/ 	.short	0x0101
        /*088a*/ 	.byte	0xff
	.zero		1


	//   ....[119]....
        /*088c*/ 	.word	0x0000a920
        /*0890*/ 	.word	0x00000000
        /*0894*/ 	.word	0x00000000
        /*0898*/ 	.short	0x0101
        /*089a*/ 	.byte	0xff
	.zero		1


	//   ....[120]....
        /*089c*/ 	.word	0x0000abb0
        /*08a0*/ 	.word	0x000000ff
        /*08a4*/ 	.word	0x00000000
        /*08a8*/ 	.short	0x0101
        /*08aa*/ 	.byte	0x04
	.zero		1


	//   ....[121]....
        /*08ac*/ 	.word	0x0000abe0
        /*08b0*/ 	.word	0x00000000
        /*08b4*/ 	.word	0x00000060
        /*08b8*/ 	.short	0x010a
        /*08ba*/ 	.byte	0xff
	.zero		1


	//   ....[122]....
        /*08bc*/ 	.word	0x0000ac40
        /*08c0*/ 	.word	0x00000000
        /*08c4*/ 	.word	0x00000060
        /*08c8*/ 	.short	0x010a
        /*08ca*/ 	.byte	0xff
	.zero		1


	//   ....[123]....
        /*08cc*/ 	.word	0x0000aca0
        /*08d0*/ 	.word	0x00000000
        /*08d4*/ 	.word	0x00000110
        /*08d8*/ 	.short	0x010a
        /*08da*/ 	.byte	0xff
	.zero		1


	//   ....[124]....
        /*08dc*/ 	.word	0x0000ad00
        /*08e0*/ 	.word	0x00000000
        /*08e4*/ 	.word	0x00000000
        /*08e8*/ 	.short	0x010a
        /*08ea*/ 	.byte	0xff
	.zero		1


	//   ....[125]....
        /*08ec*/ 	.word	0x0000ad60
        /*08f0*/ 	.word	0x00000000
        /*08f4*/ 	.word	0x00000000
        /*08f8*/ 	.short	0x010a
        /*08fa*/ 	.byte	0xff
	.zero		1


	//   ....[126]....
        /*08fc*/ 	.word	0x0000adc0
        /*0900*/ 	.word	0x00000000
        /*0904*/ 	.word	0x00000000
        /*0908*/ 	.short	0x010a
        /*090a*/ 	.byte	0xff
	.zero		1


	//   ....[127]....
        /*090c*/ 	.word	0x0000ae20
        /*0910*/ 	.word	0x00000000
        /*0914*/ 	.word	0x00000000
        /*0918*/ 	.short	0x010a
        /*091a*/ 	.byte	0xff
	.zero		1


	//   ....[128]....
        /*091c*/ 	.word	0x0000ae80
        /*0920*/ 	.word	0x00000000
        /*0924*/ 	.word	0x00000000
        /*0928*/ 	.short	0x010a
        /*092a*/ 	.byte	0xff
	.zero		1


	//   ....[129]....
        /*092c*/ 	.word	0x0000aee0
        /*0930*/ 	.word	0x00000000
        /*0934*/ 	.word	0x00000000
        /*0938*/ 	.short	0x010a
        /*093a*/ 	.byte	0xff
	.zero		1


	//   ....[130]....
        /*093c*/ 	.word	0x0000af40
        /*0940*/ 	.word	0x00000000
        /*0944*/ 	.word	0x00000000
        /*0948*/ 	.short	0x010a
        /*094a*/ 	.byte	0xff
	.zero		1


	//   ....[131]....
        /*094c*/ 	.word	0x0000afa0
        /*0950*/ 	.word	0x00000000
        /*0954*/ 	.word	0x00000000
        /*0958*/ 	.short	0x010a
        /*095a*/ 	.byte	0xff
	.zero		1


	//   ....[132]....
        /*095c*/ 	.word	0x0000b000
        /*0960*/ 	.word	0x00000000
        /*0964*/ 	.word	0x00000000
        /*0968*/ 	.short	0x010a
        /*096a*/ 	.byte	0xff
	.zero		1


	//   ....[133]....
        /*096c*/ 	.word	0x0000b060
        /*0970*/ 	.word	0x00000000
        /*0974*/ 	.word	0x00000000
        /*0978*/ 	.short	0x010a
        /*097a*/ 	.byte	0xff
	.zero		1


	//   ....[134]....
        /*097c*/ 	.word	0x0000b0c0
        /*0980*/ 	.word	0x00000000
        /*0984*/ 	.word	0x00000000
        /*0988*/ 	.short	0x010a
        /*098a*/ 	.byte	0xff
	.zero		1


	//   ....[135]....
        /*098c*/ 	.word	0x0000b120
        /*0990*/ 	.word	0x00000004
        /*0994*/ 	.word	0x00000118
        /*0998*/ 	.short	0x010a
        /*099a*/ 	.byte	0xff
	.zero		1


	//   ....[136]....
        /*099c*/ 	.word	0x0000b180
        /*09a0*/ 	.word	0x00000004
        /*09a4*/ 	.word	0x00000110
        /*09a8*/ 	.short	0x010a
        /*09aa*/ 	.byte	0xff
	.zero		1


	//   ....[137]....
        /*09ac*/ 	.word	0x0000b1e0
        /*09b0*/ 	.word	0x00000005
        /*09b4*/ 	.word	0x00000008
        /*09b8*/ 	.short	0x010a
        /*09ba*/ 	.byte	0xff
	.zero		1


	//   ....[138]....
        /*09bc*/ 	.word	0x0000b2d0
        /*09c0*/ 	.word	0x00000003
        /*09c4*/ 	.word	0x00000008
        /*09c8*/ 	.short	0x010a
        /*09ca*/ 	.byte	0xff
	.zero		1


	//   ....[139]....
        /*09cc*/ 	.word	0x0000b330
        /*09d0*/ 	.word	0x00000004
        /*09d4*/ 	.word	0x00000110
        /*09d8*/ 	.short	0x010a
        /*09da*/ 	.byte	0xff
	.zero		1


	//   ....[140]....
        /*09dc*/ 	.word	0x0000b390
        /*09e0*/ 	.word	0x00000004
        /*09e4*/ 	.word	0x00000130
        /*09e8*/ 	.short	0x010a
        /*09ea*/ 	.byte	0xff
	.zero		1


	//   ....[141]....
        /*09ec*/ 	.word	0x0000b3f0
        /*09f0*/ 	.word	0x00000004
        /*09f4*/ 	.word	0x00000000
        /*09f8*/ 	.short	0x010a
        /*09fa*/ 	.byte	0xff
	.zero		1


	//   ....[142]....
        /*09fc*/ 	.word	0x0000b450
        /*0a00*/ 	.word	0x00000000
        /*0a04*/ 	.word	0x00000000
        /*0a08*/ 	.short	0x010a
        /*0a0a*/ 	.byte	0xff
	.zero		1


	//   ....[143]....
        /*0a0c*/ 	.word	0x0000b4b0
        /*0a10*/ 	.word	0x00000000
        /*0a14*/ 	.word	0x00000140
        /*0a18*/ 	.short	0x010a
        /*0a1a*/ 	.byte	0xff
	.zero		1


	//   ....[144]....
        /*0a1c*/ 	.word	0x0000b510
        /*0a20*/ 	.word	0x00000000
        /*0a24*/ 	.word	0x00000110
        /*0a28*/ 	.short	0x010a
        /*0a2a*/ 	.byte	0xff
	.zero		1


	//   ....[145]....
        /*0a2c*/ 	.word	0x0000b570
        /*0a30*/ 	.word	0x00000003
        /*0a34*/ 	.word	0x00000108
        /*0a38*/ 	.short	0x010a
        /*0a3a*/ 	.byte	0xff
	.zero		1


	//   ....[146]....
        /*0a3c*/ 	.word	0x0000b5d0
        /*0a40*/ 	.word	0x00000000
        /*0a44*/ 	.word	0x000000e0
        /*0a48*/ 	.short	0x010a
        /*0a4a*/ 	.byte	0xff
	.zero		1


	//   ....[147]....
        /*0a4c*/ 	.word	0x0000b630
        /*0a50*/ 	.word	0x00000000
        /*0a54*/ 	.word	0x000000e8
        /*0a58*/ 	.short	0x010a
        /*0a5a*/ 	.byte	0xff
	.zero		1


	//   ....[148]....
        /*0a5c*/ 	.word	0x0000b690
        /*0a60*/ 	.word	0x00000000
        /*0a64*/ 	.word	0x000000f0
        /*0a68*/ 	.short	0x010a
        /*0a6a*/ 	.byte	0xff
	.zero		1


	//   ....[149]....
        /*0a6c*/ 	.word	0x0000b6f0
        /*0a70*/ 	.word	0x00000000
        /*0a74*/ 	.word	0x000000f8
        /*0a78*/ 	.short	0x010a
        /*0a7a*/ 	.byte	0xff
	.zero		1


	//   ....[150]....
        /*0a7c*/ 	.word	0x0000b750
        /*0a80*/ 	.word	0x00000000
        /*0a84*/ 	.word	0x000000e0
        /*0a88*/ 	.short	0x010a
        /*0a8a*/ 	.byte	0xff
	.zero		1


	//   ....[151]....
        /*0a8c*/ 	.word	0x0000b7b0
        /*0a90*/ 	.word	0x00000000
        /*0a94*/ 	.word	0x000000e8
        /*0a98*/ 	.short	0x010a
        /*0a9a*/ 	.byte	0xff
	.zero		1


	//   ....[152]....
        /*0a9c*/ 	.word	0x0000b810
        /*0aa0*/ 	.word	0x00000000
        /*0aa4*/ 	.word	0x000000f0
        /*0aa8*/ 	.short	0x010a
        /*0aaa*/ 	.byte	0xff
	.zero		1


	//   ....[153]....
        /*0aac*/ 	.word	0x0000b870
        /*0ab0*/ 	.word	0x00000000
        /*0ab4*/ 	.word	0x00000110
        /*0ab8*/ 	.short	0x010a
        /*0aba*/ 	.byte	0xff
	.zero		1


	//   ....[154]....
        /*0abc*/ 	.word	0x0000b8d0
        /*0ac0*/ 	.word	0x00000002
        /*0ac4*/ 	.word	0x000000c0
        /*0ac8*/ 	.short	0x010a
        /*0aca*/ 	.byte	0xff
	.zero		1


	//   ....[155]....
        /*0acc*/ 	.word	0x0000b920
        /*0ad0*/ 	.word	0x00000049
        /*0ad4*/ 	.word	0x00000120
        /*0ad8*/ 	.short	0x010a
        /*0ada*/ 	.byte	0xff
	.zero		1


	//   ....[156]....
        /*0adc*/ 	.word	0x0000b970
        /*0ae0*/ 	.word	0x00000002
        /*0ae4*/ 	.word	0x000000c0
        /*0ae8*/ 	.short	0x010a
        /*0aea*/ 	.byte	0xff
	.zero		1


	//   ....[157]....
        /*0aec*/ 	.word	0x0000b9c0
        /*0af0*/ 	.word	0x00000006
        /*0af4*/ 	.word	0x000000c0
        /*0af8*/ 	.short	0x010a
        /*0afa*/ 	.byte	0xff
	.zero		1


	//   ....[158]....
        /*0afc*/ 	.word	0x0000ba10
        /*0b00*/ 	.word	0x00000000
        /*0b04*/ 	.word	0x000000c0
        /*0b08*/ 	.short	0x010a
        /*0b0a*/ 	.byte	0xff
	.zero		1


	//----- nvinfo : EIATTR_NUM_MBARRIERS
	.align		4
.L_47:
        /*0b0c*/ 	.byte	0x03, 0x38
        /*0b0e*/ 	.short	0x0029


	//----- nvinfo : EIATTR_EXIT_INSTR_OFFSETS
	.align		4
        /*0b10*/ 	.byte	0x04, 0x1c
        /*0b12*/ 	.short	(.L_49 - .L_48)


	//   ....[0]....
.L_48:
        /*0b14*/ 	.word	0x00003ba0


	//   ....[1]....
        /*0b18*/ 	.word	0x00003e50


	//   ....[2]....
        /*0b1c*/ 	.word	0x00003eb0


	//   ....[3]....
        /*0b20*/ 	.word	0x00005160


	//   ....[4]....
        /*0b24*/ 	.word	0x00006b80


	//   ....[5]....
        /*0b28*/ 	.word	0x00006bc0


	//   ....[6]....
        /*0b2c*/ 	.word	0x0000aa90


	//   ....[7]....
        /*0b30*/ 	.word	0x0000ab10


	//   ....[8]....
        /*0b34*/ 	.word	0x0000ab40


	//   ....[9]....
        /*0b38*/ 	.word	0x0000abc0


	//----- nvinfo : EIATTR_MAX_THREADS
	.align		4
.L_49:
        /*0b3c*/ 	.byte	0x04, 0x05
        /*0b3e*/ 	.short	(.L_51 - .L_50)
.L_50:
        /*0b40*/ 	.word	0x00000100
        /*0b44*/ 	.word	0x00000001
        /*0b48*/ 	.word	0x00000001


	//----- nvinfo : EIATTR_CRS_STACK_SIZE
	.align		4
.L_51:
        /*0b4c*/ 	.byte	0x04, 0x1e
        /*0b4e*/ 	.short	(.L_53 - .L_52)
.L_52:
        /*0b50*/ 	.word	0x00000000


	//----- nvinfo : EIATTR_CBANK_PARAM_SIZE
	.align		4
.L_53:
        /*0b54*/ 	.byte	0x03, 0x19
        /*0b56*/ 	.short	0x0900


	//----- nvinfo : EIATTR_PARAM_CBANK
	.align		4
        /*0b58*/ 	.byte	0x04, 0x0a
        /*0b5a*/ 	.short	(.L_55 - .L_54)
	.align		4
.L_54:
        /*0b5c*/ 	.word	index@(.nv.constant0._ZN7cutlass13device_kernelINS_4conv6kernel13ConvUniversalINS1_16ConvProblemShapeILNS1_8OperatorE2ELi3EEENS1_10collective14CollectiveConvINS1_47MainloopSm100TmaUmmaWarpSpecializedImplicitGemmILS5_2ELi12ELi3ELi1ELi2EN4cute5tupleIJNSA_1CILi2EEENSC_ILi1EEESE_EEEEENSB_IJNSC_ILi128EEENSB_IJSH_EEENSB_IJNSC_ILi32EEEEEEEEENS_10tfloat32_tESM_NSA_8TiledMMAINSA_8MMA_AtomIJNSA_23SM100_MMA_TF32_2x1SM_SSISM_SM_fLi128ELi128ELNSA_4UMMA5MajorE1ELSR_1ELNSQ_7ScaleInE0ELSS_0EEEEEENSA_6LayoutINSB_IJSE_SE_SE_EEENSB_IJNSC_ILi0EEESX_SX_EEEEENSB_IJNSA_10UnderscoreES10_S10_EEEEENS7_6detail27Sm100ImplicitGemmTileTraitsINSA_18SM100_TMA_2SM_LOADENSA_14ComposedLayoutINSA_7SwizzleILi2ELi5ELi2EEENSA_18smem_ptr_flag_bitsILi32EEENSV_INSB_IJSJ_NSC_ILi4EEEEEENSB_IJSE_SJ_EEEEEEEvEENS14_INSA_25SM100_TMA_2SM_LOAD_IM2COLES1F_vEEEENS_8epilogue10collective18CollectiveEpilogueINS1K_23Sm100TmaWarpSpecializedILi4ELi2ELi16ELb1ELb0EEEJNSB_IJNSC_ILi64EEESI_SK_EEENSB_IJNSV_IS1P_SE_EENSV_INSB_IJNSC_ILi16EEESD_EEENSB_IJSE_S1P_EEEEEEEESM_NSB_IJlNSB_IJSE_lllEEESX_EEESM_S1Y_NS1K_6fusion15FusionCallbacksIS1O_NS1Z_17LinearCombinationISM_fSM_fLNS_15FloatRoundStyleE2EEES1Q_S1W_JEEENSA_5SM1004TMEM4LOAD26SM100_TMEM_LOAD_32dp32b16xENSA_13SM90_TMA_LOADENS16_INS17_ILi2ELi4ELi3EEES1A_NSV_INSB_IJNSC_ILi8EEES1S_EEENSB_IJS1S_SE_EEEEEEENSA_39AutoVectorizingCopyWithAssumedAlignmentILi128EEENSA_14SM90_TMA_STOREES2F_S2H_S2H_EEEvvEEEEvNT_6ParamsE)
        /*0b60*/ 	.short	0x0380
        /*0b62*/ 	.short	0x0900


	//----- nvinfo : EIATTR_SW_WAR
	.align		4
.L_55:
        /*0b64*/ 	.byte	0x04, 0x36
        /*0b66*/ 	.short	(.L_57 - .L_56)
.L_56:
        /*0b68*/ 	.word	0x00000008
.L_57:


//--------------------- .nv.callgraph             --------------------------
	.section	.nv.callgraph,"",@"SHT_CUDA_CALLGRAPH"
	.align	4
	.sectionentsize	8
	.align		4
        /*0000*/ 	.word	0x00000000
	.align		4
        /*0004*/ 	.word	0xffffffff
	.align		4
        /*0008*/ 	.word	index@(_ZN7cutlass13device_kernelINS_4conv6kernel13ConvUniversalINS1_16ConvProblemShapeILNS1_8OperatorE2ELi3EEENS1_10collective14CollectiveConvINS1_47MainloopSm100TmaUmmaWarpSpecializedImplicitGemmILS5_2ELi12ELi3ELi1ELi2EN4cute5tupleIJNSA_1CILi2EEENSC_ILi1EEESE_EEEEENSB_IJNSC_ILi128EEENSB_IJSH_EEENSB_IJNSC_ILi32EEEEEEEEENS_10tfloat32_tESM_NSA_8TiledMMAINSA_8MMA_AtomIJNSA_23SM100_MMA_TF32_2x1SM_SSISM_SM_fLi128ELi128ELNSA_4UMMA5MajorE1ELSR_1ELNSQ_7ScaleInE0ELSS_0EEEEEENSA_6LayoutINSB_IJSE_SE_SE_EEENSB_IJNSC_ILi0EEESX_SX_EEEEENSB_IJNSA_10UnderscoreES10_S10_EEEEENS7_6detail27Sm100ImplicitGemmTileTraitsINSA_18SM100_TMA_2SM_LOADENSA_14ComposedLayoutINSA_7SwizzleILi2ELi5ELi2EEENSA_18smem_ptr_flag_bitsILi32EEENSV_INSB_IJSJ_NSC_ILi4EEEEEENSB_IJSE_SJ_EEEEEEEvEENS14_INSA_25SM100_TMA_2SM_LOAD_IM2COLES1F_vEEEENS_8epilogue10collective18CollectiveEpilogueINS1K_23Sm100TmaWarpSpecializedILi4ELi2ELi16ELb1ELb0EEEJNSB_IJNSC_ILi64EEESI_SK_EEENSB_IJNSV_IS1P_SE_EENSV_INSB_IJNSC_ILi16EEESD_EEENSB_IJSE_S1P_EEEEEEEESM_NSB_IJlNSB_IJSE_lllEEESX_EEESM_S1Y_NS1K_6fusion15FusionCallbacksIS1O_NS1Z_17LinearCombinationISM_fSM_fLNS_15FloatRoundStyleE2EEES1Q_S1W_JEEENSA_5SM1004TMEM4LOAD26SM100_TMEM_LOAD_32dp32b16xENSA_13SM90_TMA_LOADENS16_INS17_ILi2ELi4ELi3EEES1A_NSV_INSB_IJNSC_ILi8EEES1S_EEENSB_IJS1S_SE_EEEEEEENSA_39AutoVectorizingCopyWithAssumedAlignmentILi128EEENSA_14SM90_TMA_STOREES2F_S2H_S2H_EEEvvEEEEvNT_6ParamsE)
	.align		4
        /*000c*/ 	.word	index@(__assertfail)
	.align		4
        /*0010*/ 	.word	0x00000000
	.align		4
        /*0014*/ 	.word	0xfffffffe
	.align		4
        /*0018*/ 	.word	0x00000000
	.align		4
        /*001c*/ 	.word	0xfffffffd
	.align		4
        /*0020*/ 	.word	0x00000000
	.align		4
        /*0024*/ 	.word	0xfffffffc


//--------------------- .nv.constant4             --------------------------
	.section	.nv.constant4,"a",@progbits
	.align	8
	.align		8
.nv.constant4:
        /*0000*/ 	.dword	__assertfail
	.align		8
        /*0008*/ 	.dword	__unnamed_1
	.align		8
        /*0010*/ 	.dword	__unnamed_2
	.align		8
        /*0018*/ 	.dword	_ZN39_INTERNAL_60cdd15b_4_k_cu_17c829e2_34804cuda3std3__45__cpo5beginE
	.align		8
        /*0020*/ 	.dword	_ZN39_INTERNAL_60cdd15b_4_k_cu_17c829e2_34804cuda3std3__45__cpo3endE
	.align		8
        /*0028*/ 	.dword	_ZN39_INTERNAL_60cdd15b_4_k_cu_17c829e2_34804cuda3std3__45__cpo6cbeginE
	.align		8
        /*0030*/ 	.dword	_ZN39_INTERNAL_60cdd15b_4_k_cu_17c829e2_34804cuda3std3__45__cpo4cendE
	.align		8
        /*0038*/ 	.dword	_ZN39_INTERNAL_60cdd15b_4_k_cu_17c829e2_34804cuda3std3__441_GLOBAL__N__60cdd15b_4_k_cu_17c829e2_34806ignoreE
	.align		8
        /*0040*/ 	.dword	_ZN39_INTERNAL_60cdd15b_4_k_cu_17c829e2_34804cuda3std3__419piecewise_constructE
	.align		8
        /*0048*/ 	.dword	_ZN39_INTERNAL_60cdd15b_4_k_cu_17c829e2_34804cuda3std3__48in_placeE
	.align		8
        /*0050*/ 	.dword	_ZN39_INTERNAL_60cdd15b_4_k_cu_17c829e2_34804cuda3std6ranges3__45__cpo4swapE
	.align		8
        /*0058*/ 	.dword	_ZN39_INTERNAL_60cdd15b_4_k_cu_17c829e2_34804cuda3std6ranges3__45__cpo9iter_moveE
	.align		8
        /*0060*/ 	.dword	_ZN39_INTERNAL_60cdd15b_4_k_cu_17c829e2_34804cute7productE
	.align		8
        /*0068*/ 	.dword	_ZN39_INTERNAL_60cdd15b_4_k_cu_17c829e2_34804cute1_E
	.align		8
        /*0070*/ 	.dword	$str$27
	.align		8
        /*0078*/ 	.dword	$str$28
	.align		8
        /*0080*/ 	.dword	$str$29
	.align		8
        /*0088*/ 	.dword	$str$30


//--------------------- .text._ZN7cutlass13device_kernelINS_4conv6kernel13ConvUniversalINS1_16ConvProblemShapeILNS1_8OperatorE2ELi3EEENS1_10collective14CollectiveConvINS1_47MainloopSm100TmaUmmaWarpSpecializedImplicitGemmILS5_2ELi12ELi3ELi1ELi2EN4cute5tupleIJNSA_1CILi2EEENSC_ILi1EEESE_EEEEENSB_IJNSC_ILi128EEENSB_IJSH_EEENSB_IJNSC_ILi32EEEEEEEEENS_10tfloat32_tESM_NSA_8TiledMMAINSA_8MMA_AtomIJNSA_23SM100_MMA_TF32_2x1SM_SSISM_SM_fLi128ELi128ELNSA_4UMMA5MajorE1ELSR_1ELNSQ_7ScaleInE0ELSS_0EEEEEENSA_6LayoutINSB_IJSE_SE_SE_EEENSB_IJNSC_ILi0EEESX_SX_EEEEENSB_IJNSA_10UnderscoreES10_S10_EEEEENS7_6detail27Sm100ImplicitGemmTileTraitsINSA_18SM100_TMA_2SM_LOADENSA_14ComposedLayoutINSA_7SwizzleILi2ELi5ELi2EEENSA_18smem_ptr_flag_bitsILi32EEENSV_INSB_IJSJ_NSC_ILi4EEEEEENSB_IJSE_SJ_EEEEEEEvEENS14_INSA_25SM100_TMA_2SM_LOAD_IM2COLES1F_vEEEENS_8epilogue10collective18CollectiveEpilogueINS1K_23Sm100TmaWarpSpecializedILi4ELi2ELi16ELb1ELb0EEEJNSB_IJNSC_ILi64EEESI_SK_EEENSB_IJNSV_IS1P_SE_EENSV_INSB_IJNSC_ILi16EEESD_EEENSB_IJSE_S1P_EEEEEEEESM_NSB_IJlNSB_IJSE_lllEEESX_EEESM_S1Y_NS1K_6fusion15FusionCallbacksIS1O_NS1Z_17LinearCombinationISM_fSM_fLNS_15FloatRoundStyleE2EEES1Q_S1W_JEEENSA_5SM1004TMEM4LOAD26SM100_TMEM_LOAD_32dp32b16xENSA_13SM90_TMA_LOADENS16_INS17_ILi2ELi4ELi3EEES1A_NSV_INSB_IJNSC_ILi8EEES1S_EEENSB_IJS1S_SE_EEEEEEENSA_39AutoVectorizingCopyWithAssumedAlignmentILi128EEENSA_14SM90_TMA_STOREES2F_S2H_S2H_EEEvvEEEEvNT_6ParamsE --------------------------
	.section	.text._ZN7cutlass13device_kernelINS_4conv6kernel13ConvUniversalINS1_16ConvProblemShapeILNS1_8OperatorE2ELi3EEENS1_10collective14CollectiveConvINS1_47MainloopSm100TmaUmmaWarpSpecializedImplicitGemmILS5_2ELi12ELi3ELi1ELi2EN4cute5tupleIJNSA_1CILi2EEENSC_ILi1EEESE_EEEEENSB_IJNSC_ILi128EEENSB_IJSH_EEENSB_IJNSC_ILi32EEEEEEEEENS_10tfloat32_tESM_NSA_8TiledMMAINSA_8MMA_AtomIJNSA_23SM100_MMA_TF32_2x1SM_SSISM_SM_fLi128ELi128ELNSA_4UMMA5MajorE1ELSR_1ELNSQ_7ScaleInE0ELSS_0EEEEEENSA_6LayoutINSB_IJSE_SE_SE_EEENSB_IJNSC_ILi0EEESX_SX_EEEEENSB_IJNSA_10UnderscoreES10_S10_EEEEENS7_6detail27Sm100ImplicitGemmTileTraitsINSA_18SM100_TMA_2SM_LOADENSA_14ComposedLayoutINSA_7SwizzleILi2ELi5ELi2EEENSA_18smem_ptr_flag_bitsILi32EEENSV_INSB_IJSJ_NSC_ILi4EEEEEENSB_IJSE_SJ_EEEEEEEvEENS14_INSA_25SM100_TMA_2SM_LOAD_IM2COLES1F_vEEEENS_8epilogue10collective18CollectiveEpilogueINS1K_23Sm100TmaWarpSpecializedILi4ELi2ELi16ELb1ELb0EEEJNSB_IJNSC_ILi64EEESI_SK_EEENSB_IJNSV_IS1P_SE_EENSV_INSB_IJNSC_ILi16EEESD_EEENSB_IJSE_S1P_EEEEEEEESM_NSB_IJlNSB_IJSE_lllEEESX_EEESM_S1Y_NS1K_6fusion15FusionCallbacksIS1O_NS1Z_17LinearCombinationISM_fSM_fLNS_15FloatRoundStyleE2EEES1Q_S1W_JEEENSA_5SM1004TMEM4LOAD26SM100_TMEM_LOAD_32dp32b16xENSA_13SM90_TMA_LOADENS16_INS17_ILi2ELi4ELi3EEES1A_NSV_INSB_IJNSC_ILi8EEES1S_EEENSB_IJS1S_SE_EEEEEEENSA_39AutoVectorizingCopyWithAssumedAlignmentILi128EEENSA_14SM90_TMA_STOREES2F_S2H_S2H_EEEvvEEEEvNT_6ParamsE,"ax",@progbits
	.align	128
.text._ZN7cutlass13device_kernelINS_4conv6kernel13ConvUniversalINS1_16ConvProblemShapeILNS1_8OperatorE2ELi3EEENS1_10collective14CollectiveConvINS1_47MainloopSm100TmaUmmaWarpSpecializedImplicitGemmILS5_2ELi12ELi3ELi1ELi2EN4cute5tupleIJNSA_1CILi2EEENSC_ILi1EEESE_EEEEENSB_IJNSC_ILi128EEENSB_IJSH_EEENSB_IJNSC_ILi32EEEEEEEEENS_10tfloat32_tESM_NSA_8TiledMMAINSA_8MMA_AtomIJNSA_23SM100_MMA_TF32_2x1SM_SSISM_SM_fLi128ELi128ELNSA_4UMMA5MajorE1ELSR_1ELNSQ_7ScaleInE0ELSS_0EEEEEENSA_6LayoutINSB_IJSE_SE_SE_EEENSB_IJNSC_ILi0EEESX_SX_EEEEENSB_IJNSA_10UnderscoreES10_S10_EEEEENS7_6detail27Sm100ImplicitGemmTileTraitsINSA_18SM100_TMA_2SM_LOADENSA_14ComposedLayoutINSA_7SwizzleILi2ELi5ELi2EEENSA_18smem_ptr_flag_bitsILi32EEENSV_INSB_IJSJ_NSC_ILi4EEEEEENSB_IJSE_SJ_EEEEEEEvEENS14_INSA_25SM100_TMA_2SM_LOAD_IM2COLES1F_vEEEENS_8epilogue10collective18CollectiveEpilogueINS1K_23Sm100TmaWarpSpecializedILi4ELi2ELi16ELb1ELb0EEEJNSB_IJNSC_ILi64EEESI_SK_EEENSB_IJNSV_IS1P_SE_EENSV_INSB_IJNSC_ILi16EEESD_EEENSB_IJSE_S1P_EEEEEEEESM_NSB_IJlNSB_IJSE_lllEEESX_EEESM_S1Y_NS1K_6fusion15FusionCallbacksIS1O_NS1Z_17LinearCombinationISM_fSM_fLNS_15FloatRoundStyleE2EEES1Q_S1W_JEEENSA_5SM1004TMEM4LOAD26SM100_TMEM_LOAD_32dp32b16xENSA_13SM90_TMA_LOADENS16_INS17_ILi2ELi4ELi3EEES1A_NSV_INSB_IJNSC_ILi8EEES1S_EEENSB_IJS1S_SE_EEEEEEENSA_39AutoVectorizingCopyWithAssumedAlignmentILi128EEENSA_14SM90_TMA_STOREES2F_S2H_S2H_EEEvvEEEEvNT_6ParamsE:
        .type           _ZN7cutlass13device_kernelINS_4conv6kernel13ConvUniversalINS1_16ConvProblemShapeILNS1_8OperatorE2ELi3EEENS1_10collective14CollectiveConvINS1_47MainloopSm100TmaUmmaWarpSpecializedImplicitGemmILS5_2ELi12ELi3ELi1ELi2EN4cute5tupleIJNSA_1CILi2EEENSC_ILi1EEESE_EEEEENSB_IJNSC_ILi128EEENSB_IJSH_EEENSB_IJNSC_ILi32EEEEEEEEENS_10tfloat32_tESM_NSA_8TiledMMAINSA_8MMA_AtomIJNSA_23SM100_MMA_TF32_2x1SM_SSISM_SM_fLi128ELi128ELNSA_4UMMA5MajorE1ELSR_1ELNSQ_7ScaleInE0ELSS_0EEEEEENSA_6LayoutINSB_IJSE_SE_SE_EEENSB_IJNSC_ILi0EEESX_SX_EEEEENSB_IJNSA_10UnderscoreES10_S10_EEEEENS7_6detail27Sm100ImplicitGemmTileTraitsINSA_18SM100_TMA_2SM_LOADENSA_14ComposedLayoutINSA_7SwizzleILi2ELi5ELi2EEENSA_18smem_ptr_flag_bitsILi32EEENSV_INSB_IJSJ_NSC_ILi4EEEEEENSB_IJSE_SJ_EEEEEEEvEENS14_INSA_25SM100_TMA_2SM_LOAD_IM2COLES1F_vEEEENS_8epilogue10collective18CollectiveEpilogueINS1K_23Sm100TmaWarpSpecializedILi4ELi2ELi16ELb1ELb0EEEJNSB_IJNSC_ILi64EEESI_SK_EEENSB_IJNSV_IS1P_SE_EENSV_INSB_IJNSC_ILi16EEESD_EEENSB_IJSE_S1P_EEEEEEEESM_NSB_IJlNSB_IJSE_lllEEESX_EEESM_S1Y_NS1K_6fusion15FusionCallbacksIS1O_NS1Z_17LinearCombinationISM_fSM_fLNS_15FloatRoundStyleE2EEES1Q_S1W_JEEENSA_5SM1004TMEM4LOAD26SM100_TMEM_LOAD_32dp32b16xENSA_13SM90_TMA_LOADENS16_INS17_ILi2ELi4ELi3EEES1A_NSV_INSB_IJNSC_ILi8EEES1S_EEENSB_IJS1S_SE_EEEEEEENSA_39AutoVectorizingCopyWithAssumedAlignmentILi128EEENSA_14SM90_TMA_STOREES2F_S2H_S2H_EEEvvEEEEvNT_6ParamsE,@function
        .size           _ZN7cutlass13device_kernelINS_4conv6kernel13ConvUniversalINS1_16ConvProblemShapeILNS1_8OperatorE2ELi3EEENS1_10collective14CollectiveConvINS1_47MainloopSm100TmaUmmaWarpSpecializedImplicitGemmILS5_2ELi12ELi3ELi1ELi2EN4cute5tupleIJNSA_1CILi2EEENSC_ILi1EEESE_EEEEENSB_IJNSC_ILi128EEENSB_IJSH_EEENSB_IJNSC_ILi32EEEEEEEEENS_10tfloat32_tESM_NSA_8TiledMMAINSA_8MMA_AtomIJNSA_23SM100_MMA_TF32_2x1SM_SSISM_SM_fLi128ELi128ELNSA_4UMMA5MajorE1ELSR_1ELNSQ_7ScaleInE0ELSS_0EEEEEENSA_6LayoutINSB_IJSE_SE_SE_EEENSB_IJNSC_ILi0EEESX_SX_EEEEENSB_IJNSA_10UnderscoreES10_S10_EEEEENS7_6detail27Sm100ImplicitGemmTileTraitsINSA_18SM100_TMA_2SM_LOADENSA_14ComposedLayoutINSA_7SwizzleILi2ELi5ELi2EEENSA_18smem_ptr_flag_bitsILi32EEENSV_INSB_IJSJ_NSC_ILi4EEEEEENSB_IJSE_SJ_EEEEEEEvEENS14_INSA_25SM100_TMA_2SM_LOAD_IM2COLES1F_vEEEENS_8epilogue10collective18CollectiveEpilogueINS1K_23Sm100TmaWarpSpecializedILi4ELi2ELi16ELb1ELb0EEEJNSB_IJNSC_ILi64EEESI_SK_EEENSB_IJNSV_IS1P_SE_EENSV_INSB_IJNSC_ILi16EEESD_EEENSB_IJSE_S1P_EEEEEEEESM_NSB_IJlNSB_IJSE_lllEEESX_EEESM_S1Y_NS1K_6fusion15FusionCallbacksIS1O_NS1Z_17LinearCombinationISM_fSM_fLNS_15FloatRoundStyleE2EEES1Q_S1W_JEEENSA_5SM1004TMEM4LOAD26SM100_TMEM_LOAD_32dp32b16xENSA_13SM90_TMA_LOADENS16_INS17_ILi2ELi4ELi3EEES1A_NSV_INSB_IJNSC_ILi8EEES1S_EEENSB_IJS1S_SE_EEEEEEENSA_39AutoVectorizingCopyWithAssumedAlignmentILi128EEENSA_14SM90_TMA_STOREES2F_S2H_S2H_EEEvvEEEEvNT_6ParamsE,(.L_x_212 - _ZN7cutlass13device_kernelINS_4conv6kernel13ConvUniversalINS1_16ConvProblemShapeILNS1_8OperatorE2ELi3EEENS1_10collective14CollectiveConvINS1_47MainloopSm100TmaUmmaWarpSpecializedImplicitGemmILS5_2ELi12ELi3ELi1ELi2EN4cute5tupleIJNSA_1CILi2EEENSC_ILi1EEESE_EEEEENSB_IJNSC_ILi128EEENSB_IJSH_EEENSB_IJNSC_ILi32EEEEEEEEENS_10tfloat32_tESM_NSA_8TiledMMAINSA_8MMA_AtomIJNSA_23SM100_MMA_TF32_2x1SM_SSISM_SM_fLi128ELi128ELNSA_4UMMA5MajorE1ELSR_1ELNSQ_7ScaleInE0ELSS_0EEEEEENSA_6LayoutINSB_IJSE_SE_SE_EEENSB_IJNSC_ILi0EEESX_SX_EEEEENSB_IJNSA_10UnderscoreES10_S10_EEEEENS7_6detail27Sm100ImplicitGemmTileTraitsINSA_18SM100_TMA_2SM_LOADENSA_14ComposedLayoutINSA_7SwizzleILi2ELi5ELi2EEENSA_18smem_ptr_flag_bitsILi32EEENSV_INSB_IJSJ_NSC_ILi4EEEEEENSB_IJSE_SJ_EEEEEEEvEENS14_INSA_25SM100_TMA_2SM_LOAD_IM2COLES1F_vEEEENS_8epilogue10collective18CollectiveEpilogueINS1K_23Sm100TmaWarpSpecializedILi4ELi2ELi16ELb1ELb0EEEJNSB_IJNSC_ILi64EEESI_SK_EEENSB_IJNSV_IS1P_SE_EENSV_INSB_IJNSC_ILi16EEESD_EEENSB_IJSE_S1P_EEEEEEEESM_NSB_IJlNSB_IJSE_lllEEESX_EEESM_S1Y_NS1K_6fusion15FusionCallbacksIS1O_NS1Z_17LinearCombinationISM_fSM_fLNS_15FloatRoundStyleE2EEES1Q_S1W_JEEENSA_5SM1004TMEM4LOAD26SM100_TMEM_LOAD_32dp32b16xENSA_13SM90_TMA_LOADENS16_INS17_ILi2ELi4ELi3EEES1A_NSV_INSB_IJNSC_ILi8EEES1S_EEENSB_IJS1S_SE_EEEEEEENSA_39AutoVectorizingCopyWithAssumedAlignmentILi128EEENSA_14SM90_TMA_STOREES2F_S2H_S2H_EEEvvEEEEvNT_6ParamsE)
        .other          _ZN7cutlass13device_kernelINS_4conv6kernel13ConvUniversalINS1_16ConvProblemShapeILNS1_8OperatorE2ELi3EEENS1_10collective14CollectiveConvINS1_47MainloopSm100TmaUmmaWarpSpecializedImplicitGemmILS5_2ELi12ELi3ELi1ELi2EN4cute5tupleIJNSA_1CILi2EEENSC_ILi1EEESE_EEEEENSB_IJNSC_ILi128EEENSB_IJSH_EEENSB_IJNSC_ILi32EEEEEEEEENS_10tfloat32_tESM_NSA_8TiledMMAINSA_8MMA_AtomIJNSA_23SM100_MMA_TF32_2x1SM_SSISM_SM_fLi128ELi128ELNSA_4UMMA5MajorE1ELSR_1ELNSQ_7ScaleInE0ELSS_0EEEEEENSA_6LayoutINSB_IJSE_SE_SE_EEENSB_IJNSC_ILi0EEESX_SX_EEEEENSB_IJNSA_10UnderscoreES10_S10_EEEEENS7_6detail27Sm100ImplicitGemmTileTraitsINSA_18SM100_TMA_2SM_LOADENSA_14ComposedLayoutINSA_7SwizzleILi2ELi5ELi2EEENSA_18smem_ptr_flag_bitsILi32EEENSV_INSB_IJSJ_NSC_ILi4EEEEEENSB_IJSE_SJ_EEEEEEEvEENS14_INSA_25SM100_TMA_2SM_LOAD_IM2COLES1F_vEEEENS_8epilogue10collective18CollectiveEpilogueINS1K_23Sm100TmaWarpSpecializedILi4ELi2ELi16ELb1ELb0EEEJNSB_IJNSC_ILi64EEESI_SK_EEENSB_IJNSV_IS1P_SE_EENSV_INSB_IJNSC_ILi16EEESD_EEENSB_IJSE_S1P_EEEEEEEESM_NSB_IJlNSB_IJSE_lllEEESX_EEESM_S1Y_NS1K_6fusion15FusionCallbacksIS1O_NS1Z_17LinearCombinationISM_fSM_fLNS_15FloatRoundStyleE2EEES1Q_S1W_JEEENSA_5SM1004TMEM4LOAD26SM100_TMEM_LOAD_32dp32b16xENSA_13SM90_TMA_LOADENS16_INS17_ILi2ELi4ELi3EEES1A_NSV_INSB_IJNSC_ILi8EEES1S_EEENSB_IJS1S_SE_EEEEEEENSA_39AutoVectorizingCopyWithAssumedAlignmentILi128EEENSA_14SM90_TMA_STOREES2F_S2H_S2H_EEEvvEEEEvNT_6ParamsE,@"STO_CUDA_ENTRY STV_DEFAULT"
_ZN7cutlass13device_kernelINS_4conv6kernel13ConvUniversalINS1_16ConvProblemShapeILNS1_8OperatorE2ELi3EEENS1_10collective14CollectiveConvINS1_47MainloopSm100TmaUmmaWarpSpecializedImplicitGemmILS5_2ELi12ELi3ELi1ELi2EN4cute5tupleIJNSA_1CILi2EEENSC_ILi1EEESE_EEEEENSB_IJNSC_ILi128EEENSB_IJSH_EEENSB_IJNSC_ILi32EEEEEEEEENS_10tfloat32_tESM_NSA_8TiledMMAINSA_8MMA_AtomIJNSA_23SM100_MMA_TF32_2x1SM_SSISM_SM_fLi128ELi128ELNSA_4UMMA5MajorE1ELSR_1ELNSQ_7ScaleInE0ELSS_0EEEEEENSA_6LayoutINSB_IJSE_SE_SE_EEENSB_IJNSC_ILi0EEESX_SX_EEEEENSB_IJNSA_10UnderscoreES10_S10_EEEEENS7_6detail27Sm100ImplicitGemmTileTraitsINSA_18SM100_TMA_2SM_LOADENSA_14ComposedLayoutINSA_7SwizzleILi2ELi5ELi2EEENSA_18smem_ptr_flag_bitsILi32EEENSV_INSB_IJSJ_NSC_ILi4EEEEEENSB_IJSE_SJ_EEEEEEEvEENS14_INSA_25SM100_TMA_2SM_LOAD_IM2COLES1F_vEEEENS_8epilogue10collective18CollectiveEpilogueINS1K_23Sm100TmaWarpSpecializedILi4ELi2ELi16ELb1ELb0EEEJNSB_IJNSC_ILi64EEESI_SK_EEENSB_IJNSV_IS1P_SE_EENSV_INSB_IJNSC_ILi16EEESD_EEENSB_IJSE_S1P_EEEEEEEESM_NSB_IJlNSB_IJSE_lllEEESX_EEESM_S1Y_NS1K_6fusion15FusionCallbacksIS1O_NS1Z_17LinearCombinationISM_fSM_fLNS_15FloatRoundStyleE2EEES1Q_S1W_JEEENSA_5SM1004TMEM4LOAD26SM100_TMEM_LOAD_32dp32b16xENSA_13SM90_TMA_LOADENS16_INS17_ILi2ELi4ELi3EEES1A_NSV_INSB_IJNSC_ILi8EEES1S_EEENSB_IJS1S_SE_EEEEEEENSA_39AutoVectorizingCopyWithAssumedAlignmentILi128EEENSA_14SM90_TMA_STOREES2F_S2H_S2H_EEEvvEEEEvNT_6ParamsE:
[----:B------:R-:W1:Y:S01]  /*0000*/  LDC R1, c[0x0][0x37c] ;  /* 0x0000df00ff017b82 */ /* 0x000e620000000800 */
[----:B------:R-:W2:Y:S01]  /*0010*/  S2R R64, SR_TID.X ;  /* 0x0000000000407919 */ /* 0x000ea20000002100 */
[----:B------:R-:W3:Y:S06]  /*0020*/  LDCU.64 UR8, c[0x0][0x990] ;  /* 0x00013200ff0877ac */ /* 0x000eec0008000a00 */
[----:B------:R-:W4:Y:S01]  /*0030*/  S2UR UR4, SR_CgaCtaId ;  /* 0x00000000000479c3 */ /* 0x000f220000008800 */
[----:B-1----:R-:W-:Y:S01]  /*0040*/  VIADD R1, R1, 0xfffffff8 ;  /* 0xfffffff801017836 */ /* 0x002fe20000000000 */
[----:B------:R-:W-:-:S02]  /*0050*/  PRMT R52, RZ, 0x7610, R52 ;  /* 0x00007610ff347816 */ /* 0x000fc40000000034 */
[----:B------:R-:W-:Y:S02]  /*0060*/  ELECT P1, URZ, PT ;  /* 0x0000000000ff782f */ /* 0x000fe40003820000 */
[----:B------:R-:W-:Y:S01]  /*0070*/  R2UR UR49, R1 ;  /* 0x00000000013172ca */ /* 0x000fe200000e0000 */
[----:B---3--:R-:W-:-:S04]  /*0080*/  UISETP.NE.U32.AND UP0, UPT, UR8, URZ, UPT ;  /* 0x000000ff0800728c */ /* 0x008fc8000bf05070 */
[----:B------:R-:W-:Y:S02]  /*0090*/  UISETP.NE.AND.EX UP0, UPT, UR9, URZ, UPT, UP0 ;  /* 0x000000ff0900728c */ /* 0x000fe4000bf05300 */
[----:B----4-:R-:W-:Y:S02]  /*00a0*/  ULOP3.LUT UR41, UR4, 0x1, URZ, 0xc0, !UPT ;  /* 0x0000000104297892 */ /* 0x010fe4000f8ec0ff */
[----:B------:R-:W-:Y:S01]  /*00b0*/  ULOP3.LUT UR40, UR4, 0x1, URZ, 0x3c, !UPT ;  /* 0x0000000104287892 */ /* 0x000fe2000f8e3cff */
[----:B--2---:R-:W-:-:S05]  /*00c0*/  SHF.R.U32.HI R53, RZ, 0x5, R64 ;  /* 0x00000005ff357819 */ /* 0x004fca0000011640 */
[----:B------:R-:W1:Y:S02]  /*00d0*/  SHFL.IDX PT, R0, R53, RZ, 0x1f ;  /* 0x00001fff35007589 */ /* 0x000e6400000e0000 */
[----:B-1----:R-:W-:Y:S01]  /*00e0*/  R2UR UR18, R0 ;  /* 0x00000000001272ca */ /* 0x002fe200000e0000 */
[----:B------:R-:W-:-:S14]  /*00f0*/  BRA.U UP0, `(.L_x_0) ;  /* 0x0000000100307547 */ /* 0x000fdc000b800000 */
[----:B------:R-:W1:Y:S02]  /*0100*/  LDCU.64 UR4, c[0x0][0x988] ;  /* 0x00013100ff0477ac */ /* 0x000e640008000a00 */
[----:B-1----:R-:W-:-:S04]  /*0110*/  UISETP.NE.U32.AND UP0, UPT, UR4, URZ, UPT ;  /* 0x000000ff0400728c */ /* 0x002fc8000bf05070 */
[----:B------:R-:W-:-:S09]  /*0120*/  UISETP.NE.AND.EX UP0, UPT, UR5, URZ, UPT, UP0 ;  /* 0x000000ff0500728c */ /* 0x000fd2000bf05300 */
[----:B------:R-:W-:Y:S05]  /*0130*/  BRA.U !UP0, `(.L_x_1) ;  /* 0x0000000108147547 */ /* 0x000fea000b800000 */
[----:B------:R-:W1:Y:S01]  /*0140*/  LDC.64 R2, c[0x0][0x988] ;  /* 0x00026200ff027b82 */ /* 0x000e620000000a00 */
[----:B------:R-:W1:Y:S02]  /*0150*/  LDCU.64 UR4, c[0x0][0x358] ;  /* 0x00006b00ff0477ac */ /* 0x000e640008000a00 */
[----:B-1----:R1:W5:Y:S01]  /*0160*/  LDG.E R27, desc[UR4][R2.64] ;  /* 0x00000004021b7981 */ /* 0x002362000c1e1900 */
[----:B------:R-:W-:Y:S01]  /*0170*/  HFMA2 R52, -RZ, RZ, 0, 5.9604644775390625e-08 ;  /* 0x00000001ff347431 */ /* 0x000fe200000001ff */
[----:B------:R-:W-:Y:S05]  /*0180*/  BRA `(.L_x_0) ;  /* 0x00000000000c7947 */ /* 0x000fea0003800000 */
.L_x_1:
[----:B------:R-:W1:Y:S01]  /*0190*/  LDCU UR4, c[0x0][0x980] ;  /* 0x00013000ff0477ac */ /* 0x000e620008000800 */
[----:B------:R-:W-:Y:S01]  /*01a0*/  HFMA2 R52, -RZ, RZ, 0, 5.9604644775390625e-08 ;  /* 0x00000001ff347431 */ /* 0x000fe200000001ff */
[----:B-1----:R-:W-:-:S07]  /*01b0*/  MOV R27, UR4 ;  /* 0x00000004001b7c02 */ /* 0x002fce0008000f00 */
.L_x_0:
[----:B------:R-:W2:Y:S02]  /*01c0*/  LDCU.64 UR4, c[0x0][0x9b0] ;  /* 0x00013600ff0477ac */ /* 0x000ea40008000a00 */
[----:B--2---:R-:W-:-:S04]  /*01d0*/  UISETP.NE.U32.AND UP0, UPT, UR4, URZ, UPT ;  /* 0x000000ff0400728c */ /* 0x004fc8000bf05070 */
[----:B------:R-:W-:-:S09]  /*01e0*/  UISETP.NE.AND.EX UP0, UPT, UR5, URZ, UPT, UP0 ;  /* 0x000000ff0500728c */ /* 0x000fd2000bf05300 */
[----:B------:R-:W-:Y:S05]  /*01f0*/  BRA.U UP0, `(.L_x_2) ;  /* 0x0000000100287547 */ /* 0x000fea000b800000 */
[----:B------:R-:W2:Y:S02]  /*0200*/  LDCU.64 UR4, c[0x0][0x9a8] ;  /* 0x00013500ff0477ac */ /* 0x000ea40008000a00 */
[----:B--2---:R-:W-:-:S04]  /*0210*/  UISETP.NE.U32.AND UP0, UPT, UR4, URZ, UPT ;  /* 0x000000ff0400728c */ /* 0x004fc8000bf05070 */
[----:B------:R-:W-:-:S09]  /*0220*/  UISETP.NE.AND.EX UP0, UPT, UR5, URZ, UPT, UP0 ;  /* 0x000000ff0500728c */ /* 0x000fd2000bf05300 */
[----:B------:R-:W-:Y:S05]  /*0230*/  BRA.U !UP0, `(.L_x_3) ;  /* 0x0000000108107547 */ /* 0x000fea000b800000 */
[----:B------:R-:W2:Y:S01]  /*0240*/  LDC.64 R24, c[0x0][0x9a8] ;  /* 0x00026a00ff187b82 */ /* 0x000ea20000000a00 */
[----:B------:R-:W2:Y:S02]  /*0250*/  LDCU.64 UR4, c[0x0][0x358] ;  /* 0x00006b00ff0477ac */ /* 0x000ea40008000a00 */
[----:B--2---:R2:W5:Y:S01]  /*0260*/  LDG.E R24, desc[UR4][R24.64] ;  /* 0x0000000418187981 */ /* 0x004562000c1e1900 */
[----:B------:R-:W-:Y:S05]  /*0270*/  BRA `(.L_x_2) ;  /* 0x0000000000087947 */ /* 0x000fea0003800000 */
.L_x_3:
[----:B------:R-:W2:Y:S02]  /*0280*/  LDCU UR4, c[0x0][0x9a0] ;  /* 0x00013400ff0477ac */ /* 0x000ea40008000800 */
[----:B--2---:R-:W-:Y:S02]  /*0290*/  MOV R24, UR4 ;  /* 0x0000000400187c02 */ /* 0x004fe40008000f00 */
.L_x_2:
[----:B------:R-:W-:Y:S01]  /*02a0*/  IMAD.U32 R0, RZ, RZ, UR18 ;  /* 0x00000012ff007e24 */ /* 0x000fe2000f8e00ff */
[----:B------:R-:W-:Y:S04]  /*02b0*/  BSSY.RECONVERGENT B0, `(.L_x_4) ;  /* 0x000000c000007945 */ /* 0x000fe80003800200 */
[C---:B------:R-:W-:Y:S02]  /*02c0*/  ISETP.NE.OR P2, PT, R0.reuse, 0x1, !P1 ;  /* 0x000000010000780c */ /* 0x040fe40004f45670 */
[----:B------:R-:W-:-:S11]  /*02d0*/  ISETP.NE.OR P0, PT, R0, 0x3, !P1 ;  /* 0x000000030000780c */ /* 0x000fd60004f05670 */
[----:B------:R-:W-:Y:S05]  /*02e0*/  @P2 BRA `(.L_x_5) ;  /* 0x0000000000202947 */ /* 0x000fea0003800000 */
[----:B------:R-:W3:Y:S02]  /*02f0*/  LDCU.64 UR4, c[0x0][0x348] ;  /* 0x00006900ff0477ac */ /* 0x000ee40008000a00 */
[----:B---3--:R-:W-:Y:S02]  /*0300*/  UIADD3 UR6, UP1, UPT, UR4, 0x80, URZ ;  /* 0x0000008004067890 */ /* 0x008fe4000ff3e0ff */
[----:B------:R-:W-:Y:S02]  /*0310*/  UIADD3 UR4, UP0, UPT, UR4, 0x180, URZ ;  /* 0x0000018004047890 */ /* 0x000fe4000ff1e0ff */
[----:B------:R-:W-:Y:S02]  /*0320*/  UIADD3.X UR7, UPT, UPT, URZ, UR5, URZ, UP1, !UPT ;  /* 0x00000005ff077290 */ /* 0x000fe40008ffe4ff */
[----:B------:R-:W-:-:S07]  /*0330*/  UIADD3.X UR5, UPT, UPT, URZ, UR5, URZ, UP0, !UPT ;  /* 0x00000005ff057290 */ /* 0x000fce00087fe4ff */
[----:B------:R3:W-:Y:S02]  /*0340*/  UTMACCTL.PF [UR6] ;  /* 0x00000000060079b9 */ /* 0x0007e40008040000 */
[----:B------:R3:W-:Y:S02]  /*0350*/  UTMACCTL.PF [UR4] ;  /* 0x00000000040079b9 */ /* 0x0007e40008040000 */
[----:B---3--:R-:W-:Y:S01]  /*0360*/  NOP ;  /* 0x0000000000007918 */ /* 0x008fe20000000000 */
.L_x_5:
[----:B------:R-:W-:Y:S05]  /*0370*/  BSYNC.RECONVERGENT B0 ;  /* 0x0000000000007941 */ /* 0x000fea0003800200 */
.L_x_4:
[----:B------:R-:W-:Y:S04]  /*0380*/  BSSY.RECONVERGENT B0, `(.L_x_6) ;  /* 0x000000a000007945 */ /* 0x000fe80003800200 */
        /* <DEDUP_REMOVED lines=9> */
.L_x_7:
[----:B------:R-:W-:Y:S05]  /*0420*/  BSYNC.RECONVERGENT B0 ;  /* 0x0000000000007941 */ /* 0x000fea0003800200 */
.L_x_6:
[----:B------:R-:W3:Y:S01]  /*0430*/  LDCU.64 UR4, c[0x0][0x988] ;  /* 0x00013100ff0477ac */ /* 0x000ee20008000a00 */
[----:B------:R-:W-:Y:S02]  /*0440*/  UISETP.EQ.U32.AND UP2, UPT, UR8, URZ, UPT ;  /* 0x000000ff0800728c */ /* 0x000fe4000bf42070 */
[----:B------:R-:W-:Y:S02]  /*0450*/  UPLOP3.LUT UP3, UPT, UPT, UPT, UPT, 0x80, 0x8 ;  /* 0x000000000008789c */ /* 0x000fe40003f6f070 */
[----:B---3--:R-:W-:-:S04]  /*0460*/  UISETP.NE.U32.AND UP0, UPT, UR4, URZ, UPT ;  /* 0x000000ff0400728c */ /* 0x008fc8000bf05070 */
[----:B------:R-:W-:-:S04]  /*0470*/  UISETP.NE.AND.EX UP1, UPT, UR5, URZ, UPT, UP0 ;  /* 0x000000ff0500728c */ /* 0x000fc8000bf25300 */
[----:B------:R-:W-:-:S04]  /*0480*/  UISETP.EQ.OR.EX UP4, UPT, UR9, URZ, !UP1, UP2 ;  /* 0x000000ff0900728c */ /* 0x000fc8000cf82720 */
[----:B------:R-:W-:-:S06]  /*0490*/  UP2UR UR4, UPR, URZ, 0x10 ;  /* 0x00000010ff047883 */ /* 0x000fcc0008000000 */
[----:B------:R-:W-:Y:S01]  /*04a0*/  MOV R56, UR4 ;  /* 0x0000000400387c02 */ /* 0x000fe20008000f00 */
[----:B------:R-:W-:Y:S06]  /*04b0*/  BRA.U !UP4, `(.L_x_8) ;  /* 0x000000010c207547 */ /* 0x000fec000b800000 */
[----:B------:R-:W-:Y:S01]  /*04c0*/  UISETP.NE.U32.AND UP0, UPT, UR8, URZ, UPT ;  /* 0x000000ff0800728c */ /* 0x000fe2000bf05070 */
[----:B-----5:R-:W-:Y:S01]  /*04d0*/  FSETP.NEU.AND P0, PT, R27, RZ, PT ;  /* 0x000000ff1b00720b */ /* 0x020fe20003f0d000 */
[----:B------:R-:W-:Y:S02]  /*04e0*/  USEL UR4, URZ, 0xffffffff, UP1 ;  /* 0xffffffffff047887 */ /* 0x000fe40008800000 */
[----:B------:R-:W-:-:S10]  /*04f0*/  UISETP.NE.AND.EX UP2, UPT, UR9, URZ, UPT, UP0 ;  /* 0x000000ff0900728c */ /* 0x000fd4000bf45300 */
[----:B------:R-:W-:Y:S01]  /*0500*/  VOTEU.ANY UP0, P0 ;  /* 0x0000000000ff7886 */ /* 0x000fe20000000100 */
[----:B------:R-:W-:-:S04]  /*0510*/  @!UP2 USEL UR4, URZ, 0xffffffff, UP0 ;  /* 0xffffffffff04a887 */ /* 0x000fc80008000000 */
[----:B------:R-:W-:-:S04]  /*0520*/  ULOP3.LUT UR4, UR4, 0x1, URZ, 0xc0, !UPT ;  /* 0x0000000104047892 */ /* 0x000fc8000f8ec0ff */
[----:B------:R-:W-:-:S11]  /*0530*/  UISETP.NE.U32.AND UP3, UPT, UR4, 0x1, UPT ;  /* 0x000000010400788c */ /* 0x000fd6000bf65070 */
.L_x_8:
[----:B------:R-:W3:Y:S01]  /*0540*/  SHFL.IDX PT, R0, R53, RZ, 0x1f ;  /* 0x00001fff35007589 */ /* 0x000ee200000e0000 */
[----:B------:R-:W-:Y:S02]  /*0550*/  UISETP.NE.AND UP5, UPT, UR18, 0x2, UPT ;  /* 0x000000021200788c */ /* 0x000fe4000bfa5270 */
[----:B------:R-:W-:Y:S02]  /*0560*/  UISETP.NE.AND UP0, UPT, UR18, 0x2, UPT ;  /* 0x000000021200788c */ /* 0x000fe4000bf05270 */
[----:B------:R-:W-:Y:S02]  /*0570*/  UISETP.NE.OR UP2, UPT, UR41, URZ, UP5 ;  /* 0x000000ff2900728c */ /* 0x000fe4000af45670 */
[----:B------:R-:W-:-:S04]  /*0580*/  USEL UR69, URZ, 0x1, UP0 ;  /* 0x00000001ff457887 */ /* 0x000fc80008000000 */
[----:B------:R-:W-:Y:S02]  /*0590*/  PLOP3.LUT P3, PT, P1, PT, UP2, 0xae, 0xea ;  /* 0x0000000000ea781c */ /* 0x000fe40000f6f52e */
[----:B---3--:R-:W-:-:S13]  /*05a0*/  ISETP.NE.AND P0, PT, R0, RZ, PT ;  /* 0x000000ff0000720c */ /* 0x008fda0003f05270 */
[----:B------:R-:W-:Y:S05]  /*05b0*/  @P0 BRA `(.L_x_9) ;  /* 0x0000000000940947 */ /* 0x000fea0003800000 */
[----:B------:R-:W-:Y:S01]  /*05c0*/  ELECT P0, URZ, PT ;  /* 0x0000000000ff782f */ /* 0x000fe20003800000 */
[----:B------:R-:W-:-:S12]  /*05d0*/  BSSY.RECONVERGENT B0, `(.L_x_9) ;  /* 0x0000023000007945 */ /* 0x000fd80003800200 */
[----:B------:R-:W-:Y:S05]  /*05e0*/  @!P0 BRA `(.L_x_10) ;  /* 0x0000000000848947 */ /* 0x000fea0003800000 */
[----:B------:R-:W3:Y:S01]  /*05f0*/  S2UR UR5, SR_CgaCtaId ;  /* 0x00000000000579c3 */ /* 0x000ee20000008800 */
[----:B------:R-:W-:Y:S01]  /*0600*/  UMOV UR4, 0x400 ;  /* 0x0000040000047882 */ /* 0x000fe20000000000 */
[----:B------:R-:W-:Y:S02]  /*0610*/  UMOV UR6, 0x1 ;  /* 0x0000000100067882 */ /* 0x000fe40000000000 */
[----:B------:R-:W-:-:S04]  /*0620*/  UIADD3 UR6, UPT, UPT, -UR6, 0x100000, URZ ;  /* 0x0010000006067890 */ /* 0x000fc8000fffe1ff */
[----:B------:R-:W-:Y:S02]  /*0630*/  USHF.L.U32 UR7, UR6, 0xb, URZ ;  /* 0x0000000b06077899 */ /* 0x000fe400080006ff */
[----:B------:R-:W-:Y:S02]  /*0640*/  USHF.L.U32 UR6, UR6, 0x1, URZ ;  /* 0x0000000106067899 */ /* 0x000fe400080006ff */
[----:B---3--:R-:W-:Y:S01]  /*0650*/  ULEA UR4, UR5, UR4, 0x18 ;  /* 0x0000000405047291 */ /* 0x008fe2000f8ec0ff */
[----:B------:R-:W3:Y:S11]  /*0660*/  FENCE.VIEW.ASYNC.S ;  /* 0x00000000000073c6 */ /* 0x000ef60000000000 */
[----:B---3--:R3:W4:Y:S01]  /*0670*/  SYNCS.EXCH.64 URZ, [UR4], UR6 ;  /* 0x0000000604ff75b2 */ /* 0x0087220008000100 */
[----:B------:R3:W1:Y:S01]  /*0680*/  SYNCS.EXCH.64 URZ, [UR4+0x60], UR6 ;  /* 0x0000600604ff75b2 */ /* 0x0006620008000100 */
        /* <DEDUP_REMOVED lines=21> */
[----:B------:R3:W1:Y:S02]  /*07e0*/  SYNCS.EXCH.64 URZ, [UR4+0xb8], UR6 ;  /* 0x0000b80604ff75b2 */ /* 0x0006640008000100 */
[----:B---34-:R-:W-:Y:S01]  /*07f0*/  NOP ;  /* 0x0000000000007918 */ /* 0x018fe20000000000 */
.L_x_10:
[----:B------:R-:W-:Y:S05]  /*0800*/  BSYNC.RECONVERGENT B0 ;  /* 0x0000000000007941 */ /* 0x000fea0003800200 */
.L_x_9:
[----:B------:R-:W3:Y:S01]  /*0810*/  SHFL.IDX PT, R0, R53, RZ, 0x1f ;  /* 0x00001fff35007589 */ /* 0x000ee200000e0000 */
[----:B------:R-:W-:Y:S01]  /*0820*/  NOP ;  /* 0x0000000000007918 */ /* 0x000fe20000000000 */
[----:B---3--:R-:W-:-:S13]  /*0830*/  ISETP.NE.AND P0, PT, R0, 0x1, PT ;  /* 0x000000010000780c */ /* 0x008fda0003f05270 */
[----:B------:R-:W-:Y:S05]  /*0840*/  @P0 BRA `(.L_x_11) ;  /* 0x0000000000580947 */ /* 0x000fea0003800000 */
[----:B------:R-:W3:Y:S01]  /*0850*/  S2UR UR5, SR_CgaCtaId ;  /* 0x00000000000579c3 */ /* 0x000ee20000008800 */
[----:B------:R-:W-:Y:S01]  /*0860*/  UMOV UR4, 0x400 ;  /* 0x0000040000047882 */ /* 0x000fe20000000000 */
[----:B------:R-:W-:Y:S01]  /*0870*/  UMOV UR8, 0x20 ;  /* 0x0000002000087882 */ /* 0x000fe20000000000 */
[----:B------:R-:W-:Y:S01]  /*0880*/  UMOV UR6, 0x80 ;  /* 0x0000008000067882 */ /* 0x000fe20000000000 */
[----:B------:R-:W-:-:S04]  /*0890*/  UIADD3 UR8, UPT, UPT, -UR8, 0x100000, URZ ;  /* 0x0010000008087890 */ /* 0x000fc8000fffe1ff */
[----:B------:R-:W-:Y:S02]  /*08a0*/  USHF.L.U32 UR9, UR8, 0xb, URZ ;  /* 0x0000000b08097899 */ /* 0x000fe400080006ff */
[----:B------:R-:W-:Y:S02]  /*08b0*/  USHF.L.U32 UR8, UR8, 0x1, URZ ;  /* 0x0000000108087899 */ /* 0x000fe400080006ff */
[----:B------:R-:W-:-:S04]  /*08c0*/  UIADD3 UR6, UPT, UPT, -UR6, 0x100000, URZ ;  /* 0x0010000006067890 */ /* 0x000fc8000fffe1ff */
[----:B------:R-:W-:Y:S02]  /*08d0*/  USHF.L.U32 UR7, UR6, 0xb, URZ ;  /* 0x0000000b06077899 */ /* 0x000fe400080006ff */
[----:B------:R-:W-:Y:S01]  /*08e0*/  USHF.L.U32 UR6, UR6, 0x1, URZ ;  /* 0x0000000106067899 */ /* 0x000fe200080006ff */
[----:B------:R-:W-:Y:S01]  /*08f0*/  ELECT P0, URZ, PT ;  /* 0x0000000000ff782f */ /* 0x000fe20003800000 */
[----:B---3--:R-:W-:Y:S01]  /*0900*/  ULEA UR4, UR5, UR4, 0x18 ;  /* 0x0000000405047291 */ /* 0x008fe2000f8ec0ff */
[----:B------:R-:W3:Y:S11]  /*0910*/  FENCE.VIEW.ASYNC.S ;  /* 0x00000000000073c6 */ /* 0x000ef60000000000 */
[----:B---3--:R3:W4:Y:S01]  /*0920*/  SYNCS.EXCH.64 URZ, [UR4+0xc0], UR8 ;  /* 0x0000c00804ff75b2 */ /* 0x0087220008000100 */
[----:B------:R3:W1:Y:S01]  /*0930*/  SYNCS.EXCH.64 URZ, [UR4+0xe0], UR6 ;  /* 0x0000e00604ff75b2 */ /* 0x0006620008000100 */
[----:B------:R3:W1:Y:S01]  /*0940*/  SYNCS.EXCH.64 URZ, [UR4+0xc8], UR8 ;  /* 0x0000c80804ff75b2 */ /* 0x0006620008000100 */
[----:B------:R3:W1:Y:S01]  /*0950*/  SYNCS.EXCH.64 URZ, [UR4+0xe8], UR6 ;  /* 0x0000e80604ff75b2 */ /* 0x0006620008000100 */
[----:B------:R3:W1:Y:S01]  /*0960*/  SYNCS.EXCH.64 URZ, [UR4+0xd0], UR8 ;  /* 0x0000d00804ff75b2 */ /* 0x0006620008000100 */
[----:B------:R3:W1:Y:S01]  /*0970*/  SYNCS.EXCH.64 URZ, [UR4+0xf0], UR6 ;  /* 0x0000f00604ff75b2 */ /* 0x0006620008000100 */
[----:B------:R3:W1:Y:S01]  /*0980*/  SYNCS.EXCH.64 URZ, [UR4+0xd8], UR8 ;  /* 0x0000d80804ff75b2 */ /* 0x0006620008000100 */
[----:B------:R3:W1:Y:S01]  /*0990*/  SYNCS.EXCH.64 URZ, [UR4+0xf8], UR6 ;  /* 0x0000f80604ff75b2 */ /* 0x0006620008000100 */
[----:B------:R-:W-:Y:S01]  /*09a0*/  NOP ;  /* 0x0000000000007918 */ /* 0x000fe20000000000 */
.L_x_11:
[----:B------:R-:W2:Y:S01]  /*09b0*/  SHFL.IDX PT, R0, R53, RZ, 0x1f ;  /* 0x00001fff35007589 */ /* 0x000ea200000e0000 */
[----:B------:R-:W-:Y:S01]  /*09c0*/  NOP ;  /* 0x0000000000007918 */ /* 0x000fe20000000000 */
[----:B--2---:R-:W-:-:S13]  /*09d0*/  ISETP.NE.AND P0, PT, R0, 0x3, PT ;  /* 0x000000030000780c */ /* 0x004fda0003f05270 */
[----:B------:R-:W-:Y:S05]  /*09e0*/  @P0 BRA `(.L_x_12) ;  /* 0x0000000000300947 */ /* 0x000fea0003800000 */
[----:B------:R-:W2:Y:S01]  /*09f0*/  S2UR UR5, SR_CgaCtaId ;  /* 0x00000000000579c3 */ /* 0x000ea20000008800 */
[----:B---3--:R-:W-:Y:S01]  /*0a00*/  UMOV UR4, 0x400 ;  /* 0x0000040000047882 */ /* 0x008fe20000000000 */
[----:B------:R-:W-:Y:S01]  /*0a10*/  UMOV UR6, 0x20 ;  /* 0x0000002000067882 */ /* 0x000fe20000000000 */
[----:B------:R-:W-:Y:S01]  /*0a20*/  ELECT P0, URZ, PT ;  /* 0x0000000000ff782f */ /* 0x000fe20003800000 */
[----:B------:R-:W-:-:S04]  /*0a30*/  UIADD3 UR6, UPT, UPT, -UR6, 0x100000, URZ ;  /* 0x0010000006067890 */ /* 0x000fc8000fffe1ff */
[----:B------:R-:W-:Y:S02]  /*0a40*/  USHF.L.U32 UR7, UR6, 0xb, URZ ;  /* 0x0000000b06077899 */ /* 0x000fe400080006ff */
[----:B------:R-:W-:Y:S02]  /*0a50*/  USHF.L.U32 UR6, UR6, 0x1, URZ ;  /* 0x0000000106067899 */ /* 0x000fe400080006ff */
[----:B--2---:R-:W-:Y:S01]  /*0a60*/  ULEA UR4, UR5, UR4, 0x18 ;  /* 0x0000000405047291 */ /* 0x004fe2000f8ec0ff */
[----:B------:R-:W2:Y:S11]  /*0a70*/  FENCE.VIEW.ASYNC.S ;  /* 0x00000000000073c6 */ /* 0x000eb60000000000 */
[----:B--2---:R2:W3:Y:S01]  /*0a80*/  SYNCS.EXCH.64 URZ, [UR4+0x100], UR6 ;  /* 0x0001000604ff75b2 */ /* 0x0044e20008000100 */
[----:B------:R2:W1:Y:S01]  /*0a90*/  SYNCS.EXCH.64 URZ, [UR4+0x108], UR6 ;  /* 0x0001080604ff75b2 */ /* 0x0004620008000100 */
[----:B------:R-:W-:Y:S01]  /*0aa0*/  NOP ;  /* 0x0000000000007918 */ /* 0x000fe20000000000 */
.L_x_12:
[----:B------:R-:W4:Y:S01]  /*0ab0*/  SHFL.IDX PT, R0, R53, RZ, 0x1f ;  /* 0x00001fff35007589 */ /* 0x000f2200000e0000 */
[----:B------:R-:W-:Y:S01]  /*0ac0*/  NOP ;  /* 0x0000000000007918 */ /* 0x000fe20000000000 */
[----:B----4-:R-:W-:-:S13]  /*0ad0*/  ISETP.NE.AND P0, PT, R0, 0x4, PT ;  /* 0x000000040000780c */ /* 0x010fda0003f05270 */
[----:B------:R-:W-:Y:S05]  /*0ae0*/  @P0 BRA `(.L_x_13) ;  /* 0x0000000000440947 */ /* 0x000fea0003800000 */
[----:B------:R-:W4:Y:S01]  /*0af0*/  S2UR UR5, SR_CgaCtaId ;  /* 0x00000000000579c3 */ /* 0x000f220000008800 */
[----:B--23--:R-:W-:Y:S01]  /*0b00*/  UMOV UR4, 0x1e0 ;  /* 0x000001e000047882 */ /* 0x00cfe20000000000 */
[----:B------:R-:W-:Y:S01]  /*0b10*/  UMOV UR6, 0x400 ;  /* 0x0000040000067882 */ /* 0x000fe20000000000 */
[----:B------:R-:W-:Y:S01]  /*0b20*/  USEL UR4, UR4, 0x1a0, UP3 ;  /* 0x000001a004047887 */ /* 0x000fe20009800000 */
[----:B------:R-:W-:Y:S01]  /*0b30*/  UMOV UR8, 0x1 ;  /* 0x0000000100087882 */ /* 0x000fe20000000000 */
[----:B------:R-:W-:Y:S01]  /*0b40*/  ELECT P0, URZ, PT ;  /* 0x0000000000ff782f */ /* 0x000fe20003800000 */
[----:B------:R-:W-:-:S04]  /*0b50*/  UIADD3 UR8, UPT, UPT, -UR8, 0x100000, URZ ;  /* 0x0010000008087890 */ /* 0x000fc8000fffe1ff */
[----:B------:R-:W-:Y:S02]  /*0b60*/  USHF.L.U32 UR9, UR8, 0xb, URZ ;  /* 0x0000000b08097899 */ /* 0x000fe400080006ff */
[----:B------:R-:W-:Y:S02]  /*0b70*/  USHF.L.U32 UR8, UR8, 0x1, URZ ;  /* 0x0000000108087899 */ /* 0x000fe400080006ff */
[----:B----4-:R-:W-:Y:S02]  /*0b80*/  ULEA UR6, UR5, UR6, 0x18 ;  /* 0x0000000605067291 */ /* 0x010fe4000f8ec0ff */
[----:B------:R-:W-:-:S04]  /*0b90*/  UIADD3 UR4, UPT, UPT, -UR4, 0x100000, URZ ;  /* 0x0010000004047890 */ /* 0x000fc8000fffe1ff */
[----:B------:R-:W-:Y:S02]  /*0ba0*/  USHF.L.U32 UR5, UR4, 0xb, URZ ;  /* 0x0000000b04057899 */ /* 0x000fe400080006ff */
[----:B------:R-:W-:Y:S01]  /*0bb0*/  USHF.L.U32 UR4, UR4, 0x1, URZ ;  /* 0x0000000104047899 */ /* 0x000fe200080006ff */
[----:B------:R-:W2:Y:S03]  /*0bc0*/  FENCE.VIEW.ASYNC.S ;  /* 0x00000000000073c6 */ /* 0x000ea60000000000 */
[----:B--2---:R4:W2:Y:S08]  /*0bd0*/  SYNCS.EXCH.64 URZ, [UR6+0x110], UR8 ;  /* 0x0001100806ff75b2 */ /* 0x0048b00008000100 */
[----:B------:R4:W3:Y:S02]  /*0be0*/  SYNCS.EXCH.64 URZ, [UR6+0x118], UR4 ;  /* 0x0001180406ff75b2 */ /* 0x0008e40008000100 */
[----:B----4-:R-:W-:Y:S01]  /*0bf0*/  NOP ;  /* 0x0000000000007918 */ /* 0x010fe20000000000 */
.L_x_13:
[----:B------:R-:W4:Y:S01]  /*0c00*/  SHFL.IDX PT, R0, R53, RZ, 0x1f ;  /* 0x00001fff35007589 */ /* 0x000f2200000e0000 */
[----:B------:R-:W-:Y:S01]  /*0c10*/  ISETP.NE.OR P1, PT, RZ, UR18, !P1 ;  /* 0x00000012ff007c0c */ /* 0x000fe2000cf25670 */
[----:B------:R-:W-:Y:S01]  /*0c20*/  NOP ;  /* 0x0000000000007918 */ /* 0x000fe20000000000 */
[----:B----4-:R-:W-:-:S13]  /*0c30*/  ISETP.NE.AND P0, PT, R0, 0x5, PT ;  /* 0x000000050000780c */ /* 0x010fda0003f05270 */
[----:B------:R-:W-:Y:S05]  /*0c40*/  @P0 BRA `(.L_x_14) ;  /* 0x0000000000480947 */ /* 0x000fea0003800000 */
[----:B------:R-:W4:Y:S01]  /*0c50*/  S2UR UR5, SR_CgaCtaId ;  /* 0x00000000000579c3 */ /* 0x000f220000008800 */
[----:B--23--:R-:W-:Y:S01]  /*0c60*/  UMOV UR4, 0x400 ;  /* 0x0000040000047882 */ /* 0x00cfe20000000000 */
        /* <DEDUP_REMOVED lines=9> */
[----:B----4-:R-:W-:Y:S01]  /*0d00*/  ULEA UR4, UR5, UR4, 0x18 ;  /* 0x0000000405047291 */ /* 0x010fe2000f8ec0ff */
[----:B------:R-:W2:Y:S11]  /*0d10*/  FENCE.VIEW.ASYNC.S ;  /* 0x00000000000073c6 */ /* 0x000eb60000000000 */
[----:B--2---:R4:W2:Y:S01]  /*0d20*/  SYNCS.EXCH.64 URZ, [UR4+0x120], UR6 ;  /* 0x0001200604ff75b2 */ /* 0x0048a20008000100 */
[----:B------:R4:W3:Y:S01]  /*0d30*/  SYNCS.EXCH.64 URZ, [UR4+0x130], UR8 ;  /* 0x0001300804ff75b2 */ /* 0x0008e20008000100 */
[----:B------:R4:W1:Y:S01]  /*0d40*/  SYNCS.EXCH.64 URZ, [UR4+0x128], UR6 ;  /* 0x0001280604ff75b2 */ /* 0x0008620008000100 */
[----:B------:R4:W1:Y:S02]  /*0d50*/  SYNCS.EXCH.64 URZ, [UR4+0x138], UR8 ;  /* 0x0001380804ff75b2 */ /* 0x0008640008000100 */
[----:B----4-:R-:W-:Y:S01]  /*0d60*/  NOP ;  /* 0x0000000000007918 */ /* 0x010fe20000000000 */
.L_x_14:
[----:B--23--:R-:W2:Y:S01]  /*0d70*/  S2UR UR7, SR_CgaCtaId ;  /* 0x00000000000779c3 */ /* 0x00cea20000008800 */
[----:B------:R-:W-:Y:S01]  /*0d80*/  VOTEU.ALL UP0, P1 ;  /* 0x0000000000ff7886 */ /* 0x000fe20000800000 */
[----:B------:R-:W-:Y:S01]  /*0d90*/  UMOV UR4, 0x20 ;  /* 0x0000002000047882 */ /* 0x000fe20000000000 */
[----:B------:R-:W-:Y:S01]  /*0da0*/  NOP ;  /* 0x0000000000007918 */ /* 0x000fe20000000000 */
[----:B-1----:R-:W-:Y:S01]  /*0db0*/  LOP3.LUT R3, R64, 0x1f, RZ, 0xc0, !PT ;  /* 0x0000001f40037812 */ /* 0x002fe200078ec0ff */
[----:B------:R-:W-:Y:S01]  /*0dc0*/  UISETP.NE.AND UP4, UPT, UR18, URZ, UPT ;  /* 0x000000ff1200728c */ /* 0x000fe2000bf85270 */
[----:B------:R-:W-:Y:S01]  /*0dd0*/  @!UP0 UMOV UR6, 0x400 ;  /* 0x0000040000068882 */ /* 0x000fe20000000000 */
[----:B------:R-:W-:-:S04]  /*0de0*/  @!UP0 UIADD3 UR4, UPT, UPT, -UR4, 0x100000, URZ ;  /* 0x0010000004048890 */ /* 0x000fc8000fffe1ff */
[----:B------:R-:W-:Y:S02]  /*0df0*/  @!UP0 USHF.L.U32 UR5, UR4, 0xb, URZ ;  /* 0x0000000b04058899 */ /* 0x000fe400080006ff */
[----:B------:R-:W-:Y:S02]  /*0e00*/  @!UP0 USHF.L.U32 UR4, UR4, 0x1, URZ ;  /* 0x0000000104048899 */ /* 0x000fe400080006ff */
[----:B--2---:R-:W-:Y:S01]  /*0e10*/  @!UP0 ULEA UR6, UR7, UR6, 0x18 ;  /* 0x0000000607068291 */ /* 0x004fe2000f8ec0ff */
[----:B------:R-:W1:Y:S01]  /*0e20*/  LDCU UR7, c[0x0][0x36c] ;  /* 0x00006d80ff0777ac */ /* 0x000e620008000800 */
[----:B------:R-:W-:Y:S01]  /*0e30*/  VOTEU.ALL UP0, P1 ;  /* 0x0000000000ff7886 */ /* 0x000fe20000800000 */
[----:B------:R-:W2:Y:S09]  /*0e40*/  FENCE.VIEW.ASYNC.S ;  /* 0x00000000000073c6 */ /* 0x000eb20000000000 */
[----:B--2---:R2:W3:Y:S01]  /*0e50*/  @!UP0 SYNCS.EXCH.64 URZ, [UR6+0x140], UR4 ;  /* 0x0001400406ff85b2 */ /* 0x0044e20008000100 */
[----:B-1----:R-:W-:-:S09]  /*0e60*/  UISETP.EQ.U32.AND UP6, UPT, UR7, 0x1, UPT ;  /* 0x000000010700788c */ /* 0x002fd2000bfc2070 */
[----:B--2---:R-:W-:Y:S05]  /*0e70*/  BRA.U !UP6, `(.L_x_15) ;  /* 0x000000010e087547 */ /* 0x004fea000b800000 */
[----:B---3--:R-:W-:Y:S01]  /*0e80*/  UCGABAR_ARV ;  /* 0x00000000000079c7 */ /* 0x008fe20008000000 */
[----:B------:R-:W-:Y:S05]  /*0e90*/  BRA `(.L_x_16) ;  /* 0x0000000000047947 */ /* 0x000fea0003800000 */
.L_x_15:
[----:B---3--:R-:W-:Y:S01]  /*0ea0*/  NOP ;  /* 0x0000000000007918 */ /* 0x008fe20000000000 */
.L_x_16:
[----:B------:R-:W1:Y:S01]  /*0eb0*/  S2UR UR22, SR_CTAID.X ;  /* 0x00000000001679c3 */ /* 0x000e620000002500 */
[----:B------:R-:W-:-:S05]  /*0ec0*/  CS2R.32 R55, SR_CgaSize ;  /* 0x0000000000377805 */ /* 0x000fca0000008a00 */
[----:B------:R-:W-:-:S05]  /*0ed0*/  IMAD R55, R55, -0xa0, RZ ;  /* 0xffffff6037377824 */ /* 0x000fca00078e02ff */
[----:B------:R-:W-:-:S14]  /*0ee0*/  R2UR UR5, R55 ;  /* 0x00000000370572ca */ /* 0x000fdc00000e0000 */
[----:B------:R-:W2:Y:S01]  /*0ef0*/  LDCU UR5, c[0x0][UR5+0x2b0] ;  /* 0x00005600050577ac */ /* 0x000ea20008000800 */
[----:B------:R-:W-:-:S05]  /*0f00*/  CS2R.32 R55, SR_CgaSize ;  /* 0x0000000000377805 */ /* 0x000fca0000008a00 */
[----:B------:R-:W-:-:S05]  /*0f10*/  IMAD R55, R55, -0xa0, RZ ;  /* 0xffffff6037377824 */ /* 0x000fca00078e02ff */
[----:B------:R-:W-:-:S14]  /*0f20*/  R2UR UR4, R55 ;  /* 0x00000000370472ca */ /* 0x000fdc00000e0000 */
[----:B------:R-:W3:Y:S01]  /*0f30*/  LDCU UR4, c[0x0][UR4+0x2b4] ;  /* 0x00005680040477ac */ /* 0x000ee20008000800 */
[----:B------:R-:W4:Y:S01]  /*0f40*/  S2UR UR19, SR_CTAID.Y ;  /* 0x00000000001379c3 */ /* 0x000f220000002600 */
[----:B------:R-:W-:-:S05]  /*0f50*/  CS2R.32 R55, SR_CgaSize ;  /* 0x0000000000377805 */ /* 0x000fca0000008a00 */
[----:B------:R-:W-:-:S05]  /*0f60*/  IMAD R55, R55, -0xa0, RZ ;  /* 0xffffff6037377824 */ /* 0x000fca00078e02ff */
[----:B------:R-:W-:-:S14]  /*0f70*/  R2UR UR7, R55 ;  /* 0x00000000370772ca */ /* 0x000fdc00000e0000 */
[----:B------:R-:W3:Y:S01]  /*0f80*/  LDCU UR7, c[0x0][UR7+0x2a0] ;  /* 0x00005400070777ac */ /* 0x000ee20008000800 */
[----:B------:R-:W-:-:S05]  /*0f90*/  CS2R.32 R55, SR_CgaSize ;  /* 0x0000000000377805 */ /* 0x000fca0000008a00 */
[----:B------:R-:W-:-:S05]  /*0fa0*/  IMAD R55, R55, -0xa0, RZ ;  /* 0xffffff6037377824 */ /* 0x000fca00078e02ff */
[----:B------:R-:W-:-:S14]  /*0fb0*/  R2UR UR8, R55 ;  /* 0x00000000370872ca */ /* 0x000fdc00000e0000 */
[----:B------:R-:W3:Y:S01]  /*0fc0*/  LDCU UR8, c[0x0][UR8+0x2a4] ;  /* 0x00005480080877ac */ /* 0x000ee20008000800 */
[----:B------:R-:W3:Y:S01]  /*0fd0*/  LDCU UR21, c[0x0][0xc24] ;  /* 0x00018480ff1577ac */ /* 0x000ee20008000800 */
[----:B------:R-:W3:Y:S01]  /*0fe0*/  LDCU UR39, c[0x0][0xc24] ;  /* 0x00018480ff2777ac */ /* 0x000ee20008000800 */
[----:B-1----:R-:W-:Y:S01]  /*0ff0*/  I2FP.F32.U32 R2, UR22 ;  /* 0x0000001600027c45 */ /* 0x002fe20008201000 */
[----:B------:R-:W1:Y:S04]  /*1000*/  LDCU UR24, c[0x0][0xc30] ;  /* 0x00018600ff1877ac */ /* 0x000e680008000800 */
[----:B--2---:R-:W-:Y:S01]  /*1010*/  FMUL R2, R2, UR5 ;  /* 0x0000000502027c20 */ /* 0x004fe20008400000 */
[----:B----4-:R-:W-:-:S05]  /*1020*/  I2FP.F32.U32 R0, UR19 ;  /* 0x0000001300007c45 */ /* 0x010fca0008201000 */
[----:B------:R-:W2:Y:S01]  /*1030*/  F2I.U32.TRUNC.NTZ R2, R2 ;  /* 0x0000000200027305 */ /* 0x000ea2000020f000 */
[----:B---3--:R-:W-:-:S07]  /*1040*/  FMUL R0, R0, UR4 ;  /* 0x0000000400007c20 */ /* 0x008fce0008400000 */
[----:B------:R-:W3:Y:S01]  /*1050*/  F2I.U32.TRUNC.NTZ R0, R0 ;  /* 0x0000000000007305 */ /* 0x000ee2000020f000 */
[----:B--2---:R-:W-:Y:S02]  /*1060*/  R2UR UR4, R2 ;  /* 0x00000000020472ca */ /* 0x004fe400000e0000 */
[----:B------:R-:W-:Y:S02]  /*1070*/  PRMT R2, RZ, 0x7610, R2 ;  /* 0x00007610ff027816 */ /* 0x000fe40000000002 */
[----:B---3--:R-:W-:Y:S02]  /*1080*/  R2UR UR6, R0 ;  /* 0x00000000000672ca */ /* 0x008fe400000e0000 */
[----:B------:R-:W-:-:S07]  /*1090*/  PRMT R0, RZ, 0x7610, R0 ;  /* 0x00007610ff007816 */ /* 0x000fce0000000000 */
[----:B------:R-:W-:-:S04]  /*10a0*/  UIADD3 UR5, UPT, UPT, -UR4, URZ, URZ ;  /* 0x000000ff04057290 */ /* 0x000fc8000fffe1ff */
[----:B------:R-:W-:Y:S02]  /*10b0*/  UIMAD UR5, UR7, UR5, UR22 ;  /* 0x00000005070572a4 */ /* 0x000fe4000f8e0216 */
[----:B------:R-:W-:-:S04]  /*10c0*/  UIADD3 UR4, UPT, UPT, -UR6, URZ, URZ ;  /* 0x000000ff06047290 */ /* 0x000fc8000fffe1ff */
[----:B------:R-:W-:Y:S01]  /*10d0*/  IMAD.U32 R55, RZ, RZ, UR5 ;  /* 0x00000005ff377e24 */ /* 0x000fe2000f8e00ff */
[----:B------:R-:W-:-:S06]  /*10e0*/  UIMAD UR4, UR8, UR4, UR19 ;  /* 0x00000004080472a4 */ /* 0x000fcc000f8e0213 */
[----:B------:R-:W-:Y:S01]  /*10f0*/  IMAD.U32 R54, RZ, RZ, UR4 ;  /* 0x00000004ff367e24 */ /* 0x000fe2000f8e00ff */
[----:B-1----:R-:W-:Y:S06]  /*1100*/  BRA.U UP4, `(.L_x_17) ;  /* 0x0000000104307547 */ /* 0x002fec000b800000 */
[----:B------:R-:W-:Y:S01]  /*1110*/  R2UR UR5, R54 ;  /* 0x00000000360572ca */ /* 0x000fe200000e0000 */
[----:B------:R-:W-:Y:S01]  /*1120*/  UMOV UR7, 0x3 ;  /* 0x0000000300077882 */ /* 0x000fe20000000000 */
[----:B------:R-:W-:-:S11]  /*1130*/  R2UR UR4, R55 ;  /* 0x00000000370472ca */ /* 0x000fd600000e0000 */
[----:B------:R-:W-:-:S04]  /*1140*/  UISETP.NE.AND UP0, UPT, UR5, URZ, UPT ;  /* 0x000000ff0500728c */ /* 0x000fc8000bf05270 */
[----:B------:R-:W-:Y:S02]  /*1150*/  UISETP.LT.U32.OR UP0, UPT, UR4, 0x2, !UP0 ;  /* 0x000000020400788c */ /* 0x000fe4000c701470 */
[----:B------:R-:W-:Y:S02]  /*1160*/  ULOP3.LUT UR4, UR4, 0xfffffffe, URZ, 0xc0, !UPT ;  /* 0xfffffffe04047892 */ /* 0x000fe4000f8ec0ff */
[----:B------:R-:W-:Y:S02]  /*1170*/  USEL UR6, URZ, 0x1, !UP0 ;  /* 0x00000001ff067887 */ /* 0x000fe4000c000000 */
[----:B------:R-:W-:Y:S02]  /*1180*/  USEL UR5, URZ, 0x2, !UP0 ;  /* 0x00000002ff057887 */ /* 0x000fe4000c000000 */
[----:B------:R-:W-:Y:S02]  /*1190*/  USHF.L.U32 UR4, UR7, UR4, URZ ;  /* 0x0000000407047299 */ /* 0x000fe400080006ff */
[----:B------:R-:W-:-:S04]  /*11a0*/  UIADD3 UR5, UPT, UPT, UR6, UR5, URZ ;  /* 0x0000000506057290 */ /* 0x000fc8000fffe0ff */
[----:B------:R-:W-:Y:S02]  /*11b0*/  IMAD.U32 R0, RZ, RZ, UR4 ;  /* 0x00000004ff007e24 */ /* 0x000fe4000f8e00ff */
[----:B------:R-:W-:-:S07]  /*11c0*/  IMAD.U32 R2, RZ, RZ, UR5 ;  /* 0x00000005ff027e24 */ /* 0x000fce000f8e00ff */
.L_x_17:
[----:B------:R-:W1:Y:S01]  /*11d0*/  S2UR UR52, SR_CTAID.Z ;  /* 0x00000000003479c3 */ /* 0x000e620000002700 */
[----:B------:R-:W-:Y:S01]  /*11e0*/  UISETP.GE.AND UP0, UPT, UR21, 0x1, UPT ;  /* 0x000000011500788c */ /* 0x000fe2000bf06270 */
[----:B------:R-:W-:-:S08]  /*11f0*/  UMOV UR20, UR22 ;  /* 0x0000001600147c82 */ /* 0x000fd00008000000 */
[----:B------:R-:W-:Y:S05]  /*1200*/  BRA.U !UP0, `(.L_x_18) ;  /* 0x0000000108d47547 */ /* 0x000fea000b800000 */
[----:B------:R-:W2:Y:S01]  /*1210*/  LDCU.128 UR12, c[0x0][0xc10] ;  /* 0x00018200ff0c77ac */ /* 0x000ea20008000c00 */
[----:B------:R-:W3:Y:S01]  /*1220*/  LDCU UR23, c[0x0][0xc0c] ;  /* 0x00018180ff1777ac */ /* 0x000ee20008000800 */
[----:B------:R-:W4:Y:S01]  /*1230*/  LDCU UR6, c[0x0][0x370] ;  /* 0x00006e00ff0677ac */ /* 0x000f220008000800 */
[----:B------:R-:W1:Y:S01]  /*1240*/  LDCU UR7, c[0x0][0x374] ;  /* 0x00006e80ff0777ac */ /* 0x000e620008000800 */
[----:B------:R-:W1:Y:S01]  /*1250*/  LDCU UR20, c[0x0][0xc20] ;  /* 0x00018400ff1477ac */ /* 0x000e620008000800 */
[----:B--2---:R-:W-:Y:S02]  /*1260*/  UIMAD.WIDE.U32 UR4, UR22, UR12, URZ ;  /* 0x0000000c160472a5 */ /* 0x004fe4000f8e00ff */
[----:B---3--:R-:W-:Y:S01]  /*1270*/  UISETP.NE.AND UP0, UPT, UR23, 0x1, UPT ;  /* 0x000000011700788c */ /* 0x008fe2000bf05270 */
[----:B------:R-:W2:Y:S01]  /*1280*/  LDCU.64 UR8, c[0x0][0xc28] ;  /* 0x00018500ff0877ac */ /* 0x000ea20008000a00 */
[----:B----4-:R-:W-:-:S03]  /*1290*/  UIMAD.WIDE.U32 UR10, UR6, UR12, URZ ;  /* 0x0000000c060a72a5 */ /* 0x010fc6000f8e00ff */
[----:B------:R-:W-:Y:S01]  /*12a0*/  UMOV UR4, UR5 ;  /* 0x0000000500047c82 */ /* 0x000fe20008000000 */
[----:B------:R-:W-:Y:S02]  /*12b0*/  UISETP.NE.AND UP2, UPT, UR21, 0x1, UPT ;  /* 0x000000011500788c */ /* 0x000fe4000bf45270 */
[----:B------:R-:W-:Y:S01]  /*12c0*/  USHF.R.U32.HI UR4, URZ, UR13, UR4 ;  /* 0x0000000dff047299 */ /* 0x000fe20008011604 */
[----:B------:R-:W-:Y:S01]  /*12d0*/  UMOV UR10, UR11 ;  /* 0x0000000b000a7c82 */ /* 0x000fe20008000000 */
[----:B------:R-:W-:Y:S02]  /*12e0*/  UIMAD.WIDE.U32 UR16, UR19, UR15, URZ ;  /* 0x0000000f131072a5 */ /* 0x000fe4000f8e00ff */
[----:B------:R-:W-:Y:S02]  /*12f0*/  USEL UR5, UR22, UR4, !UP0 ;  /* 0x0000000416057287 */ /* 0x000fe4000c000000 */
[----:B------:R-:W-:Y:S02]  /*1300*/  @UP0 USHF.R.U32.HI UR6, URZ, UR13, UR10 ;  /* 0x0000000dff060299 */ /* 0x000fe4000801160a */
[----:B------:R-:W-:-:S02]  /*1310*/  UISETP.NE.AND UP0, UPT, UR14, 0x1, UPT ;  /* 0x000000010e00788c */ /* 0x000fc4000bf05270 */
[----:B-1----:R-:W-:Y:S02]  /*1320*/  UIMAD.WIDE.U32 UR10, UR7, UR15, URZ ;  /* 0x0000000f070a72a5 */ /* 0x002fe4000f8e00ff */
[----:B--2---:R-:W-:Y:S01]  /*1330*/  UIMAD.WIDE.U32 UR12, UR6, UR8, URZ ;  /* 0x00000008060c72a5 */ /* 0x004fe2000f8e00ff */
[----:B------:R-:W-:Y:S02]  /*1340*/  UMOV UR4, UR17 ;  /* 0x0000001100047c82 */ /* 0x000fe40008000000 */
[----:B------:R-:W-:Y:S02]  /*1350*/  USHF.R.U32.HI UR4, URZ, UR20, UR4 ;  /* 0x00000014ff047299 */ /* 0x000fe40008011604 */
[----:B------:R-:W-:Y:S02]  /*1360*/  UMOV UR10, UR11 ;  /* 0x0000000b000a7c82 */ /* 0x000fe40008000000 */
[----:B------:R-:W-:Y:S01]  /*1370*/  UMOV UR12, UR13 ;  /* 0x0000000d000c7c82 */ /* 0x000fe20008000000 */
[----:B------:R-:W-:-:S02]  /*1380*/  @UP0 USHF.R.U32.HI UR7, URZ, UR20, UR10 ;  /* 0x00000014ff070299 */ /* 0x000fc4000801160a */
[----:B------:R-:W-:Y:S02]  /*1390*/  USEL UR4, UR19, UR4, !UP0 ;  /* 0x0000000413047287 */ /* 0x000fe4000c000000 */
[----:B------:R-:W-:Y:S02]  /*13a0*/  UIMAD.WIDE.U32 UR10, UR7, UR8, URZ ;  /* 0x00000008070a72a5 */ /* 0x000fe4000f8e00ff */
[----:B------:R-:W-:Y:S02]  /*13b0*/  @UP2 USHF.R.U32.HI UR6, URZ, UR9, UR12 ;  /* 0x00000009ff062299 */ /* 0x000fe4000801160c */
[----:B------:R-:W-:Y:S02]  /*13c0*/  UIMAD.WIDE.U32 UR12, UR4, UR8, URZ ;  /* 0x00000008040c72a5 */ /* 0x000fe4000f8e00ff */
[----:B------:R-:W-:Y:S01]  /*13d0*/  UIADD3 UR20, UPT, UPT, -UR5, URZ, URZ ;  /* 0x000000ff05147290 */ /* 0x000fe2000fffe1ff */
[----:B------:R-:W-:Y:S02]  /*13e0*/  UMOV UR10, UR11 ;  /* 0x0000000b000a7c82 */ /* 0x000fe40008000000 */
[----:B------:R-:W-:-:S02]  /*13f0*/  @UP2 USHF.R.U32.HI UR7, URZ, UR9, UR10 ;  /* 0x00000009ff072299 */ /* 0x000fc4000801160a */
[----:B------:R-:W-:Y:S02]  /*1400*/  UIMAD UR10, UR6, UR21, URZ ;  /* 0x00000015060a72a4 */ /* 0x000fe4000f8e02ff */
[----:B------:R-:W-:Y:S02]  /*1410*/  UIMAD UR7, UR7, UR21, URZ ;  /* 0x00000015070772a4 */ /* 0x000fe4000f8e02ff */
[----:B------:R-:W-:Y:S02]  /*1420*/  UIMAD UR20, UR23, UR20, UR22 ;  /* 0x00000014171472a4 */ /* 0x000fe4000f8e0216 */
[----:B------:R-:W-:-:S03]  /*1430*/  UISETP.GE.AND UP0, UPT, UR4, UR7, UPT ;  /* 0x000000070400728c */ /* 0x000fc6000bf06270 */
[----:B------:R-:W-:Y:S01]  /*1440*/  UMOV UR7, UR13 ;  /* 0x0000000d00077c82 */ /* 0x000fe20008000000 */
[----:B------:R-:W-:Y:S02]  /*1450*/  UISETP.GE.OR UP0, UPT, UR5, UR10, UP0 ;  /* 0x0000000a0500728c */ /* 0x000fe40008706670 */
[----:B------:R-:W-:Y:S02]  /*1460*/  UIMAD.WIDE.U32 UR10, UR5, UR8, URZ ;  /* 0x00000008050a72a5 */ /* 0x000fe4000f8e00ff */
[----:B------:R-:W-:Y:S02]  /*1470*/  USHF.R.U32.HI UR7, URZ, UR9, UR7 ;  /* 0x00000009ff077299 */ /* 0x000fe40008011607 */
[----:B------:R-:W-:Y:S02]  /*1480*/  UIADD3 UR10, UPT, UPT, -UR4, URZ, URZ ;  /* 0x000000ff040a7290 */ /* 0x000fe4000fffe1ff */
[----:B------:R-:W-:Y:S02]  /*1490*/  USEL UR7, UR4, UR7, !UP2 ;  /* 0x0000000704077287 */ /* 0x000fe4000d000000 */
[----:B------:R-:W-:Y:S01]  /*14a0*/  UIMAD UR10, UR14, UR10, UR19 ;  /* 0x0000000a0e0a72a4 */ /* 0x000fe2000f8e0213 */
[----:B------:R-:W-:-:S02]  /*14b0*/  @!UP0 UMOV UR8, UR11 ;  /* 0x0000000b00088c82 */ /* 0x000fc40008000000 */
[----:B------:R-:W-:Y:S02]  /*14c0*/  @!UP0 USHF.R.U32.HI UR8, URZ, UR9, UR8 ;  /* 0x00000009ff088299 */ /* 0x000fe40008011608 */
[----:B------:R-:W-:Y:S02]  /*14d0*/  UIADD3 UR9, UPT, UPT, -UR7, URZ, URZ ;  /* 0x000000ff07097290 */ /* 0x000fe4000fffe1ff */
[----:B------:R-:W-:Y:S02]  /*14e0*/  @!UP0 USEL UR8, UR5, UR8, !UP2 ;  /* 0x0000000805088287 */ /* 0x000fe4000d000000 */
[----:B------:R-:W-:Y:S02]  /*14f0*/  UIMAD UR9, UR21, UR9, UR4 ;  /* 0x00000009150972a4 */ /* 0x000fe4000f8e0204 */
[----:B------:R-:W-:Y:S02]  /*1500*/  @!UP0 UIADD3 UR7, UPT, UPT, UR7, -UR8, URZ ;  /* 0x8000000807078290 */ /* 0x000fe4000fffe0ff */
[----:B------:R-:W-:-:S02]  /*1510*/  @!UP0 UIMAD UR6, UR9, UR6, UR8 ;  /* 0x00000006090682a4 */ /* 0x000fc4000f8e0208 */
[----:B------:R-:W-:-:S04]  /*1520*/  @!UP0 UIMAD UR4, UR7, UR21, UR5 ;  /* 0x00000015070482a4 */ /* 0x000fc8000f8e0205 */
[----:B------:R-:W-:Y:S01]  /*1530*/  UIMAD UR19, UR4, UR14, UR10 ;  /* 0x0000000e041372a4 */ /* 0x000fe2000f8e020a */
[----:B------:R-:W-:Y:S02]  /*1540*/  @!UP0 UMOV UR5, UR6 ;  /* 0x0000000600058c82 */ /* 0x000fe40008000000 */
[----:B------:R-:W-:-:S12]  /*1550*/  UIMAD UR20, UR5, UR23, UR20 ;  /* 0x00000017051472a4 */ /* 0x000fd8000f8e0214 */
.L_x_18:
[----:B------:R-:W-:-:S09]  /*1560*/  UISETP.NE.AND UP0, UPT, UR24, 0x1, UPT ;  /* 0x000000011800788c */ /* 0x000fd2000bf05270 */
[----:B------:R-:W-:Y:S05]  /*1570*/  BRA.U UP0, `(.L_x_19) ;  /* 0x0000000100407547 */ /* 0x000fea000b800000 */
[----:B------:R-:W2:Y:S01]  /*1580*/  LDCU.128 UR8, c[0x0][0xc10] ;  /* 0x00018200ff0877ac */ /* 0x000ea20008000c00 */
[----:B------:R-:W3:Y:S01]  /*1590*/  LDCU UR12, c[0x0][0xc0c] ;  /* 0x00018180ff0c77ac */ /* 0x000ee20008000800 */
[----:B------:R-:W4:Y:S01]  /*15a0*/  LDCU UR13, c[0x0][0xc20] ;  /* 0x00018400ff0d77ac */ /* 0x000f220008000800 */
[----:B--2---:R-:W-:Y:S02]  /*15b0*/  UIMAD.WIDE.U32 UR4, UR20, UR8, URZ ;  /* 0x00000008140472a5 */ /* 0x004fe4000f8e00ff */
[----:B------:R-:W-:Y:S02]  /*15c0*/  UIMAD.WIDE.U32 UR6, UR19, UR11, URZ ;  /* 0x0000000b130672a5 */ /* 0x000fe4000f8e00ff */
[----:B---3--:R-:W-:Y:S02]  /*15d0*/  UISETP.NE.AND UP0, UPT, UR12, 0x1, UPT ;  /* 0x000000010c00788c */ /* 0x008fe4000bf05270 */
[----:B------:R-:W-:-:S03]  /*15e0*/  USHF.R.U32.HI UR5, URZ, UR9, UR5 ;  /* 0x00000009ff057299 */ /* 0x000fc60008011605 */
[----:B------:R-:W-:Y:S01]  /*15f0*/  UMOV UR4, UR7 ;  /* 0x0000000700047c82 */ /* 0x000fe20008000000 */
[----:B------:R-:W-:Y:S02]  /*1600*/  USEL UR5, UR20, UR5, !UP0 ;  /* 0x0000000514057287 */ /* 0x000fe4000c000000 */
[----:B------:R-:W-:Y:S02]  /*1610*/  UISETP.NE.AND UP0, UPT, UR10, 0x1, UPT ;  /* 0x000000010a00788c */ /* 0x000fe4000bf05270 */
[----:B----4-:R-:W-:-:S04]  /*1620*/  USHF.R.U32.HI UR4, URZ, UR13, UR4 ;  /* 0x0000000dff047299 */ /* 0x010fc80008011604 */
[----:B------:R-:W-:-:S04]  /*1630*/  USEL UR4, UR19, UR4, !UP0 ;  /* 0x0000000413047287 */ /* 0x000fc8000c000000 */
[----:B------:R-:W-:Y:S02]  /*1640*/  UIADD3 UR6, UPT, UPT, -UR4, UR5, URZ ;  /* 0x0000000504067290 */ /* 0x000fe4000fffe1ff */
[----:B------:R-:W-:Y:S02]  /*1650*/  UIADD3 UR4, UPT, UPT, UR4, -UR5, URZ ;  /* 0x8000000504047290 */ /* 0x000fe4000fffe0ff */
[----:B------:R-:W-:Y:S02]  /*1660*/  UIMAD UR19, UR6, UR10, UR19 ;  /* 0x0000000a061372a4 */ /* 0x000fe4000f8e0213 */
[----:B------:R-:W-:-:S12]  /*1670*/  UIMAD UR20, UR4, UR12, UR20 ;  /* 0x0000000c041472a4 */ /* 0x000fd8000f8e0214 */
.L_x_19:
[----:B------:R-:W-:Y:S05]  /*1680*/  BRA.U !UP6, `(.L_x_20) ;  /* 0x000000010e0c7547 */ /* 0x000fea000b800000 */
[----:B------:R-:W-:Y:S01]  /*1690*/  UCGABAR_WAIT ;  /* 0x0000000000007dc7 */ /* 0x000fe20008000000 */
[----:B------:R-:W-:Y:S01]  /*16a0*/  CCTL.IVALL ;  /* 0x00000000ff00798f */ /* 0x000fe20002000000 */
[----:B------:R-:W-:Y:S05]  /*16b0*/  BRA `(.L_x_21) ;  /* 0x0000000000047947 */ /* 0x000fea0003800000 */
.L_x_20:
[----:B------:R-:W-:Y:S06]  /*16c0*/  BAR.SYNC.DEFER_BLOCKING 0x0 ;  /* 0x0000000000007b1d */ /* 0x000fec0000010000 */
.L_x_21:
[----:B------:R-:W-:Y:S05]  /*16d0*/  BRA.U UP5, `(.L_x_22) ;  /* 0x0000002505387547 */ /* 0x000fea000b800000 */
[----:B------:R-:W2:Y:S01]  /*16e0*/  LDCU UR8, c[0x0][0x394] ;  /* 0x00007280ff0877ac */ /* 0x000ea20008000800 */
[----:B------:R-:W-:Y:S01]  /*16f0*/  PLOP3.LUT P1, PT, PT, PT, UP3, 0x80, 0x8 ;  /* 0x000000000008781c */ /* 0x000fe20003f2f038 */
[----:B------:R-:W-:Y:S01]  /*1700*/  IMAD.MOV.U32 R2, RZ, RZ, RZ ;  /* 0x000000ffff027224 */ /* 0x000fe200078e00ff */
[----:B------:R-:W-:Y:S01]  /*1710*/  ISETP.EQ.OR P2, PT, R3, RZ, P3 ;  /* 0x000000ff0300720c */ /* 0x000fe20001f42670 */
[----:B------:R-:W3:Y:S01]  /*1720*/  LDCU UR7, c[0x0][0x5d8] ;  /* 0x0000bb00ff0777ac */ /* 0x000ee20008000800 */
[----:B------:R-:W-:Y:S01]  /*1730*/  PLOP3.LUT P1, PT, P1, PT, PT, 0x8, 0x80 ;  /* 0x000000000080781c */ /* 0x000fe20000f2e170 */
[----:B------:R-:W-:Y:S02]  /*1740*/  UISETP.NE.AND UP0, UPT, UR18, URZ, UPT ;  /* 0x000000ff1200728c */ /* 0x000fe4000bf05270 */
[----:B------:R-:W-:Y:S02]  /*1750*/  USHF.L.U32 UR6, UR22, 0x6, URZ ;  /* 0x0000000616067899 */ /* 0x000fe400080006ff */
[----:B------:R-:W-:Y:S01]  /*1760*/  USEL UR59, UR69, 0x2, UP0 ;  /* 0x00000002453b7887 */ /* 0x000fe20008000000 */
[----:B------:R-:W4:Y:S01]  /*1770*/  LDCU UR68, c[0x0][0x370] ;  /* 0x00006e00ff4477ac */ /* 0x000f220008000800 */
[----:B--2---:R-:W-:Y:S01]  /*1780*/  UIADD3 UR5, UPT, UPT, UR8, 0x1f, URZ ;  /* 0x0000001f08057890 */ /* 0x004fe2000fffe0ff */
[----:B------:R-:W2:Y:S03]  /*1790*/  LDCU.64 UR60, c[0x0][0x348] ;  /* 0x00006900ff3c77ac */ /* 0x000ea60008000a00 */
[----:B------:R-:W-:-:S02]  /*17a0*/  USHF.R.S32.HI UR4, URZ, 0x1f, UR5 ;  /* 0x0000001fff047899 */ /* 0x000fc40008011405 */
[----:B---3--:R-:W-:Y:S02]  /*17b0*/  UIADD3 UR7, UPT, UPT, UR7, 0x7f, URZ ;  /* 0x0000007f07077890 */ /* 0x008fe4000fffe0ff */
[----:B------:R-:W-:Y:S02]  /*17c0*/  ULEA.HI UR4, UR4, UR5, URZ, 0x5 ;  /* 0x0000000504047291 */ /* 0x000fe4000f8f28ff */
[----:B------:R-:W-:Y:S02]  /*17d0*/  UIADD3 UR5, UPT, UPT, UR8, -0x1, URZ ;  /* 0xffffffff08057890 */ /* 0x000fe4000fffe0ff */
[----:B------:R-:W-:Y:S02]  /*17e0*/  USHF.R.S32.HI UR70, URZ, 0x5, UR4 ;  /* 0x00000005ff467899 */ /* 0x000fe40008011404 */
[----:B------:R-:W-:Y:S02]  /*17f0*/  UISETP.GE.U32.AND UP1, UPT, UR5, -0x3f, UPT ;  /* 0xffffffc10500788c */ /* 0x000fe4000bf26070 */
[----:B------:R-:W-:-:S02]  /*1800*/  UISETP.LT.U32.AND UP0, UPT, UR70, 0xc, UPT ;  /* 0x0000000c4600788c */ /* 0x000fc4000bf01070 */
[----:B------:R-:W-:Y:S02]  /*1810*/  USHF.R.S32.HI UR4, URZ, 0x1f, UR7 ;  /* 0x0000001fff047899 */ /* 0x000fe40008011407 */
[----:B------:R-:W-:Y:S02]  /*1820*/  USEL UR69, UR70, 0xc, UP0 ;  /* 0x0000000c46457887 */ /* 0x000fe40008000000 */
[----:B------:R-:W-:Y:S02]  /*1830*/  ULEA.HI UR4, UR4, UR7, URZ, 0x7 ;  /* 0x0000000704047291 */ /* 0x000fe4000f8f38ff */
[----:B------:R-:W-:Y:S02]  /*1840*/  UIADD3 UR58, UPT, UPT, UR69, -0x1, URZ ;  /* 0xffffffff453a7890 */ /* 0x000fe4000fffe0ff */
[----:B------:R-:W-:Y:S02]  /*1850*/  @UP1 UIADD3 UR58, UPT, UPT, UR69, URZ, URZ ;  /* 0x000000ff453a1290 */ /* 0x000fe4000fffe0ff */
[----:B------:R-:W-:-:S02]  /*1860*/  ULOP3.LUT UR67, UR6, 0x40, URZ, 0xc0, !UPT ;  /* 0x0000004006437892 */ /* 0x000fc4000f8ec0ff */
[----:B------:R-:W-:Y:S01]  /*1870*/  UIADD3 UR72, UPT, UPT, UR8, 0x3e, URZ ;  /* 0x0000003e08487890 */ /* 0x000fe2000fffe0ff */
[----:B------:R-:W3:Y:S01]  /*1880*/  LDCU UR66, c[0x0][0x374] ;  /* 0x00006e80ff4277ac */ /* 0x000ee20008000800 */
[----:B------:R-:W-:Y:S02]  /*1890*/  USHF.R.S32.HI UR65, URZ, 0x7, UR4 ;  /* 0x00000007ff417899 */ /* 0x000fe40008011404 */
[----:B------:R-:W-:Y:S02]  /*18a0*/  UIADD3 UR71, UPT, UPT, UR70, -UR69, URZ ;  /* 0x8000004546477290 */ /* 0x000fe4000fffe0ff */
[----:B------:R-:W-:Y:S01]  /*18b0*/  UIADD3 UR58, UPT, UPT, UR58, 0x1, URZ ;  /* 0x000000013a3a7890 */ /* 0x000fe2000fffe0ff */
[----:B------:R-:W-:Y:S01]  /*18c0*/  UMOV UR35, 0x1 ;  /* 0x0000000100237882 */ /* 0x000fe20000000000 */
[----:B--2-4-:R-:W-:-:S10]  /*18d0*/  UMOV UR38, URZ ;  /* 0x000000ff00267c82 */ /* 0x014fd40008000000 */
.L_x_40:
[----:B------:R-:W-:Y:S01]  /*18e0*/  IMAD.U32 R4, RZ, RZ, UR65 ;  /* 0x00000041ff047e24 */ /* 0x000fe2000f8e00ff */
[----:B------:R-:W2:Y:S04]  /*18f0*/  LDCU UR64, c[0x0][0x5dc] ;  /* 0x0000bb80ff4077ac */ /* 0x000ea80008000800 */
[-C--:B------:R-:W-:Y:S01]  /*1900*/  IABS R0, R4.reuse ;  /* 0x0000000400007213 */ /* 0x080fe20000000000 */
[----:B------:R-:W4:Y:S01]  /*1910*/  LDCU UR57, c[0x0][0x5e0] ;  /* 0x0000bc00ff3977ac */ /* 0x000f220008000800 */
[----:B------:R-:W-:Y:S02]  /*1920*/  IABS R4, R4 ;  /* 0x0000000400047213 */ /* 0x000fe40000000000 */
[----:B------:R-:W-:Y:S01]  /*1930*/  R2UR UR6, R0 ;  /* 0x00000000000672ca */ /* 0x000fe200000e0000 */
[----:B------:R-:W-:Y:S01]  /*1940*/  UMOV UR42, 0x400 ;  /* 0x00000400002a7882 */ /* 0x000fe20000000000 */
[----:B------:R-:W-:Y:S01]  /*1950*/  UMOV UR23, URZ ;  /* 0x000000ff00177c82 */ /* 0x000fe20008000000 */
[----:B--2---:R-:W-:-:S10]  /*1960*/  IMAD.U32 R3, RZ, RZ, UR64 ;  /* 0x00000040ff037e24 */ /* 0x004fd4000f8e00ff */
[----:B------:R-:W2:Y:S01]  /*1970*/  I2F.RP R0, UR6 ;  /* 0x0000000600007d06 */ /* 0x000ea20008209400 */
[----:B----4-:R-:W-:-:S07]  /*1980*/  UISETP.NE.AND UP2, UPT, UR57, URZ, UPT ;  /* 0x000000ff3900728c */ /* 0x010fce000bf45270 */
[----:B--2---:R-:W2:Y:S02]  /*1990*/  MUFU.RCP R0, R0 ;  /* 0x0000000000007308 */ /* 0x004ea40000001000 */
[----:B--2---:R-:W-:-:S06]  /*19a0*/  VIADD R0, R0, 0xffffffe ;  /* 0x0ffffffe00007836 */ /* 0x004fcc0000000000 */
[----:B------:R-:W2:Y:S02]  /*19b0*/  F2I.FTZ.U32.TRUNC.NTZ R0, R0 ;  /* 0x0000000000007305 */ /* 0x000ea4000021f000 */
[----:B--2---:R-:W-:Y:S02]  /*19c0*/  R2UR UR5, R0 ;  /* 0x00000000000572ca */ /* 0x004fe400000e0000 */
[----:B------:R-:W-:Y:S01]  /*19d0*/  IABS R0, R3 ;  /* 0x0000000300007213 */ /* 0x000fe20000000000 */
[----:B------:R-:W-:-:S03]  /*19e0*/  IMAD.U32 R3, RZ, RZ, UR19 ;  /* 0x00000013ff037e24 */ /* 0x000fc6000f8e00ff */
[----:B------:R-:W-:Y:S01]  /*19f0*/  R2UR UR8, R0 ;  /* 0x00000000000872ca */ /* 0x000fe200000e0000 */
[----:B------:R-:W-:Y:S01]  /*1a00*/  IMAD.MOV R0, RZ, RZ, -R4 ;  /* 0x000000ffff007224 */ /* 0x000fe200078e0a04 */
[----:B------:R-:W-:-:S04]  /*1a10*/  IABS R3, R3 ;  /* 0x0000000300037213 */ /* 0x000fc80000000000 */
[----:B------:R-:W-:Y:S01]  /*1a20*/  R2UR UR9, R3 ;  /* 0x00000000030972ca */ /* 0x000fe200000e0000 */
[----:B------:R-:W-:-:S04]  /*1a30*/  UIADD3 UR4, UPT, UPT, URZ, -UR5, URZ ;  /* 0x80000005ff047290 */ /* 0x000fc8000fffe0ff */
[----:B------:R-:W-:Y:S02]  /*1a40*/  UIMAD UR7, UR4, UR6, URZ ;  /* 0x00000006040772a4 */ /* 0x000fe4000f8e02ff */
[----:B------:R-:W2:Y:S01]  /*1a50*/  I2F.RP R3, UR8 ;  /* 0x0000000800037d06 */ /* 0x000ea20008209400 */
[----:B------:R-:W-:Y:S02]  /*1a60*/  UMOV UR4, URZ ;  /* 0x000000ff00047c82 */ /* 0x000fe40008000000 */
[----:B------:R-:W-:Y:S02]  /*1a70*/  UIMAD.WIDE.U32 UR4, UR5, UR7, UR4 ;  /* 0x00000007050472a5 */ /* 0x000fe4000f8e0004 */
[----:B------:R-:W-:-:S05]  /*1a80*/  R2UR UR7, R0 ;  /* 0x00000000000772ca */ /* 0x000fca00000e0000 */
[----:B------:R-:W-:Y:S02]  /*1a90*/  UMOV UR4, UR5 ;  /* 0x0000000500047c82 */ /* 0x000fe40008000000 */
[----:B------:R-:W-:Y:S01]  /*1aa0*/  UIMAD.WIDE.U32 UR4, UR4, UR9, URZ ;  /* 0x00000009040472a5 */ /* 0x000fe2000f8e00ff */
[----:B--2---:R-:W2:Y:S06]  /*1ab0*/  MUFU.RCP R0, R3 ;  /* 0x0000000300007308 */ /* 0x004eac0000001000 */
[----:B------:R-:W-:Y:S02]  /*1ac0*/  UMOV UR4, UR5 ;  /* 0x0000000500047c82 */ /* 0x000fe40008000000 */
[----:B------:R-:W-:-:S04]  /*1ad0*/  UIMAD UR5, UR4, UR7, UR9 ;  /* 0x00000007040572a4 */ /* 0x000fc8000f8e0209 */
[----:B------:R-:W-:Y:S01]  /*1ae0*/  UISETP.GT.U32.AND UP0, UPT, UR6, UR5, UPT ;  /* 0x000000050600728c */ /* 0x000fe2000bf04070 */
[----:B--2---:R-:W-:-:S10]  /*1af0*/  VIADD R0, R0, 0xffffffe ;  /* 0x0ffffffe00007836 */ /* 0x004fd40000000000 */
[----:B------:R-:W-:Y:S01]  /*1b00*/  @!UP0 UIADD3 UR5, UPT, UPT, UR5, -UR6, URZ ;  /* 0x8000000605058290 */ /* 0x000fe2000fffe0ff */
[----:B------:R-:W2:Y:S01]  /*1b10*/  F2I.FTZ.U32.TRUNC.NTZ R0, R0 ;  /* 0x0000000000007305 */ /* 0x000ea2000021f000 */
[----:B------:R-:W-:Y:S02]  /*1b20*/  @!UP0 UIADD3 UR4, UPT, UPT, UR4, 0x1, URZ ;  /* 0x0000000104048890 */ /* 0x000fe4000fffe0ff */
[----:B------:R-:W-:Y:S02]  /*1b30*/  UISETP.GE.U32.AND UP1, UPT, UR5, UR6, UPT ;  /* 0x000000060500728c */ /* 0x000fe4000bf26070 */
[----:B------:R-:W-:-:S04]  /*1b40*/  ULOP3.LUT UR5, UR19, UR65, URZ, 0x3c, !UPT ;  /* 0x0000004113057292 */ /* 0x000fc8000f8e3cff */
[----:B------:R-:W-:-:S05]  /*1b50*/  UISETP.GE.AND UP0, UPT, UR5, URZ, UPT ;  /* 0x000000ff0500728c */ /* 0x000fca000bf06270 */
[----:B------:R-:W-:Y:S01]  /*1b60*/  @UP1 UIADD3 UR4, UPT, UPT, UR4, 0x1, URZ ;  /* 0x0000000104041890 */ /* 0x000fe2000fffe0ff */
[----:B--2---:R-:W-:Y:S01]  /*1b70*/  R2UR UR5, R0 ;  /* 0x00000000000572ca */ /* 0x004fe200000e0000 */
[----:B------:R-:W-:Y:S01]  /*1b80*/  UISETP.NE.AND UP1, UPT, UR65, URZ, UPT ;  /* 0x000000ff4100728c */ /* 0x000fe2000bf25270 */
[----:B------:R-:W-:-:S04]  /*1b90*/  IMAD.U32 R0, RZ, RZ, UR57 ;  /* 0x00000039ff007e24 */ /* 0x000fc8000f8e00ff */
[----:B------:R-:W-:Y:S01]  /*1ba0*/  UMOV UR7, UR4 ;  /* 0x0000000400077c82 */ /* 0x000fe20008000000 */
[----:B------:R-:W-:Y:S01]  /*1bb0*/  IABS R0, R0 ;  /* 0x0000000000007213 */ /* 0x000fe20000000000 */
[----:B------:R-:W-:-:S03]  /*1bc0*/  @!UP0 UIADD3 UR7, UPT, UPT, -UR7, URZ, URZ ;  /* 0x000000ff07078290 */ /* 0x000fc6000fffe1ff */
[----:B------:R-:W-:Y:S01]  /*1bd0*/  R2UR UR9, R0 ;  /* 0x00000000000972ca */ /* 0x000fe200000e0000 */
[----:B------:R-:W-:Y:S02]  /*1be0*/  @!UP1 ULOP3.LUT UR7, URZ, UR65, URZ, 0x33, !UPT ;  /* 0x00000041ff079292 */ /* 0x000fe4000f8e33ff */
[----:B------:R-:W-:Y:S02]  /*1bf0*/  UIADD3 UR4, UPT, UPT, URZ, -UR5, URZ ;  /* 0x80000005ff047290 */ /* 0x000fe4000fffe0ff */
[----:B------:R-:W-:Y:S02]  /*1c00*/  UIADD3 UR18, UPT, UPT, -UR7, URZ, URZ ;  /* 0x000000ff07127290 */ /* 0x000fe4000fffe1ff */
[----:B------:R-:W-:Y:S01]  /*1c10*/  IMAD.U32 R3, RZ, RZ, UR7 ;  /* 0x00000007ff037e24 */ /* 0x000fe2000f8e00ff */
[----:B------:R-:W-:Y:S02]  /*1c20*/  UIMAD UR6, UR4, UR8, URZ ;  /* 0x00000008040672a4 */ /* 0x000fe4000f8e02ff */
[----:B------:R-:W-:-:S02]  /*1c30*/  UIMAD UR18, UR65, UR18, UR19 ;  /* 0x00000012411272a4 */ /* 0x000fc4000f8e0213 */
[----:B------:R-:W-:Y:S01]  /*1c40*/  IABS R3, R3 ;  /* 0x0000000300037213 */ /* 0x000fe20000000000 */
[----:B------:R-:W-:Y:S01]  /*1c50*/  UMOV UR4, URZ ;  /* 0x000000ff00047c82 */ /* 0x000fe20008000000 */
[----:B------:R-:W2:Y:S01]  /*1c60*/  I2F.RP R0, UR9 ;  /* 0x0000000900007d06 */ /* 0x000ea20008209400 */
[----:B------:R-:W-:Y:S01]  /*1c70*/  UIMAD.WIDE.U32 UR4, UR5, UR6, UR4 ;  /* 0x00000006050472a5 */ /* 0x000fe2000f8e0004 */
[----:B------:R-:W-:Y:S01]  /*1c80*/  R2UR UR10, R3 ;  /* 0x00000000030a72ca */ /* 0x000fe200000e0000 */
[----:B------:R-:W-:Y:S01]  /*1c90*/  IMAD.U32 R3, RZ, RZ, UR35 ;  /* 0x00000023ff037e24 */ /* 0x000fe2000f8e00ff */
[----:B------:R-:W-:-:S04]  /*1ca0*/  ULEA UR18, UR18, UR67, 0x7 ;  /* 0x0000004312127291 */ /* 0x000fc8000f8e38ff */
[----:B------:R-:W-:Y:S01]  /*1cb0*/  UMOV UR4, UR5 ;  /* 0x0000000500047c82 */ /* 0x000fe20008000000 */
[----:B------:R-:W-:-:S06]  /*1cc0*/  SHF.L.U32 R3, R3, 0x1f, RZ ;  /* 0x0000001f03037819 */ /* 0x000fcc00000006ff */
[----:B------:R-:W-:Y:S01]  /*1cd0*/  UIMAD.WIDE.U32 UR4, UR4, UR10, URZ ;  /* 0x0000000a040472a5 */ /* 0x000fe2000f8e00ff */
[----:B--2---:R-:W2:Y:S06]  /*1ce0*/  MUFU.RCP R0, R0 ;  /* 0x0000000000007308 */ /* 0x004eac0000001000 */
[----:B------:R-:W-:Y:S02]  /*1cf0*/  UMOV UR4, UR5 ;  /* 0x0000000500047c82 */ /* 0x000fe40008000000 */
[----:B------:R-:W-:-:S04]  /*1d00*/  UIADD3 UR5, UPT, UPT, -UR4, URZ, URZ ;  /* 0x000000ff04057290 */ /* 0x000fc8000fffe1ff */
[----:B------:R-:W-:-:S04]  /*1d10*/  UIMAD UR5, UR8, UR5, UR10 ;  /* 0x00000005080572a4 */ /* 0x000fc8000f8e020a */
[----:B------:R-:W-:Y:S01]  /*1d20*/  UISETP.GT.U32.AND UP0, UPT, UR8, UR5, UPT ;  /* 0x000000050800728c */ /* 0x000fe2000bf04070 */
[----:B--2---:R-:W-:-:S06]  /*1d30*/  VIADD R0, R0, 0xffffffe ;  /* 0x0ffffffe00007836 */ /* 0x004fcc0000000000 */
[----:B------:R-:W2:Y:S04]  /*1d40*/  F2I.FTZ.U32.TRUNC.NTZ R0, R0 ;  /* 0x0000000000007305 */ /* 0x000ea8000021f000 */
[----:B------:R-:W-:Y:S02]  /*1d50*/  @!UP0 UIADD3 UR5, UPT, UPT, UR5, -UR8, URZ ;  /* 0x8000000805058290 */ /* 0x000fe4000fffe0ff */
[----:B------:R-:W-:Y:S02]  /*1d60*/  @!UP0 UIADD3 UR4, UPT, UPT, UR4, 0x1, URZ ;  /* 0x0000000104048890 */ /* 0x000fe4000fffe0ff */
[----:B------:R-:W-:Y:S01]  /*1d70*/  UISETP.GE.U32.AND UP1, UPT, UR5, UR8, UPT ;  /* 0x000000080500728c */ /* 0x000fe2000bf26070 */
[----:B------:R-:W4:Y:S01]  /*1d80*/  S2UR UR8, SR_CgaCtaId ;  /* 0x00000000000879c3 */ /* 0x000f220000008800 */
[----:B------:R-:W-:-:S04]  /*1d90*/  ULOP3.LUT UR5, UR7, UR64, URZ, 0x3c, !UPT ;  /* 0x0000004007057292 */ /* 0x000fc8000f8e3cff */
[----:B------:R-:W-:-:S03]  /*1da0*/  UISETP.GE.AND UP0, UPT, UR5, URZ, UPT ;  /* 0x000000ff0500728c */ /* 0x000fc6000bf06270 */
[----:B--2---:R-:W-:Y:S02]  /*1db0*/  R2UR UR5, R0 ;  /* 0x00000000000572ca */ /* 0x004fe400000e0000 */
[----:B------:R-:W-:Y:S02]  /*1dc0*/  @UP1 UIADD3 UR4, UPT, UPT, UR4, 0x1, URZ ;  /* 0x0000000104041890 */ /* 0x000fe4000fffe0ff */
[----:B------:R-:W-:-:S05]  /*1dd0*/  UISETP.NE.AND UP1, UPT, UR64, URZ, UPT ;  /* 0x000000ff4000728c */ /* 0x000fca000bf25270 */
[----:B------:R-:W-:Y:S02]  /*1de0*/  UMOV UR6, UR4 ;  /* 0x0000000400067c82 */ /* 0x000fe40008000000 */
[----:B------:R-:W-:Y:S02]  /*1df0*/  @!UP0 UIADD3 UR6, UPT, UPT, -UR6, URZ, URZ ;  /* 0x000000ff06068290 */ /* 0x000fe4000fffe1ff */
[----:B------:R-:W-:Y:S02]  /*1e00*/  UIADD3 UR4, UPT, UPT, URZ, -UR5, URZ ;  /* 0x80000005ff047290 */ /* 0x000fe4000fffe0ff */
[----:B------:R-:W-:Y:S02]  /*1e10*/  @!UP1 ULOP3.LUT UR6, URZ, UR64, URZ, 0x33, !UPT ;  /* 0x00000040ff069292 */ /* 0x000fe4000f8e33ff */
[----:B----4-:R-:W-:-:S04]  /*1e20*/  ULEA UR42, UR8, UR42, 0x18 ;  /* 0x0000002a082a7291 */ /* 0x010fc8000f8ec0ff */
[----:B------:R-:W-:Y:S01]  /*1e30*/  ULEA UR8, UR38, UR42, 0x3 ;  /* 0x0000002a26087291 */ /* 0x000fe2000f8e18ff */
[----:B------:R-:W-:-:S05]  /*1e40*/  IMAD.U32 R0, RZ, RZ, UR6 ;  /* 0x00000006ff007e24 */ /* 0x000fca000f8e00ff */
[----:B------:R-:W-:-:S03]  /*1e50*/  IABS R0, R0 ;  /* 0x0000000000007213 */ /* 0x000fc60000000000 */
[----:B------:R2:W4:Y:S01]  /*1e60*/  SYNCS.PHASECHK.TRANS64.TRYWAIT P0, [UR8+0x60], R3 ;  /* 0x00006003ff0075a7 */ /* 0x0005220008001108 */
[----:B------:R-:W-:Y:S01]  /*1e70*/  R2UR UR10, R0 ;  /* 0x00000000000a72ca */ /* 0x000fe200000e0000 */
[----:B------:R-:W-:-:S03]  /*1e80*/  UIMAD UR8, UR4, UR9, URZ ;  /* 0x00000009040872a4 */ /* 0x000fc6000f8e02ff */
[----:B------:R-:W-:Y:S02]  /*1e90*/  UMOV UR4, URZ ;  /* 0x000000ff00047c82 */ /* 0x000fe40008000000 */
[----:B------:R-:W-:Y:S02]  /*1ea0*/  UIMAD.WIDE.U32 UR4, UR5, UR8, UR4 ;  /* 0x00000008050472a5 */ /* 0x000fe4000f8e0004 */
[----:B------:R-:W-:-:S04]  /*1eb0*/  ULEA.HI UR8, UR20, UR20, URZ, 0x1 ;  /* 0x0000001414087291 */ /* 0x000fc8000f8f08ff */
[----:B------:R-:W-:Y:S01]  /*1ec0*/  USHF.L.U32 UR8, UR8, 0x6, URZ ;  /* 0x0000000608087899 */ /* 0x000fe200080006ff */
[----:B------:R-:W-:Y:S02]  /*1ed0*/  UMOV UR4, UR5 ;  /* 0x0000000500047c82 */ /* 0x000fe40008000000 */
[----:B------:R-:W-:Y:S02]  /*1ee0*/  UIMAD.WIDE.U32 UR4, UR4, UR10, URZ ;  /* 0x0000000a040472a5 */ /* 0x000fe4000f8e00ff */
[----:B------:R-:W-:-:S05]  /*1ef0*/  ULOP3.LUT UR46, UR67, 0xffffff80, UR8, 0xf8, !UPT ;  /* 0xffffff80432e7892 */ /* 0x000fca000f8ef808 */
[----:B------:R-:W-:Y:S02]  /*1f00*/  UMOV UR4, UR5 ;  /* 0x0000000500047c82 */ /* 0x000fe40008000000 */
[----:B------:R-:W-:-:S04]  /*1f10*/  UIADD3 UR5, UPT, UPT, -UR4, URZ, URZ ;  /* 0x000000ff04057290 */ /* 0x000fc8000fffe1ff */
[----:B------:R-:W-:-:S04]  /*1f20*/  UIMAD UR5, UR9, UR5, UR10 ;  /* 0x00000005090572a4 */ /* 0x000fc8000f8e020a */
[----:B------:R-:W-:-:S11]  /*1f30*/  UISETP.GT.U32.AND UP0, UPT, UR9, UR5, UPT ;  /* 0x000000050900728c */ /* 0x000fd6000bf04070 */
[----:B------:R-:W-:Y:S02]  /*1f40*/  @!UP0 UIADD3 UR5, UPT, UPT, UR5, -UR9, URZ ;  /* 0x8000000905058290 */ /* 0x000fe4000fffe0ff */
[----:B------:R-:W-:Y:S02]  /*1f50*/  @!UP0 UIADD3 UR4, UPT, UPT, UR4, 0x1, URZ ;  /* 0x0000000104048890 */ /* 0x000fe4000fffe0ff */
[----:B------:R-:W-:Y:S02]  /*1f60*/  UISETP.GE.U32.AND UP1, UPT, UR5, UR9, UPT ;  /* 0x000000090500728c */ /* 0x000fe4000bf26070 */
[----:B------:R-:W-:-:S04]  /*1f70*/  ULOP3.LUT UR5, UR6, UR57, URZ, 0x3c, !UPT ;  /* 0x0000003906057292 */ /* 0x000fc8000f8e3cff */
[----:B------:R-:W-:Y:S02]  /*1f80*/  UISETP.GE.AND UP0, UPT, UR5, URZ, UPT ;  /* 0x000000ff0500728c */ /* 0x000fe4000bf06270 */
[----:B------:R-:W-:-:S03]  /*1f90*/  UIADD3 UR5, UPT, UPT, -UR6, URZ, URZ ;  /* 0x000000ff06057290 */ /* 0x000fc6000fffe1ff */
[----:B------:R-:W-:Y:S02]  /*1fa0*/  @UP1 UIADD3 UR4, UPT, UPT, UR4, 0x1, URZ ;  /* 0x0000000104041890 */ /* 0x000fe4000fffe0ff */
[----:B------:R-:W-:-:S05]  /*1fb0*/  UIMAD UR64, UR64, UR5, UR7 ;  /* 0x00000005404072a4 */ /* 0x000fca000f8e0207 */
[----:B------:R-:W-:Y:S02]  /*1fc0*/  UMOV UR56, UR4 ;  /* 0x0000000400387c82 */ /* 0x000fe40008000000 */
[----:B------:R-:W-:Y:S02]  /*1fd0*/  @!UP0 UIADD3 UR56, UPT, UPT, -UR56, URZ, URZ ;  /* 0x000000ff38388290 */ /* 0x000fe4000fffe1ff */
[----:B------:R-:W-:Y:S02]  /*1fe0*/  UISETP.GE.U32.AND UP0, UPT, UR72, 0x3f, UPT ;  /* 0x0000003f4800788c */ /* 0x000fe4000bf06070 */
[----:B------:R-:W-:-:S04]  /*1ff0*/  @!UP2 ULOP3.LUT UR56, URZ, UR57, URZ, 0x33, !UPT ;  /* 0x00000039ff38a292 */ /* 0x000fc8000f8e33ff */
[----:B------:R-:W-:-:S04]  /*2000*/  UIADD3 UR4, UPT, UPT, -UR56, URZ, URZ ;  /* 0x000000ff38047290 */ /* 0x000fc8000fffe1ff */
[----:B------:R-:W-:Y:S01]  /*2010*/  UIMAD UR57, UR57, UR4, UR6 ;  /* 0x00000004393972a4 */ /* 0x000fe2000f8e0206 */
[----:B--2---:R-:W-:Y:S11]  /*2020*/  BRA.U !UP0, `(.L_x_23) ;  /* 0x0000000508a47547 */ /* 0x004ff6000b800000 */
[----:B------:R-:W2:Y:S01]  /*2030*/  LDCU.64 UR10, c[0x0][0x5c0] ;  /* 0x0000b800ff0a77ac */ /* 0x000ea20008000a00 */
[----:B------:R-:W2:Y:S01]  /*2040*/  LDCU.64 UR8, c[0x0][0x5f8] ;  /* 0x0000bf00ff0877ac */ /* 0x000ea20008000a00 */
[----:B------:R-:W3:Y:S01]  /*2050*/  LDCU UR12, c[0x0][0x5c8] ;  /* 0x0000b900ff0c77ac */ /* 0x000ee20008000800 */
[----:B------:R-:W3:Y:S01]  /*2060*/  LDCU UR43, c[0x0][0x600] ;  /* 0x0000c000ff2b77ac */ /* 0x000ee20008000800 */
[----:B------:R-:W1:Y:S01]  /*2070*/  LDCU UR30, c[0x0][0x5a8] ;  /* 0x0000b500ff1e77ac */ /* 0x000e620008000800 */
[----:B------:R-:W1:Y:S01]  /*2080*/  LDCU UR29, c[0x0][0x59c] ;  /* 0x0000b380ff1d77ac */ /* 0x000e620008000800 */
[----:B--2---:R-:W-:Y:S01]  /*2090*/  UIMAD UR53, UR64, UR10, UR8 ;  /* 0x0000000a403572a4 */ /* 0x004fe2000f8e0208 */
[----:B------:R-:W2:Y:S01]  /*20a0*/  LDCU UR28, c[0x0][0x590] ;  /* 0x0000b200ff1c77ac */ /* 0x000ea20008000800 */
[----:B------:R-:W2:Y:S01]  /*20b0*/  LDCU UR34, c[0x0][0x594] ;  /* 0x0000b280ff2277ac */ /* 0x000ea20008000800 */
[----:B------:R-:W2:Y:S01]  /*20c0*/  LDCU UR33, c[0x0][0x598] ;  /* 0x0000b300ff2177ac */ /* 0x000ea20008000800 */
[----:B------:R-:W2:Y:S01]  /*20d0*/  LDCU UR32, c[0x0][0x5ac] ;  /* 0x0000b580ff2077ac */ /* 0x000ea20008000800 */
[----:B------:R-:W2:Y:S01]  /*20e0*/  LDCU UR31, c[0x0][0x5b0] ;  /* 0x0000b600ff1f77ac */ /* 0x000ea20008000800 */
[----:B------:R-:W2:Y:S01]  /*20f0*/  LDCU UR5, c[0x0][0x5cc] ;  /* 0x0000b980ff0577ac */ /* 0x000ea20008000800 */
[----:B------:R-:W2:Y:S01]  /*2100*/  LDCU UR4, c[0x0][0x5ec] ;  /* 0x0000bd80ff0477ac */ /* 0x000ea20008000800 */
[----:B------:R-:W2:Y:S01]  /*2110*/  LDCU.64 UR26, c[0x0][0x5a0] ;  /* 0x0000b400ff1a77ac */ /* 0x000ea20008000a00 */
[----:B------:R-:W2:Y:S01]  /*2120*/  LDCU.64 UR24, c[0x0][0x5d0] ;  /* 0x0000ba00ff1877ac */ /* 0x000ea20008000a00 */
[----:B------:R-:W2:Y:S01]  /*2130*/  LDCU.64 UR6, c[0x0][0x5f0] ;  /* 0x0000be00ff0677ac */ /* 0x000ea20008000a00 */
[----:B-1----:R-:W-:-:S02]  /*2140*/  UIMAD UR52, UR57, UR11, UR9 ;  /* 0x0000000b393472a4 */ /* 0x002fc4000f8e0209 */
[----:B------:R-:W-:Y:S02]  /*2150*/  UIADD3 UR50, UPT, UPT, UR46, 0x20, URZ ;  /* 0x000000202e327890 */ /* 0x000fe4000fffe0ff */
[----:B------:R-:W-:Y:S02]  /*2160*/  UIADD3 UR10, UPT, UPT, UR18, 0x20, URZ ;  /* 0x00000020120a7890 */ /* 0x000fe4000fffe0ff */
[----:B---3--:R-:W-:Y:S01]  /*2170*/  UIMAD UR43, UR56, UR12, UR43 ;  /* 0x0000000c382b72a4 */ /* 0x008fe2000f8e022b */
[----:B------:R-:W-:Y:S01]  /*2180*/  UMOV UR15, URZ ;  /* 0x000000ff000f7c82 */ /* 0x000fe20008000000 */
[----:B------:R-:W-:-:S10]  /*2190*/  UMOV UR13, UR38 ;  /* 0x00000026000d7c82 */ /* 0x000fd40008000000 */
.L_x_29:
[----:B---3--:R-:W-:Y:S01]  /*21a0*/  @!P3 MOV R3, 0x8000 ;  /* 0x000080000003b802 */ /* 0x008fe20000000f00 */
[----:B------:R-:W-:Y:S01]  /*21b0*/  ULEA UR12, UR13, UR42, 0x3 ;  /* 0x0000002a0d0c7291 */ /* 0x000fe2000f8e18ff */
[----:B----4-:R-:W-:Y:S11]  /*21c0*/  @P0 BRA `(.L_x_24) ;  /* 0x0000000000100947 */ /* 0x010ff60003800000 */
[----:B------:R-:W-:Y:S04]  /*21d0*/  MOV R4, UR35 ;  /* 0x0000002300047c02 */ /* 0x000fe80008000f00 */
[----:B------:R-:W-:Y:S04]  /*21e0*/  SHF.L.U32 R4, R4, 0x1f, RZ ;  /* 0x0000001f04047819 */ /* 0x000fe800000006ff */
[----:B------:R-:W1:Y:S02]  /*21f0*/  SYNCS.PHASECHK.TRANS64.TRYWAIT P0, [UR12+0x60], R4 ;  /* 0x00006004ff0075a7 */ /* 0x000e64000800110c */
[----:B-1----:R-:W-:Y:S05]  /*2200*/  @!P0 BRA `(.L_x_25) ;  /* 0x0000008800708947 */ /* 0x002fea0003800000 */
.L_x_24:
[----:B------:R3:W-:Y:S01]  /*2210*/  @!P3 SYNCS.ARRIVE.TRANS64 RZ, [UR12], R3 ;  /* 0x00000003ffffb9a7 */ /* 0x0007e2000800000c */
[----:B------:R-:W-:Y:S04]  /*2220*/  ULOP3.LUT UR8, UR59, 0x2, URZ, 0xfc, !UPT ;  /* 0x000000023b087892 */ /* 0x000fe8000f8efcff */
[----:B------:R-:W-:Y:S09]  /*2230*/  UISETP.NE.AND UP0, UPT, UR8, 0x2, UPT ;  /* 0x000000020800788c */ /* 0x000ff2000bf05270 */
[----:B------:R-:W-:Y:S05]  /*2240*/  BRA.U UP0, `(.L_x_26) ;  /* 0x0000000100047547 */ /* 0x000fea000b800000 */
[----:B--2---:R-:W-:Y:S05]  /*2250*/  BPT.TRAP 0x1 ;  /* 0x000000040000795c */ /* 0x004fea0000300000 */
.L_x_26:
[----:B------:R-:W-:Y:S04]  /*2260*/  BSSY.RECONVERGENT B0, `(.L_x_27) ;  /* 0x0000003000007945 */ /* 0x000fe80003800200 */
[----:B------:R-:W-:Y:S05]  /*2270*/  @P2 BRA `(.L_x_28) ;  /* 0x0000000000042947 */ /* 0x000fea0003800000 */
[----:B--2---:R-:W-:Y:S05]  /*2280*/  BPT.TRAP 0x1 ;  /* 0x000000040000795c */ /* 0x004fea0000300000 */
.L_x_28:
[----:B--2---:R-:W-:Y:S05]  /*2290*/  BSYNC.RECONVERGENT B0 ;  /* 0x0000000000007941 */ /* 0x004fea0003800200 */
.L_x_27:
[----:B------:R-:W-:Y:S02]  /*22a0*/  UIADD3 UR8, UPT, UPT, UR13, 0x1, URZ ;  /* 0x000000010d087890 */ /* 0x000fe4000fffe0ff */
[----:B------:R-:W-:Y:S02]  /*22b0*/  USHF.L.U32 UR47, UR15, 0x5, URZ ;  /* 0x000000050f2f7899 */ /* 0x000fe400080006ff */
[----:B------:R-:W-:Y:S02]  /*22c0*/  UISETP.NE.AND UP0, UPT, UR8, 0xc, UPT ;  /* 0x0000000c0800788c */ /* 0x000fe4000bf05270 */
[----:B------:R-:W-:Y:S02]  /*22d0*/  UISETP.NE.AND UP2, UPT, UR28, 0x1, UPT ;  /* 0x000000011c00788c */ /* 0x000fe4000bf45270 */
[----:B------:R-:W-:Y:S02]  /*22e0*/  USEL UR9, URZ, 0x1, UP0 ;  /* 0x00000001ff097887 */ /* 0x000fe40008000000 */
[----:B------:R-:W-:Y:S02]  /*22f0*/  USEL UR38, UR8, URZ, UP0 ;  /* 0x000000ff08267287 */ /* 0x000fe40008000000 */
[----:B------:R-:W-:Y:S02]  /*2300*/  ULOP3.LUT UR35, UR35, UR9, URZ, 0x3c, !UPT ;  /* 0x0000000923237292 */ /* 0x000fe4000f8e3cff */
[----:B------:R-:W-:Y:S02]  /*2310*/  ULEA UR8, UR38, UR42, 0x3 ;  /* 0x0000002a26087291 */ /* 0x000fe4000f8e18ff */
[----:B------:R-:W-:Y:S02]  /*2320*/  ULOP3.LUT UR45, UR12, 0xfefffff8, URZ, 0xc0, !UPT ;  /* 0xfefffff80c2d7892 */ /* 0x000fe4000f8ec0ff */
[----:B------:R-:W-:Y:S01]  /*2330*/  ULEA UR14, UR52, UR53, 0x5 ;  /* 0x00000035340e7291 */ /* 0x000fe2000f8e28ff */
[----:B-1----:R-:W-:Y:S01]  /*2340*/  MOV R0, UR35 ;  /* 0x0000002300007c02 */ /* 0x002fe20008000f00 */
[----:B------:R-:W-:Y:S02]  /*2350*/  ULEA UR19, UR13, UR42, 0xd ;  /* 0x0000002a0d137291 */ /* 0x000fe4000f8e68ff */
[----:B------:R-:W-:Y:S01]  /*2360*/  UIADD3 UR36, UP1, UPT, UR60, 0x80, URZ ;  /* 0x000000803c247890 */ /* 0x000fe2000ff3e0ff */
[----:B------:R-:W-:Y:S01]  /*2370*/  SHF.L.U32 R0, R0, 0x1f, RZ ;  /* 0x0000001f00007819 */ /* 0x000fe200000006ff */
[----:B------:R-:W-:Y:S02]  /*2380*/  ULEA UR23, UR43, UR14, 0xa ;  /* 0x0000000e2b177291 */ /* 0x000fe4000f8e50ff */
[----:B------:R-:W-:Y:S01]  /*2390*/  UISETP.NE.AND UP3, UPT, UR30, 0x1, UPT ;  /* 0x000000011e00788c */ /* 0x000fe2000bf65270 */
[----:B------:R1:W2:Y:S01]  /*23a0*/  SYNCS.PHASECHK.TRANS64.TRYWAIT P0, [UR8+0x60], R0 ;  /* 0x00006000ff0075a7 */ /* 0x0002a20008001108 */
[----:B------:R-:W-:Y:S02]  /*23b0*/  UIMAD.WIDE.U32 UR8, UR47, UR34, URZ ;  /* 0x000000222f0872a5 */ /* 0x000fe4000f8e00ff */
[----:B------:R-:W-:Y:S02]  /*23c0*/  UIADD3.X UR37, UPT, UPT, URZ, UR61, URZ, UP1, !UPT ;  /* 0x0000003dff257290 */ /* 0x000fe40008ffe4ff */
[----:B------:R-:W-:Y:S02]  /*23d0*/  UIADD3 UR44, UPT, UPT, UR19, 0x8400, URZ ;  /* 0x00008400132c7890 */ /* 0x000fe4000fffe0ff */
[----:B------:R-:W-:Y:S02]  /*23e0*/  UIADD3 UR48, UPT, UPT, UR19, 0x9400, URZ ;  /* 0x0000940013307890 */ /* 0x000fe4000fffe0ff */
[----:B------:R-:W-:Y:S02]  /*23f0*/  UIADD3 UR16, UPT, UPT, UR19, 0x20400, URZ ;  /* 0x0002040013107890 */ /* 0x000fe4000fffe0ff */
[----:B------:R-:W-:Y:S02]  /*2400*/  UIADD3 UR40, UP0, UPT, UR60, 0x180, URZ ;  /* 0x000001803c287890 */ /* 0x000fe4000ff1e0ff */
[----:B------:R-:W-:Y:S02]  /*2410*/  UPRMT UR23, UR23, 0x5410, URZ ;  /* 0x0000541017177896 */ /* 0x000fe400080000ff */
[----:B------:R-:W-:Y:S02]  /*2420*/  UIADD3.X UR41, UPT, UPT, URZ, UR61, URZ, UP0, !UPT ;  /* 0x0000003dff297290 */ /* 0x000fe400087fe4ff */
[----:B------:R-:W-:Y:S01]  /*2430*/  UIADD3 UR15, UPT, UPT, UR15, 0x1, URZ ;  /* 0x000000010f0f7890 */ /* 0x000fe2000fffe0ff */
[----:B------:R-:W-:Y:S01]  /*2440*/  UMOV UR54, 0x0 ;  /* 0x0000000000367882 */ /* 0x000fe20000000000 */
[----:B------:R-:W-:Y:S02]  /*2450*/  UMOV UR55, 0x10000000 ;  /* 0x1000000000377882 */ /* 0x000fe40000000000 */
[----:B------:R-:W-:Y:S01]  /*2460*/  UISETP.NE.AND UP0, UPT, UR15, UR58, UPT ;  /* 0x0000003a0f00728c */ /* 0x000fe2000bf05270 */
[----:B------:R-:W-:Y:S01]  /*2470*/  UTMALDG.2D.2CTA [UR44], [UR36], desc[UR54] ;  /* 0x0000362c240075b4 */ /* 0x000fe20008209000 */
[----:B------:R-:W-:Y:S01]  /*2480*/  UMOV UR49, UR45 ;  /* 0x0000002d00317c82 */ /* 0x000fe20008000000 */
[----:B------:R-:W-:Y:S01]  /*2490*/  UMOV UR51, UR47 ;  /* 0x0000002f00337c82 */ /* 0x000fe20008000000 */
[----:B------:R-:W-:Y:S01]  /*24a0*/  UMOV UR17, UR45 ;  /* 0x0000002d00117c82 */ /* 0x000fe20008000000 */
[----:B------:R-:W-:Y:S02]  /*24b0*/  UMOV UR8, UR9 ;  /* 0x0000000900087c82 */ /* 0x000fe40008000000 */
[----:B------:R-:W-:Y:S01]  /*24c0*/  USHF.R.U32.HI UR11, URZ, UR33, UR8 ;  /* 0x00000021ff0b7299 */ /* 0x000fe20008011608 */
[----:B------:R-:W-:Y:S03]  /*24d0*/  UTMALDG.2D.2CTA [UR48], [UR36], desc[UR54] ;  /* 0x00003630240075b4 */ /* 0x000fe60008209000 */
[----:B------:R-:W-:Y:S02]  /*24e0*/  USEL UR11, UR47, UR11, !UP2 ;  /* 0x0000000b2f0b7287 */ /* 0x000fe4000d000000 */
[----:B------:R-:W-:Y:S02]  /*24f0*/  UISETP.NE.AND UP2, UPT, UR29, 0x1, UPT ;  /* 0x000000011d00788c */ /* 0x000fe4000bf45270 */
[----:B------:R-:W-:Y:S02]  /*2500*/  UIMAD.WIDE.U32 UR8, UR11, UR26, URZ ;  /* 0x0000001a0b0872a5 */ /* 0x000fe4000f8e00ff */
[----:B------:R-:W-:Y:S04]  /*2510*/  UIADD3 UR13, UPT, UPT, -UR11, URZ, URZ ;  /* 0x000000ff0b0d7290 */ /* 0x000fe8000fffe1ff */
[----:B------:R-:W-:Y:S01]  /*2520*/  UIMAD UR14, UR28, UR13, UR47 ;  /* 0x0000000d1c0e72a4 */ /* 0x000fe2000f8e022f */
[----:B------:R-:W-:Y:S02]  /*2530*/  UMOV UR8, UR9 ;  /* 0x0000000900087c82 */ /* 0x000fe40008000000 */
[----:B------:R-:W-:Y:S04]  /*2540*/  USHF.R.U32.HI UR8, URZ, UR27, UR8 ;  /* 0x0000001bff087299 */ /* 0x000fe80008011608 */
[----:B------:R-:W-:Y:S04]  /*2550*/  USEL UR12, UR11, UR8, !UP2 ;  /* 0x000000080b0c7287 */ /* 0x000fe8000d000000 */
[----:B------:R-:W-:Y:S07]  /*2560*/  UIMAD.WIDE.U32 UR8, UR12, UR32, URZ ;  /* 0x000000200c0872a5 */ /* 0x000fee000f8e00ff */
[----:B------:R-:W-:Y:S01]  /*2570*/  UMOV UR8, UR9 ;  /* 0x0000000900087c82 */ /* 0x000fe20008000000 */
[----:B------:R-:W-:Y:S01]  /*2580*/  UMOV UR9, UR45 ;  /* 0x0000002d00097c82 */ /* 0x000fe20008000000 */
[----:B------:R-:W-:Y:S02]  /*2590*/  USHF.R.U32.HI UR13, URZ, UR31, UR8 ;  /* 0x0000001fff0d7299 */ /* 0x000fe40008011608 */
[----:B------:R-:W-:Y:S02]  /*25a0*/  UIADD3 UR8, UPT, UPT, UR19, 0x21400, URZ ;  /* 0x0002140013087890 */ /* 0x000fe4000fffe0ff */
[----:B------:R-:W-:Y:S02]  /*25b0*/  USEL UR22, UR12, UR13, !UP3 ;  /* 0x0000000d0c167287 */ /* 0x000fe4000d800000 */
[----:B------:R-:W-:Y:S02]  /*25c0*/  UIADD3 UR13, UPT, UPT, -UR12, URZ, URZ ;  /* 0x000000ff0c0d7290 */ /* 0x000fe4000fffe1ff */
[----:B------:R-:W-:Y:S02]  /*25d0*/  UIMAD UR19, UR14, UR5, UR4 ;  /* 0x000000050e1372a4 */ /* 0x000fe4000f8e0204 */
[----:B------:R-:W-:Y:S02]  /*25e0*/  UIADD3 UR14, UPT, UPT, -UR22, URZ, URZ ;  /* 0x000000ff160e7290 */ /* 0x000fe4000fffe1ff */
[----:B------:R-:W-:Y:S02]  /*25f0*/  UIMAD UR11, UR29, UR13, UR11 ;  /* 0x0000000d1d0b72a4 */ /* 0x000fe4000f8e020b */
[----:B------:R-:W-:Y:S02]  /*2600*/  UIMAD UR12, UR30, UR14, UR12 ;  /* 0x0000000e1e0c72a4 */ /* 0x000fe4000f8e020c */
[----:B------:R-:W-:Y:S02]  /*2610*/  UIMAD UR20, UR11, UR24, UR6 ;  /* 0x000000180b1472a4 */ /* 0x000fe4000f8e0206 */
[----:B------:R-:W-:Y:S01]  /*2620*/  UIMAD UR21, UR12, UR25, UR7 ;  /* 0x000000190c1572a4 */ /* 0x000fe2000f8e0207 */
[----:B------:R-:W-:Y:S01]  /*2630*/  UMOV UR11, UR19 ;  /* 0x00000013000b7c82 */ /* 0x000fe20008000000 */
[----:B------:R-:W-:Y:S03]  /*2640*/  UMOV UR14, UR22 ;  /* 0x00000016000e7c82 */ /* 0x000fe60008000000 */
[----:B------:R-:W-:Y:S02]  /*2650*/  UMOV UR12, UR20 ;  /* 0x00000014000c7c82 */ /* 0x000fe40008000000 */
[----:B------:R-:W-:Y:S02]  /*2660*/  UMOV UR13, UR21 ;  /* 0x00000015000d7c82 */ /* 0x000fe40008000000 */
[----:B------:R-:W-:Y:S01]  /*2670*/  UTMALDG.5D.IM2COL.2CTA [UR16], [UR40], UR23, desc[UR54] ;  /* 0x00003610280073b4 */ /* 0x000fe20008261017 */
[----:B------:R4:W-:Y:S02]  /*2680*/  UTMALDG.5D.IM2COL.2CTA [UR8], [UR40], UR23, desc[UR54] ;  /* 0x00003608280073b4 */ /* 0x0009e40008261017 */
[----:B----4-:R-:W-:Y:S01]  /*2690*/  UMOV UR23, UR58 ;  /* 0x0000003a00177c82 */ /* 0x010fe20008000000 */
[----:B------:R-:W-:Y:S01]  /*26a0*/  UMOV UR13, UR38 ;  /* 0x00000026000d7c82 */ /* 0x000fe20008000000 */
[----:B-12---:R-:W-:Y:S05]  /*26b0*/  BRA.U UP0, `(.L_x_29) ;  /* 0xfffffff900b87547 */ /* 0x006fea000b83ffff */
.L_x_23:
[----:B------:R-:W-:Y:S01]  /*26c0*/  ULEA UR4, UR38, UR42, 0x3 ;  /* 0x0000002a26047291 */ /* 0x000fe2000f8e18ff */
[----:B------:R-:W-:Y:S01]  /*26d0*/  MOV R0, UR35 ;  /* 0x0000002300007c02 */ /* 0x000fe20008000f00 */
[----:B------:R-:W-:Y:S01]  /*26e0*/  @!P1 SYNCS.ARRIVE.TRANS64.A1T0 RZ, [UR42+0x108], RZ ;  /* 0x000108ffffff99a7 */ /* 0x000fe2000810002a */
[----:B------:R-:W-:Y:S02]  /*26f0*/  UISETP.GT.AND UP0, UPT, UR70, UR69, UPT ;  /* 0x000000454600728c */ /* 0x000fe4000bf04270 */
[----:B------:R-:W-:-:S04]  /*2700*/  SHF.L.U32 R0, R0, 0x1f, RZ ;  /* 0x0000001f00007819 */ /* 0x000fc800000006ff */
[----:B----4-:R2:W4:Y:S03]  /*2710*/  SYNCS.PHASECHK.TRANS64.TRYWAIT P0, [UR4+0x60], R0 ;  /* 0x00006000ff0075a7 */ /* 0x0105260008001104 */
[----:B------:R-:W-:Y:S05]  /*2720*/  BRA.U !UP0, `(.L_x_30) ;  /* 0x0000000508a07547 */ /* 0x000fea000b800000 */
[----:B-1----:R-:W1:Y:S01]  /*2730*/  LDCU.64 UR52, c[0x0][0x5c0] ;  /* 0x0000b800ff3477ac */ /* 0x002e620008000a00 */
[----:B------:R-:W1:Y:S01]  /*2740*/  LDCU.64 UR4, c[0x0][0x5f8] ;  /* 0x0000bf00ff0477ac */ /* 0x000e620008000a00 */
[----:B------:R-:W3:Y:S01]  /*2750*/  LDCU UR8, c[0x0][0x5c8] ;  /* 0x0000b900ff0877ac */ /* 0x000ee20008000800 */
[----:B------:R-:W2:Y:S01]  /*2760*/  LDCU UR29, c[0x0][0x5a8] ;  /* 0x0000b500ff1d77ac */ /* 0x000ea20008000800 */
[----:B------:R-:W2:Y:S01]  /*2770*/  LDCU UR28, c[0x0][0x59c] ;  /* 0x0000b380ff1c77ac */ /* 0x000ea20008000800 */
[----:B------:R-:W2:Y:S01]  /*2780*/  LDCU UR15, c[0x0][0x590] ;  /* 0x0000b200ff0f77ac */ /* 0x000ea20008000800 */
[----:B-1----:R-:W-:Y:S01]  /*2790*/  UIMAD UR55, UR64, UR52, UR4 ;  /* 0x00000034403772a4 */ /* 0x002fe2000f8e0204 */
[----:B------:R-:W3:Y:S01]  /*27a0*/  LDCU UR52, c[0x0][0x600] ;  /* 0x0000c000ff3477ac */ /* 0x000ee20008000800 */
[----:B------:R-:W-:Y:S01]  /*27b0*/  UIMAD UR53, UR57, UR53, UR5 ;  /* 0x00000035393572a4 */ /* 0x000fe2000f8e0205 */
[----:B------:R-:W1:Y:S01]  /*27c0*/  LDCU UR33, c[0x0][0x594] ;  /* 0x0000b280ff2177ac */ /* 0x000e620008000800 */
[----:B------:R-:W1:Y:S01]  /*27d0*/  LDCU UR32, c[0x0][0x598] ;  /* 0x0000b300ff2077ac */ /* 0x000e620008000800 */
[----:B------:R-:W1:Y:S01]  /*27e0*/  LDCU UR31, c[0x0][0x5ac] ;  /* 0x0000b580ff1f77ac */ /* 0x000e620008000800 */
[----:B------:R-:W1:Y:S01]  /*27f0*/  LDCU UR30, c[0x0][0x5b0] ;  /* 0x0000b600ff1e77ac */ /* 0x000e620008000800 */
[----:B------:R-:W1:Y:S01]  /*2800*/  LDCU UR5, c[0x0][0x5cc] ;  /* 0x0000b980ff0577ac */ /* 0x000e620008000800 */
[----:B------:R-:W1:Y:S01]  /*2810*/  LDCU UR4, c[0x0][0x5ec] ;  /* 0x0000bd80ff0477ac */ /* 0x000e620008000800 */
[----:B------:R-:W1:Y:S01]  /*2820*/  LDCU.64 UR26, c[0x0][0x5a0] ;  /* 0x0000b400ff1a77ac */ /* 0x000e620008000a00 */
[----:B------:R-:W1:Y:S01]  /*2830*/  LDCU.64 UR24, c[0x0][0x5d0] ;  /* 0x0000ba00ff1877ac */ /* 0x000e620008000a00 */
[----:B------:R-:W1:Y:S01]  /*2840*/  LDCU.64 UR6, c[0x0][0x5f0] ;  /* 0x0000be00ff0677ac */ /* 0x000e620008000a00 */
[----:B------:R-:W-:-:S02]  /*2850*/  UIADD3 UR54, UPT, UPT, UR71, UR23, URZ ;  /* 0x0000001747367290 */ /* 0x000fc4000fffe0ff */
[----:B------:R-:W-:Y:S02]  /*2860*/  UIADD3 UR50, UPT, UPT, UR46, 0x20, URZ ;  /* 0x000000202e327890 */ /* 0x000fe4000fffe0ff */
[----:B------:R-:W-:Y:S02]  /*2870*/  UIADD3 UR10, UPT, UPT, UR18, 0x20, URZ ;  /* 0x00000020120a7890 */ /* 0x000fe4000fffe0ff */
[----:B---3--:R-:W-:Y:S01]  /*2880*/  UIMAD UR52, UR56, UR8, UR52 ;  /* 0x00000008383472a4 */ /* 0x008fe2000f8e0234 */
[----:B--2---:R-:W-:-:S11]  /*2890*/  UMOV UR12, UR38 ;  /* 0x00000026000c7c82 */ /* 0x004fd60008000000 */
.L_x_36:
[----:B---3--:R-:W-:Y:S01]  /*28a0*/  @!P3 MOV R3, 0x8000 ;  /* 0x000080000003b802 */ /* 0x008fe20000000f00 */
[----:B------:R-:W-:Y:S01]  /*28b0*/  ULEA UR11, UR12, UR42, 0x3 ;  /* 0x0000002a0c0b7291 */ /* 0x000fe2000f8e18ff */
[----:B----4-:R-:W-:Y:S11]  /*28c0*/  @P0 BRA `(.L_x_31) ;  /* 0x0000000000100947 */ /* 0x010ff60003800000 */
[----:B------:R-:W-:Y:S04]  /*28d0*/  MOV R4, UR35 ;  /* 0x0000002300047c02 */ /* 0x000fe80008000f00 */
[----:B------:R-:W-:Y:S04]  /*28e0*/  SHF.L.U32 R4, R4, 0x1f, RZ ;  /* 0x0000001f04047819 */ /* 0x000fe800000006ff */
[----:B------:R-:W2:Y:S02]  /*28f0*/  SYNCS.PHASECHK.TRANS64.TRYWAIT P0, [UR11+0x60], R4 ;  /* 0x00006004ff0075a7 */ /* 0x000ea4000800110b */
[----:B--2---:R-:W-:Y:S05]  /*2900*/  @!P0 BRA `(.L_x_32) ;  /* 0x0000008000c88947 */ /* 0x004fea0003800000 */
.L_x_31:
[----:B------:R3:W-:Y:S01]  /*2910*/  @!P3 SYNCS.ARRIVE.TRANS64 RZ, [UR11], R3 ;  /* 0x00000003ffffb9a7 */ /* 0x0007e2000800000b */
[----:B------:R-:W-:Y:S04]  /*2920*/  ULOP3.LUT UR8, UR59, 0x2, URZ, 0xfc, !UPT ;  /* 0x000000023b087892 */ /* 0x000fe8000f8efcff */
[----:B------:R-:W-:Y:S09]  /*2930*/  UISETP.NE.AND UP0, UPT, UR8, 0x2, UPT ;  /* 0x000000020800788c */ /* 0x000ff2000bf05270 */
[----:B------:R-:W-:Y:S05]  /*2940*/  BRA.U UP0, `(.L_x_33) ;  /* 0x0000000100047547 */ /* 0x000fea000b800000 */
[----:B-1----:R-:W-:Y:S05]  /*2950*/  BPT.TRAP 0x1 ;  /* 0x000000040000795c */ /* 0x002fea0000300000 */
.L_x_33:
[----:B------:R-:W-:Y:S04]  /*2960*/  BSSY.RECONVERGENT B0, `(.L_x_34) ;  /* 0x0000003000007945 */ /* 0x000fe80003800200 */
[----:B------:R-:W-:Y:S05]  /*2970*/  @P2 BRA `(.L_x_35) ;  /* 0x0000000000042947 */ /* 0x000fea0003800000 */
[----:B-1----:R-:W-:Y:S05]  /*2980*/  BPT.TRAP 0x1 ;  /* 0x000000040000795c */ /* 0x002fea0000300000 */
.L_x_35:
[----:B-1----:R-:W-:Y:S05]  /*2990*/  BSYNC.RECONVERGENT B0 ;  /* 0x0000000000007941 */ /* 0x002fea0003800200 */
.L_x_34:
[----:B------:R-:W-:Y:S02]  /*29a0*/  UIADD3 UR8, UPT, UPT, UR12, 0x1, URZ ;  /* 0x000000010c087890 */ /* 0x000fe4000fffe0ff */
[----:B------:R-:W-:Y:S02]  /*29b0*/  USHF.L.U32 UR47, UR23, 0x5, URZ ;  /* 0x00000005172f7899 */ /* 0x000fe400080006ff */
[----:B------:R-:W-:Y:S02]  /*29c0*/  UISETP.NE.AND UP0, UPT, UR8, 0xc, UPT ;  /* 0x0000000c0800788c */ /* 0x000fe4000bf05270 */
[----:B------:R-:W-:Y:S02]  /*29d0*/  ULEA UR34, UR12, UR42, 0xd ;  /* 0x0000002a0c227291 */ /* 0x000fe4000f8e68ff */
[----:B------:R-:W-:Y:S02]  /*29e0*/  USEL UR9, URZ, 0x1, UP0 ;  /* 0x00000001ff097887 */ /* 0x000fe40008000000 */
[----:B------:R-:W-:Y:S02]  /*29f0*/  USEL UR38, UR8, URZ, UP0 ;  /* 0x000000ff08267287 */ /* 0x000fe40008000000 */
[----:B------:R-:W-:Y:S02]  /*2a00*/  ULOP3.LUT UR35, UR35, UR9, URZ, 0x3c, !UPT ;  /* 0x0000000923237292 */ /* 0x000fe4000f8e3cff */
[----:B------:R-:W-:Y:S02]  /*2a10*/  ULEA UR8, UR38, UR42, 0x3 ;  /* 0x0000002a26087291 */ /* 0x000fe4000f8e18ff */
[----:B------:R-:W-:Y:S02]  /*2a20*/  UISETP.NE.AND UP0, UPT, UR15, 0x1, UPT ;  /* 0x000000010f00788c */ /* 0x000fe4000bf05270 */
[----:B------:R-:W-:Y:S01]  /*2a30*/  ULOP3.LUT UR45, UR11, 0xfefffff8, URZ, 0xc0, !UPT ;  /* 0xfefffff80b2d7892 */ /* 0x000fe2000f8ec0ff */
[----:B--2---:R-:W-:Y:S01]  /*2a40*/  MOV R0, UR35 ;  /* 0x0000002300007c02 */ /* 0x004fe20008000f00 */
[----:B------:R-:W-:Y:S02]  /*2a50*/  UISETP.NE.AND UP3, UPT, UR28, 0x1, UPT ;  /* 0x000000011c00788c */ /* 0x000fe4000bf65270 */
[----:B------:R-:W-:Y:S01]  /*2a60*/  UIADD3 UR40, UP1, UPT, UR60, 0x80, URZ ;  /* 0x000000803c287890 */ /* 0x000fe2000ff3e0ff */
[----:B------:R-:W-:Y:S01]  /*2a70*/  SHF.L.U32 R0, R0, 0x1f, RZ ;  /* 0x0000001f00007819 */ /* 0x000fe200000006ff */
[----:B------:R-:W-:Y:S02]  /*2a80*/  UISETP.NE.AND UP2, UPT, UR29, 0x1, UPT ;  /* 0x000000011d00788c */ /* 0x000fe4000bf45270 */
[----:B------:R-:W-:Y:S01]  /*2a90*/  UIADD3.X UR41, UPT, UPT, URZ, UR61, URZ, UP1, !UPT ;  /* 0x0000003dff297290 */ /* 0x000fe20008ffe4ff */
[----:B------:R1:W2:Y:S01]  /*2aa0*/  SYNCS.PHASECHK.TRANS64.TRYWAIT P0, [UR8+0x60], R0 ;  /* 0x00006000ff0075a7 */ /* 0x0002a20008001108 */
[----:B------:R-:W-:Y:S02]  /*2ab0*/  UIMAD.WIDE.U32 UR8, UR47, UR33, URZ ;  /* 0x000000212f0872a5 */ /* 0x000fe4000f8e00ff */
[----:B------:R-:W-:Y:S02]  /*2ac0*/  UIADD3 UR44, UPT, UPT, UR34, 0x8400, URZ ;  /* 0x00008400222c7890 */ /* 0x000fe4000fffe0ff */
[----:B------:R-:W-:Y:S02]  /*2ad0*/  UIADD3 UR48, UPT, UPT, UR34, 0x9400, URZ ;  /* 0x0000940022307890 */ /* 0x000fe4000fffe0ff */
[----:B------:R-:W-:Y:S02]  /*2ae0*/  UIADD3 UR16, UPT, UPT, UR34, 0x20400, URZ ;  /* 0x0002040022107890 */ /* 0x000fe4000fffe0ff */
[----:B------:R-:W-:Y:S01]  /*2af0*/  UIADD3 UR23, UPT, UPT, UR23, 0x1, URZ ;  /* 0x0000000117177890 */ /* 0x000fe2000fffe0ff */
[----:B------:R-:W-:Y:S01]  /*2b00*/  UMOV UR56, 0x0 ;  /* 0x0000000000387882 */ /* 0x000fe20000000000 */
[----:B------:R-:W-:Y:S01]  /*2b10*/  UMOV UR57, 0x10000000 ;  /* 0x1000000000397882 */ /* 0x000fe20000000000 */
[----:B------:R-:W-:Y:S01]  /*2b20*/  UMOV UR49, UR45 ;  /* 0x0000002d00317c82 */ /* 0x000fe20008000000 */
[----:B------:R-:W-:Y:S01]  /*2b30*/  UTMALDG.2D.2CTA [UR44], [UR40], desc[UR56] ;  /* 0x0000382c280075b4 */ /* 0x000fe20008209000 */
[----:B------:R-:W-:Y:S01]  /*2b40*/  UMOV UR51, UR47 ;  /* 0x0000002f00337c82 */ /* 0x000fe20008000000 */
[----:B------:R-:W-:Y:S01]  /*2b50*/  UMOV UR17, UR45 ;  /* 0x0000002d00117c82 */ /* 0x000fe20008000000 */
[----:B------:R-:W-:Y:S01]  /*2b60*/  UMOV UR8, UR9 ;  /* 0x0000000900087c82 */ /* 0x000fe20008000000 */
[----:B------:R-:W-:Y:S02]  /*2b70*/  ULEA UR9, UR53, UR55, 0x5 ;  /* 0x0000003735097291 */ /* 0x000fe4000f8e28ff */
[----:B------:R-:W-:Y:S02]  /*2b80*/  USHF.R.U32.HI UR8, URZ, UR32, UR8 ;  /* 0x00000020ff087299 */ /* 0x000fe40008011608 */
[----:B------:R-:W-:Y:S01]  /*2b90*/  ULEA UR43, UR52, UR9, 0xa ;  /* 0x00000009342b7291 */ /* 0x000fe2000f8e50ff */
[----:B------:R-:W-:Y:S01]  /*2ba0*/  UTMALDG.2D.2CTA [UR48], [UR40], desc[UR56] ;  /* 0x00003830280075b4 */ /* 0x000fe20008209000 */
[----:B------:R-:W-:Y:S02]  /*2bb0*/  USEL UR8, UR47, UR8, !UP0 ;  /* 0x000000082f087287 */ /* 0x000fe4000c000000 */
[----:B------:R-:W-:Y:S02]  /*2bc0*/  UIADD3 UR36, UP0, UPT, UR60, 0x180, URZ ;  /* 0x000001803c247890 */ /* 0x000fe4000ff1e0ff */
[----:B------:R-:W-:Y:S02]  /*2bd0*/  UIMAD.WIDE.U32 UR12, UR8, UR26, URZ ;  /* 0x0000001a080c72a5 */ /* 0x000fe4000f8e00ff */
[----:B------:R-:W-:Y:S02]  /*2be0*/  UIADD3 UR9, UPT, UPT, -UR8, URZ, URZ ;  /* 0x000000ff08097290 */ /* 0x000fe4000fffe1ff */
[----:B------:R-:W-:Y:S02]  /*2bf0*/  UIADD3.X UR37, UPT, UPT, URZ, UR61, URZ, UP0, !UPT ;  /* 0x0000003dff257290 */ /* 0x000fe400087fe4ff */
[----:B------:R-:W-:Y:S02]  /*2c00*/  UIMAD UR14, UR15, UR9, UR47 ;  /* 0x000000090f0e72a4 */ /* 0x000fe4000f8e022f */
[----:B------:R-:W-:Y:S02]  /*2c10*/  UISETP.NE.AND UP0, UPT, UR23, UR54, UPT ;  /* 0x000000361700728c */ /* 0x000fe4000bf05270 */
[----:B------:R-:W-:Y:S01]  /*2c20*/  UIMAD UR19, UR14, UR5, UR4 ;  /* 0x000000050e1372a4 */ /* 0x000fe2000f8e0204 */
[----:B------:R-:W-:Y:S02]  /*2c30*/  UMOV UR11, UR13 ;  /* 0x0000000d000b7c82 */ /* 0x000fe40008000000 */
[----:B------:R-:W-:Y:S04]  /*2c40*/  USHF.R.U32.HI UR11, URZ, UR27, UR11 ;  /* 0x0000001bff0b7299 */ /* 0x000fe8000801160b */
[----:B------:R-:W-:Y:S04]  /*2c50*/  USEL UR11, UR8, UR11, !UP3 ;  /* 0x0000000b080b7287 */ /* 0x000fe8000d800000 */
[----:B------:R-:W-:Y:S07]  /*2c60*/  UIMAD.WIDE.U32 UR12, UR11, UR31, URZ ;  /* 0x0000001f0b0c72a5 */ /* 0x000fee000f8e00ff */
[----:B------:R-:W-:Y:S02]  /*2c70*/  UMOV UR9, UR13 ;  /* 0x0000000d00097c82 */ /* 0x000fe40008000000 */
[----:B------:R-:W-:Y:S03]  /*2c80*/  USHF.R.U32.HI UR12, URZ, UR30, UR9 ;  /* 0x0000001eff0c7299 */ /* 0x000fe60008011609 */
[----:B------:R-:W-:Y:S01]  /*2c90*/  UMOV UR9, UR45 ;  /* 0x0000002d00097c82 */ /* 0x000fe20008000000 */
[----:B------:R-:W-:Y:S02]  /*2ca0*/  USEL UR22, UR11, UR12, !UP2 ;  /* 0x0000000c0b167287 */ /* 0x000fe4000d000000 */
[----:B------:R-:W-:Y:S02]  /*2cb0*/  UIADD3 UR12, UPT, UPT, -UR11, URZ, URZ ;  /* 0x000000ff0b0c7290 */ /* 0x000fe4000fffe1ff */
[----:B------:R-:W-:Y:S02]  /*2cc0*/  UIADD3 UR13, UPT, UPT, -UR22, URZ, URZ ;  /* 0x000000ff160d7290 */ /* 0x000fe4000fffe1ff */
[----:B------:R-:W-:Y:S02]  /*2cd0*/  UIMAD UR8, UR28, UR12, UR8 ;  /* 0x0000000c1c0872a4 */ /* 0x000fe4000f8e0208 */
[----:B------:R-:W-:Y:S02]  /*2ce0*/  UIMAD UR11, UR29, UR13, UR11 ;  /* 0x0000000d1d0b72a4 */ /* 0x000fe4000f8e020b */
[----:B------:R-:W-:Y:S02]  /*2cf0*/  UIMAD UR20, UR8, UR24, UR6 ;  /* 0x00000018081472a4 */ /* 0x000fe4000f8e0206 */
[----:B------:R-:W-:Y:S02]  /*2d00*/  UIADD3 UR8, UPT, UPT, UR34, 0x21400, URZ ;  /* 0x0002140022087890 */ /* 0x000fe4000fffe0ff */
[----:B------:R-:W-:Y:S02]  /*2d10*/  UIMAD UR21, UR11, UR25, UR7 ;  /* 0x000000190b1572a4 */ /* 0x000fe4000f8e0207 */
[----:B------:R-:W-:Y:S01]  /*2d20*/  UPRMT UR34, UR43, 0x5410, URZ ;  /* 0x000054102b227896 */ /* 0x000fe200080000ff */
[----:B------:R-:W-:Y:S01]  /*2d30*/  UMOV UR11, UR19 ;  /* 0x00000013000b7c82 */ /* 0x000fe20008000000 */
[----:B------:R-:W-:Y:S01]  /*2d40*/  UMOV UR12, UR20 ;  /* 0x00000014000c7c82 */ /* 0x000fe20008000000 */
[----:B------:R-:W-:Y:S02]  /*2d50*/  UMOV UR14, UR22 ;  /* 0x00000016000e7c82 */ /* 0x000fe40008000000 */
[----:B------:R-:W-:Y:S04]  /*2d60*/  UMOV UR13, UR21 ;  /* 0x00000015000d7c82 */ /* 0x000fe80008000000 */
[----:B------:R-:W-:Y:S01]  /*2d70*/  UTMALDG.5D.IM2COL.2CTA [UR16], [UR36], UR34, desc[UR56] ;  /* 0x00003810240073b4 */ /* 0x000fe20008261022 */
[----:B------:R4:W-:Y:S02]  /*2d80*/  UTMALDG.5D.IM2COL.2CTA [UR8], [UR36], UR34, desc[UR56] ;  /* 0x00003808240073b4 */ /* 0x0009e40008261022 */
[----:B----4-:R-:W-:Y:S01]  /*2d90*/  UMOV UR12, UR38 ;  /* 0x00000026000c7c82 */ /* 0x010fe20008000000 */
[----:B-12---:R-:W-:Y:S05]  /*2da0*/  BRA.U UP0, `(.L_x_36) ;  /* 0xfffffff900bc7547 */ /* 0x006fea000b83ffff */
.L_x_30:
[----:B---3--:R-:W-:Y:S01]  /*2db0*/  SHF.L.U32 R3, R2, 0x1f, RZ ;  /* 0x0000001f02037819 */ /* 0x008fe200000006ff */
[----:B------:R-:W-:-:S03]  /*2dc0*/  NOP ;  /* 0x0000000000007918 */ /* 0x000fc60000000000 */
[----:B----4-:R-:W3:Y:S02]  /*2dd0*/  SYNCS.PHASECHK.TRANS64.TRYWAIT P0, [UR42+0x110], R3 ;  /* 0x00011003ff0075a7 */ /* 0x010ee4000800112a */
[----:B---3--:R-:W-:Y:S05]  /*2de0*/  @!P0 BRA `(.L_x_37) ;  /* 0x0000007c00a88947 */ /* 0x008fea0003800000 */
.L_x_154:
[----:B------:R-:W3:Y:S01]  /*2df0*/  LDS.128 R4, [UR42+0x150] ;  /* 0x0001502aff047984 */ /* 0x000ee20008000c00 */
[----:B------:R-:W-:Y:S02]  /*2e00*/  UIADD3 UR4, UPT, UPT, UR42, 0x118, URZ ;  /* 0x000001182a047890 */ /* 0x000fe4000fffe0ff */
[----:B------:R-:W-:Y:S01]  /*2e10*/  UISETP.GE.AND UP0, UPT, UR39, 0x1, UPT ;  /* 0x000000012700788c */ /* 0x000fe2000bf06270 */
[----:B------:R-:W-:Y:S01]  /*2e20*/  @!PT LDS RZ, [RZ] ;  /* 0x00000000fffff984 */ /* 0x000fe20000000800 */
[----:B------:R-:W-:Y:S01]  /*2e30*/  @!PT LDS RZ, [RZ] ;  /* 0x00000000fffff984 */ /* 0x000fe20000000800 */
[----:B------:R-:W-:Y:S01]  /*2e40*/  @!PT LDS RZ, [RZ] ;  /* 0x00000000fffff984 */ /* 0x000fe20000000800 */
[----:B------:R-:W-:Y:S01]  /*2e50*/  @!PT LDS RZ, [RZ] ;  /* 0x00000000fffff984 */ /* 0x000fe20000000800 */
[----:B------:R4:W-:Y:S06]  /*2e60*/  MEMBAR.ALL.CTA ;  /* 0x0000000000007992 */ /* 0x0009ec0000008000 */
[----:B----4-:R-:W4:Y:S01]  /*2e70*/  FENCE.VIEW.ASYNC.S ;  /* 0x00000000000073c6 */ /* 0x010f220000000000 */
[----:B------:R-:W-:-:S09]  /*2e80*/  UPRMT UR4, URZ, 0x654, UR4 ;  /* 0x00000654ff047896 */ /* 0x000fd20008000004 */
[----:B----4-:R-:W-:Y:S01]  /*2e90*/  SYNCS.ARRIVE.TRANS64.RED.A1T0 RZ, [UR4], RZ ;  /* 0x000000ffffff79a7 */ /* 0x010fe20008100404 */
[----:B---3--:R-:W-:-:S13]  /*2ea0*/  LOP3.LUT P0, RZ, R6, 0x1, RZ, 0xc0, !PT ;  /* 0x0000000106ff7812 */ /* 0x008fda000780c0ff */
[----:B------:R-:W-:Y:S01]  /*2eb0*/  VOTEU.ANY UP1, P0 ;  /* 0x0000000000ff7886 */ /* 0x000fe20000020100 */
[----:B------:R-:W-:-:S13]  /*2ec0*/  PLOP3.LUT P0, PT, PT, PT, UP1, 0x80, 0x8 ;  /* 0x000000000008781c */ /* 0x000fda0003f0f018 */
[----:B--2---:R-:W-:Y:S02]  /*2ed0*/  @P0 MOV R0, R4 ;  /* 0x0000000400000202 */ /* 0x004fe40000000f00 */
[----:B------:R-:W-:Y:S02]  /*2ee0*/  @P0 LOP3.LUT R4, R5, 0xffff, RZ, 0xc0, !PT ;  /* 0x0000ffff05040812 */ /* 0x000fe400078ec0ff */
[----:B------:R-:W-:Y:S02]  /*2ef0*/  @P0 R2UR UR6, R0 ;  /* 0x00000000000602ca */ /* 0x000fe400000e0000 */
[----:B------:R-:W-:-:S11]  /*2f00*/  @P0 R2UR UR5, R4 ;  /* 0x00000000040502ca */ /* 0x000fd600000e0000 */
[----:B------:R-:W-:Y:S02]  /*2f10*/  @UP1 UMOV UR63, UR6 ;  /* 0x00000006003f1c82 */ /* 0x000fe40008000000 */
[----:B------:R-:W-:Y:S01]  /*2f20*/  @UP1 UMOV UR62, UR5 ;  /* 0x00000005003e1c82 */ /* 0x000fe20008000000 */
[----:B------:R-:W-:Y:S05]  /*2f30*/  BRA.U !UP0, `(.L_x_38) ;  /* 0x0000000108d47547 */ /* 0x000fea000b800000 */
[----:B------:R-:W2:Y:S01]  /*2f40*/  LDCU.128 UR16, c[0x0][0xc10] ;  /* 0x00018200ff1077ac */ /* 0x000ea20008000c00 */
[----:B------:R-:W3:Y:S01]  /*2f50*/  LDCU UR20, c[0x0][0xc20] ;  /* 0x00018400ff1477ac */ /* 0x000ee20008000800 */
[----:B------:R-:W4:Y:S01]  /*2f60*/  LDCU UR13, c[0x0][0xc0c] ;  /* 0x00018180ff0d77ac */ /* 0x000f220008000800 */
[----:B------:R-:W1:Y:S01]  /*2f70*/  LDCU.64 UR14, c[0x0][0xc28] ;  /* 0x00018500ff0e77ac */ /* 0x000e620008000a00 */
[----:B------:R-:W-:Y:S02]  /*2f80*/  UISETP.NE.AND UP3, UPT, UR39, 0x1, UPT ;  /* 0x000000012700788c */ /* 0x000fe4000bf65270 */
[----:B--2---:R-:W-:Y:S02]  /*2f90*/  UIMAD.WIDE.U32 UR4, UR66, UR19, URZ ;  /* 0x00000013420472a5 */ /* 0x004fe4000f8e00ff */
[----:B------:R-:W-:Y:S02]  /*2fa0*/  UIMAD.WIDE.U32 UR6, UR68, UR16, URZ ;  /* 0x00000010440672a5 */ /* 0x000fe4000f8e00ff */
[----:B------:R-:W-:-:S02]  /*2fb0*/  UISETP.NE.AND UP0, UPT, UR18, 0x1, UPT ;  /* 0x000000011200788c */ /* 0x000fc4000bf05270 */
[----:B------:R-:W-:Y:S01]  /*2fc0*/  UIMAD.WIDE.U32 UR10, UR62, UR19, URZ ;  /* 0x000000133e0a72a5 */ /* 0x000fe2000f8e00ff */
[----:B------:R-:W-:Y:S01]  /*2fd0*/  UMOV UR4, UR5 ;  /* 0x0000000500047c82 */ /* 0x000fe20008000000 */
[----:B----4-:R-:W-:Y:S02]  /*2fe0*/  UISETP.NE.AND UP2, UPT, UR13, 0x1, UPT ;  /* 0x000000010d00788c */ /* 0x010fe4000bf45270 */
[----:B---3--:R-:W-:Y:S02]  /*2ff0*/  USHF.R.U32.HI UR5, URZ, UR20, UR4 ;  /* 0x00000014ff057299 */ /* 0x008fe40008011604 */
[----:B------:R-:W-:Y:S01]  /*3000*/  UIMAD.WIDE.U32 UR8, UR63, UR16, URZ ;  /* 0x000000103f0872a5 */ /* 0x000fe2000f8e00ff */
[----:B------:R-:W-:Y:S01]  /*3010*/  UMOV UR4, UR7 ;  /* 0x0000000700047c82 */ /* 0x000fe20008000000 */
[----:B------:R-:W-:Y:S02]  /*3020*/  USEL UR5, UR66, UR5, !UP0 ;  /* 0x0000000542057287 */ /* 0x000fe4000c000000 */
[----:B------:R-:W-:-:S02]  /*3030*/  USHF.R.U32.HI UR4, URZ, UR17, UR4 ;  /* 0x00000011ff047299 */ /* 0x000fc40008011604 */
[----:B-1----:R-:W-:Y:S02]  /*3040*/  UIMAD.WIDE.U32 UR6, UR5, UR14, URZ ;  /* 0x0000000e050672a5 */ /* 0x002fe4000f8e00ff */
[----:B------:R-:W-:Y:S01]  /*3050*/  USEL UR12, UR68, UR4, !UP2 ;  /* 0x00000004440c7287 */ /* 0x000fe2000d000000 */
[----:B------:R-:W-:Y:S02]  /*3060*/  UMOV UR8, UR9 ;  /* 0x0000000900087c82 */ /* 0x000fe40008000000 */
[----:B------:R-:W-:Y:S01]  /*3070*/  UMOV UR4, UR11 ;  /* 0x0000000b00047c82 */ /* 0x000fe20008000000 */
[----:B------:R-:W-:Y:S01]  /*3080*/  UIMAD.WIDE.U32 UR10, UR12, UR14, URZ ;  /* 0x0000000e0c0a72a5 */ /* 0x000fe2000f8e00ff */
[----:B------:R-:W-:Y:S01]  /*3090*/  UMOV UR6, UR7 ;  /* 0x0000000700067c82 */ /* 0x000fe20008000000 */
[----:B------:R-:W-:Y:S02]  /*30a0*/  USHF.R.U32.HI UR4, URZ, UR20, UR4 ;  /* 0x00000014ff047299 */ /* 0x000fe40008011604 */
[----:B------:R-:W-:-:S02]  /*30b0*/  @UP3 USHF.R.U32.HI UR5, URZ, UR15, UR6 ;  /* 0x0000000fff053299 */ /* 0x000fc40008011606 */
[----:B------:R-:W-:Y:S01]  /*30c0*/  USHF.R.U32.HI UR17, URZ, UR17, UR8 ;  /* 0x00000011ff117299 */ /* 0x000fe20008011608 */
[----:B------:R-:W-:Y:S01]  /*30d0*/  UMOV UR6, UR11 ;  /* 0x0000000b00067c82 */ /* 0x000fe20008000000 */
[----:B------:R-:W-:Y:S02]  /*30e0*/  USEL UR4, UR62, UR4, !UP0 ;  /* 0x000000043e047287 */ /* 0x000fe4000c000000 */
[----:B------:R-:W-:Y:S02]  /*30f0*/  @UP3 USHF.R.U32.HI UR12, URZ, UR15, UR6 ;  /* 0x0000000fff0c3299 */ /* 0x000fe40008011606 */
[----:B------:R-:W-:Y:S02]  /*3100*/  UIMAD UR6, UR39, UR5, URZ ;  /* 0x00000005270672a4 */ /* 0x000fe4000f8e02ff */
[----:B------:R-:W-:Y:S02]  /*3110*/  USEL UR5, UR63, UR17, !UP2 ;  /* 0x000000113f057287 */ /* 0x000fe4000d000000 */
[----:B------:R-:W-:-:S02]  /*3120*/  UIMAD UR8, UR39, UR12, URZ ;  /* 0x0000000c270872a4 */ /* 0x000fc4000f8e02ff */
[----:B------:R-:W-:Y:S02]  /*3130*/  UISETP.GE.AND UP0, UPT, UR4, UR6, UPT ;  /* 0x000000060400728c */ /* 0x000fe4000bf06270 */
[----:B------:R-:W-:Y:S02]  /*3140*/  UIMAD.WIDE.U32 UR6, UR4, UR14, URZ ;  /* 0x0000000e040672a5 */ /* 0x000fe4000f8e00ff */
[----:B------:R-:W-:Y:S02]  /*3150*/  UISETP.GE.OR UP0, UPT, UR5, UR8, UP0 ;  /* 0x000000080500728c */ /* 0x000fe40008706670 */
[----:B------:R-:W-:Y:S02]  /*3160*/  UIMAD.WIDE.U32 UR8, UR5, UR14, URZ ;  /* 0x0000000e050872a5 */ /* 0x000fe4000f8e00ff */
[----:B------:R-:W-:Y:S01]  /*3170*/  UIADD3 UR10, UPT, UPT, -UR4, URZ, URZ ;  /* 0x000000ff040a7290 */ /* 0x000fe2000fffe1ff */
[----:B------:R-:W-:Y:S02]  /*3180*/  UMOV UR6, UR7 ;  /* 0x0000000700067c82 */ /* 0x000fe40008000000 */
[----:B------:R-:W-:-:S02]  /*3190*/  USHF.R.U32.HI UR6, URZ, UR15, UR6 ;  /* 0x0000000fff067299 */ /* 0x000fc40008011606 */
[----:B------:R-:W-:Y:S02]  /*31a0*/  UIMAD UR10, UR18, UR10, UR62 ;  /* 0x0000000a120a72a4 */ /* 0x000fe4000f8e023e */
[----:B------:R-:W-:Y:S01]  /*31b0*/  USEL UR6, UR4, UR6, !UP3 ;  /* 0x0000000604067287 */ /* 0x000fe2000d800000 */
[----:B------:R-:W-:Y:S01]  /*31c0*/  @!UP0 UMOV UR7, UR9 ;  /* 0x0000000900078c82 */ /* 0x000fe20008000000 */
[----:B------:R-:W-:Y:S02]  /*31d0*/  UIADD3 UR9, UPT, UPT, -UR5, URZ, URZ ;  /* 0x000000ff05097290 */ /* 0x000fe4000fffe1ff */
[----:B------:R-:W-:Y:S02]  /*31e0*/  @!UP0 USHF.R.U32.HI UR7, URZ, UR15, UR7 ;  /* 0x0000000fff078299 */ /* 0x000fe40008011607 */
[----:B------:R-:W-:Y:S02]  /*31f0*/  UIADD3 UR8, UPT, UPT, -UR6, URZ, URZ ;  /* 0x000000ff06087290 */ /* 0x000fe4000fffe1ff */
[----:B------:R-:W-:-:S02]  /*3200*/  @!UP0 USEL UR7, UR5, UR7, !UP3 ;  /* 0x0000000705078287 */ /* 0x000fc4000d800000 */
[----:B------:R-:W-:Y:S02]  /*3210*/  UIMAD UR8, UR39, UR8, UR4 ;  /* 0x00000008270872a4 */ /* 0x000fe4000f8e0204 */
[----:B------:R-:W-:Y:S02]  /*3220*/  @!UP0 UIADD3 UR6, UPT, UPT, UR6, -UR7, URZ ;  /* 0x8000000706068290 */ /* 0x000fe4000fffe0ff */
[----:B------:R-:W-:Y:S02]  /*3230*/  @!UP0 UIMAD UR7, UR8, UR12, UR7 ;  /* 0x0000000c080782a4 */ /* 0x000fe4000f8e0207 */
[----:B------:R-:W-:Y:S02]  /*3240*/  @!UP0 UIMAD UR4, UR39, UR6, UR5 ;  /* 0x00000006270482a4 */ /* 0x000fe4000f8e0205 */
[----:B------:R-:W-:Y:S02]  /*3250*/  UIMAD UR6, UR13, UR9, UR63 ;  /* 0x000000090d0672a4 */ /* 0x000fe4000f8e023f */
[----:B------:R-:W-:Y:S01]  /*3260*/  UIMAD UR62, UR4, UR18, UR10 ;  /* 0x00000012043e72a4 */ /* 0x000fe2000f8e020a */
[----:B------:R-:W-:-:S02]  /*3270*/  @!UP0 UMOV UR5, UR7 ;  /* 0x0000000700058c82 */ /* 0x000fc40008000000 */
[----:B------:R-:W-:-:S12]  /*3280*/  UIMAD UR63, UR5, UR13, UR6 ;  /* 0x0000000d053f72a4 */ /* 0x000fd8000f8e0206 */
.L_x_38:
[----:B------:R-:W2:Y:S02]  /*3290*/  LDCU UR4, c[0x0][0xc30] ;  /* 0x00018600ff0477ac */ /* 0x000ea40008000800 */
[----:B--2---:R-:W-:-:S09]  /*32a0*/  UISETP.NE.AND UP0, UPT, UR4, 0x1, UPT ;  /* 0x000000010400788c */ /* 0x004fd2000bf05270 */
[----:B------:R-:W-:Y:S05]  /*32b0*/  BRA.U UP0, `(.L_x_39) ;  /* 0x0000000100447547 */ /* 0x000fea000b800000 */
[----:B------:R-:W2:Y:S01]  /*32c0*/  LDCU.128 UR8, c[0x0][0xc10] ;  /* 0x00018200ff0877ac */ /* 0x000ea20008000c00 */
[----:B------:R-:W3:Y:S01]  /*32d0*/  LDCU UR12, c[0x0][0xc0c] ;  /* 0x00018180ff0c77ac */ /* 0x000ee20008000800 */
[----:B------:R-:W4:Y:S01]  /*32e0*/  LDCU UR13, c[0x0][0xc20] ;  /* 0x00018400ff0d77ac */ /* 0x000f220008000800 */
[----:B--2---:R-:W-:Y:S02]  /*32f0*/  UIMAD.WIDE.U32 UR6, UR63, UR8, URZ ;  /* 0x000000083f0672a5 */ /* 0x004fe4000f8e00ff */
[----:B------:R-:W-:Y:S02]  /*3300*/  UIMAD.WIDE.U32 UR4, UR62, UR11, URZ ;  /* 0x0000000b3e0472a5 */ /* 0x000fe4000f8e00ff */
[----:B---3--:R-:W-:Y:S02]  /*3310*/  UISETP.NE.AND UP2, UPT, UR12, 0x1, UPT ;  /* 0x000000010c00788c */ /* 0x008fe4000bf45270 */
[----:B------:R-:W-:Y:S01]  /*3320*/  UISETP.NE.AND UP0, UPT, UR10, 0x1, UPT ;  /* 0x000000010a00788c */ /* 0x000fe2000bf05270 */
[----:B------:R-:W-:-:S02]  /*3330*/  UMOV UR6, UR7 ;  /* 0x0000000700067c82 */ /* 0x000fc40008000000 */
[----:B------:R-:W-:Y:S01]  /*3340*/  UMOV UR4, UR5 ;  /* 0x0000000500047c82 */ /* 0x000fe20008000000 */
[----:B------:R-:W-:Y:S02]  /*3350*/  USHF.R.U32.HI UR6, URZ, UR9, UR6 ;  /* 0x00000009ff067299 */ /* 0x000fe40008011606 */
[----:B----4-:R-:W-:Y:S02]  /*3360*/  USHF.R.U32.HI UR4, URZ, UR13, UR4 ;  /* 0x0000000dff047299 */ /* 0x010fe40008011604 */
[----:B------:R-:W-:Y:S02]  /*3370*/  USEL UR5, UR63, UR6, !UP2 ;  /* 0x000000063f057287 */ /* 0x000fe4000d000000 */
[----:B------:R-:W-:-:S04]  /*3380*/  USEL UR4, UR62, UR4, !UP0 ;  /* 0x000000043e047287 */ /* 0x000fc8000c000000 */
[----:B------:R-:W-:Y:S02]  /*3390*/  UIADD3 UR6, UPT, UPT, UR5, -UR4, URZ ;  /* 0x8000000405067290 */ /* 0x000fe4000fffe0ff */
[----:B------:R-:W-:Y:S02]  /*33a0*/  UIADD3 UR4, UPT, UPT, -UR5, UR4, URZ ;  /* 0x0000000405047290 */ /* 0x000fe4000fffe1ff */
[----:B------:R-:W-:Y:S02]  /*33b0*/  UIMAD UR62, UR6, UR10, UR62 ;  /* 0x0000000a063e72a4 */ /* 0x000fe4000f8e023e */
[----:B------:R-:W-:-:S12]  /*33c0*/  UIMAD UR63, UR4, UR12, UR63 ;  /* 0x0000000c043f72a4 */ /* 0x000fd8000f8e023f */
.L_x_39:
[----:B------:R-:W-:Y:S02]  /*33d0*/  R2UR UR5, R55 ;  /* 0x00000000370572ca */ /* 0x000fe400000e0000 */
[----:B------:R-:W-:Y:S02]  /*33e0*/  R2UR UR4, R54 ;  /* 0x00000000360472ca */ /* 0x000fe400000e0000 */
[----:B------:R-:W-:Y:S02]  /*33f0*/  PLOP3.LUT P1, PT, PT, PT, PT, 0x80, 0x8 ;  /* 0x000000000008781c */ /* 0x000fe40003f2f070 */
[----:B------:R-:W-:-:S07]  /*3400*/  LOP3.LUT R2, R2, 0x1, RZ, 0x3c, !PT ;  /* 0x0000000102027812 */ /* 0x000fce00078e3cff */
[----:B------:R-:W-:Y:S02]  /*3410*/  UIADD3 UR20, UPT, UPT, UR63, UR5, URZ ;  /* 0x000000053f147290 */ /* 0x000fe4000fffe0ff */
[----:B------:R-:W-:Y:S01]  /*3420*/  UIADD3 UR19, UPT, UPT, UR62, UR4, URZ ;  /* 0x000000043e137290 */ /* 0x000fe2000fffe0ff */
[----:B------:R-:W-:Y:S11]  /*3430*/  BRA.U UP1, `(.L_x_40) ;  /* 0xffffffe501287547 */ /* 0x000ff6000b83ffff */
[----:B------:R-:W-:Y:S01]  /*3440*/  UIADD3 UR42, UPT, UPT, UR42, 0x60, URZ ;  /* 0x000000602a2a7890 */ /* 0x000fe2000fffe0ff */
[----:B------:R-:W-:-:S03]  /*3450*/  MOV R2, UR35 ;  /* 0x0000002300027c02 */ /* 0x000fc60008000f00 */
[----:B------:R-:W-:Y:S01]  /*3460*/  ULEA UR4, UR38, UR42, 0x3 ;  /* 0x0000002a26047291 */ /* 0x000fe2000f8e18ff */
[----:B------:R-:W-:-:S08]  /*3470*/  SHF.L.U32 R2, R2, 0x1f, RZ ;  /* 0x0000001f02027819 */ /* 0x000fd000000006ff */
[----:B------:R-:W2:Y:S02]  /*3480*/  SYNCS.PHASECHK.TRANS64.TRYWAIT P0, [UR4], R2 ;  /* 0x00000002ff0075a7 */ /* 0x000ea40008001104 */
[----:B--2---:R-:W-:Y:S05]  /*3490*/  @!P0 BRA `(.L_x_41) ;  /* 0x0000007800148947 */ /* 0x004fea0003800000 */
.L_x_156:
[----:B------:R-:W-:-:S04]  /*34a0*/  UIADD3 UR4, UPT, UPT, UR38, 0x1, URZ ;  /* 0x0000000126047890 */ /* 0x000fc8000fffe0ff */
[----:B------:R-:W-:-:S04]  /*34b0*/  UISETP.NE.AND UP0, UPT, UR4, 0xc, UPT ;  /* 0x0000000c0400788c */ /* 0x000fc8000bf05270 */
[----:B------:R-:W-:Y:S02]  /*34c0*/  USEL UR5, URZ, 0x1, UP0 ;  /* 0x00000001ff057887 */ /* 0x000fe40008000000 */
[----:B------:R-:W-:Y:S02]  /*34d0*/  USEL UR4, UR4, URZ, UP0 ;  /* 0x000000ff04047287 */ /* 0x000fe40008000000 */
[----:B------:R-:W-:Y:S02]  /*34e0*/  ULOP3.LUT UR6, UR35, UR5, URZ, 0x3c, !UPT ;  /* 0x0000000523067292 */ /* 0x000fe4000f8e3cff */
[----:B------:R-:W-:-:S04]  /*34f0*/  ULEA UR5, UR4, UR42, 0x3 ;  /* 0x0000002a04057291 */ /* 0x000fc8000f8e18ff */
[----:B--2---:R-:W-:-:S04]  /*3500*/  MOV R2, UR6 ;  /* 0x0000000600027c02 */ /* 0x004fc80008000f00 */
[----:B------:R-:W-:-:S04]  /*3510*/  SHF.L.U32 R2, R2, 0x1f, RZ ;  /* 0x0000001f02027819 */ /* 0x000fc800000006ff */
[----:B------:R-:W2:Y:S02]  /*3520*/  SYNCS.PHASECHK.TRANS64.TRYWAIT P0, [UR5], R2 ;  /* 0x00000002ff0075a7 */ /* 0x000ea40008001105 */
[----:B--2---:R-:W-:Y:S05]  /*3530*/  @!P0 BRA `(.L_x_42) ;  /* 0x0000007800048947 */ /* 0x004fea0003800000 */
.L_x_158:
        /* <DEDUP_REMOVED lines=10> */
.L_x_160:
        /* <DEDUP_REMOVED lines=10> */
.L_x_162:
        /* <DEDUP_REMOVED lines=10> */
.L_x_164:
        /* <DEDUP_REMOVED lines=10> */
.L_x_166:
        /* <DEDUP_REMOVED lines=10> */
.L_x_168:
        /* <DEDUP_REMOVED lines=10> */
.L_x_170:
        /* <DEDUP_REMOVED lines=10> */
.L_x_172:
        /* <DEDUP_REMOVED lines=10> */
.L_x_174:
        /* <DEDUP_REMOVED lines=10> */
.L_x_176:
[----:B------:R-:W-:-:S04]  /*3ae0*/  UIADD3 UR4, UPT, UPT, UR4, 0x1, URZ ;  /* 0x0000000104047890 */ /* 0x000fc8000fffe0ff */
[----:B------:R-:W-:-:S04]  /*3af0*/  UISETP.NE.AND UP0, UPT, UR4, 0xc, UPT ;  /* 0x0000000c0400788c */ /* 0x000fc8000bf05270 */
[----:B------:R-:W-:Y:S02]  /*3b00*/  USEL UR5, URZ, 0x1, UP0 ;  /* 0x00000001ff057887 */ /* 0x000fe40008000000 */
[----:B------:R-:W-:Y:S02]  /*3b10*/  USEL UR4, UR4, URZ, UP0 ;  /* 0x000000ff04047287 */ /* 0x000fe40008000000 */
[----:B------:R-:W-:Y:S02]  /*3b20*/  ULOP3.LUT UR5, UR6, UR5, URZ, 0x3c, !UPT ;  /* 0x0000000506057292 */ /* 0x000fe4000f8e3cff */
[----:B------:R-:W-:-:S04]  /*3b30*/  ULEA UR4, UR4, UR42, 0x3 ;  /* 0x0000002a04047291 */ /* 0x000fc8000f8e18ff */
[----:B--2---:R-:W-:Y:S02]  /*3b40*/  IMAD.U32 R2, RZ, RZ, UR5 ;  /* 0x00000005ff027e24 */ /* 0x004fe4000f8e00ff */
[----:B------:R-:W-:-:S03]  /*3b50*/  MOV R0, UR4 ;  /* 0x0000000400007c02 */ /* 0x000fc60008000f00 */
[----:B------:R-:W-:-:S07]  /*3b60*/  SHF.L.U32 R2, R2, 0x1f, RZ ;  /* 0x0000001f02027819 */ /* 0x000fce00000006ff */
.L_x_52:
[----:B--2---:R2:W3:Y:S02]  /*3b70*/  SYNCS.PHASECHK.TRANS64.TRYWAIT P0, [R0+URZ], R2 ;  /* 0x00000002000075a7 */ /* 0x0044e400080011ff */
[----:B---3--:R-:W-:Y:S05]  /*3b80*/  @!P0 NANOSLEEP.SYNCS 0x989680 ;  /* 0x009896800000895d */ /* 0x008fea0003900000 */
[----:B------:R-:W3:Y:S02]  /*3b90*/  @!P0 SYNCS.PHASECHK.TRANS64 P0, [R0+URZ], R2 ;  /* 0x00000002000085a7 */ /* 0x000ee400080010ff */
[----:B-1-3--:R-:W-:Y:S05]  /*3ba0*/  @P0 EXIT ;  /* 0x000000000000094d */ /* 0x00afea0003800000 */
[----:B------:R-:W-:Y:S05]  /*3bb0*/  BRA `(.L_x_52) ;  /* 0xfffffffc00ec7947 */ /* 0x000fea000383ffff */
.L_x_22:
[----:B------:R-:W2:Y:S02]  /*3bc0*/  S2UR UR4, SR_CgaCtaId ;  /* 0x00000000000479c3 */ /* 0x000ea40000008800 */
[----:B--2---:R-:W-:-:S04]  /*3bd0*/  UISETP.NE.AND UP0, UPT, UR4, URZ, UPT ;  /* 0x000000ff0400728c */ /* 0x004fc8000bf05270 */
[----:B------:R-:W-:-:S09]  /*3be0*/  UISETP.NE.OR UP0, UPT, UR18, 0x1, UP0 ;  /* 0x000000011200788c */ /* 0x000fd20008705670 */
[----:B------:R-:W-:Y:S05]  /*3bf0*/  BRA.U UP0, `(.L_x_53) ;  /* 0x0000000100b47547 */ /* 0x000fea000b800000 */
[----:B------:R-:W2:Y:S01]  /*3c00*/  S2UR UR5, SR_CgaCtaId ;  /* 0x00000000000579c3 */ /* 0x000ea20000008800 */
[----:B------:R-:W-:Y:S01]  /*3c10*/  UMOV UR4, 0x400 ;  /* 0x0000040000047882 */ /* 0x000fe20000000000 */
[----:B------:R-:W-:Y:S01]  /*3c20*/  HFMA2 R2, -RZ, RZ, 0, 5.9604644775390625e-08 ;  /* 0x00000001ff027431 */ /* 0x000fe200000001ff */
[----:B------:R-:W-:Y:S01]  /*3c30*/  ISETP.GE.U32.AND P0, PT, R3, 0x2, PT ;  /* 0x000000020300780c */ /* 0x000fe20003f06070 */
[----:B------:R-:W-:Y:S01]  /*3c40*/  IMAD.MOV.U32 R8, RZ, RZ, RZ ;  /* 0x000000ffff087224 */ /* 0x000fe200078e00ff */
[----:B--2---:R-:W-:-:S04]  /*3c50*/  ULEA UR4, UR5, UR4, 0x18 ;  /* 0x0000000405047291 */ /* 0x004fc8000f8ec0ff */
[----:B------:R-:W-:Y:S02]  /*3c60*/  UIADD3 UR5, UPT, UPT, UR4, 0x118, URZ ;  /* 0x0000011804057890 */ /* 0x000fe4000fffe0ff */
[----:B------:R-:W-:Y:S02]  /*3c70*/  UIADD3 UR8, UPT, UPT, UR4, 0x110, URZ ;  /* 0x0000011004087890 */ /* 0x000fe4000fffe0ff */
[----:B------:R-:W-:-:S12]  /*3c80*/  UPRMT UR5, URZ, 0x654, UR5 ;  /* 0x00000654ff057896 */ /* 0x000fd80008000005 */
.L_x_56:
[----:B------:R-:W-:Y:S01]  /*3c90*/  SHF.L.U32 R6, R2, 0x1f, RZ ;  /* 0x0000001f02067819 */ /* 0x000fe200000006ff */
[----:B------:R-:W-:Y:S02]  /*3ca0*/  IMAD.U32 R4, RZ, RZ, UR8 ;  /* 0x00000008ff047e24 */ /* 0x000fe4000f8e00ff */
[----:B------:R-:W-:Y:S01]  /*3cb0*/  @!P0 IMAD.MOV.U32 R5, RZ, RZ, 0x10 ;  /* 0x00000010ff058424 */ /* 0x000fe200078e00ff */
[----:B------:R-:W2:Y:S02]  /*3cc0*/  SYNCS.PHASECHK.TRANS64.TRYWAIT P1, [UR4+0x118], R6 ;  /* 0x00011806ff0075a7 */ /* 0x000ea40008021104 */
[----:B------:R-:W-:-:S04]  /*3cd0*/  PRMT R4, R3, 0x654, R4 ;  /* 0x0000065403047816 */ /* 0x000fc80000000004 */
[----:B------:R-:W-:Y:S01]  /*3ce0*/  SEL R0, R4, R0, !P0 ;  /* 0x0000000004007207 */ /* 0x000fe20004000000 */
[----:B--2---:R-:W-:Y:S06]  /*3cf0*/  @!P1 BRA `(.L_x_54) ;  /* 0x0000007400049947 */ /* 0x004fec0003800000 */
.L_x_178:
[----:B------:R-:W-:Y:S01]  /*3d00*/  UIADD3 UR6, UPT, UPT, UR4, 0x150, URZ ;  /* 0x0000015004067890 */ /* 0x000fe2000fffe0ff */
[----:B------:R3:W-:Y:S01]  /*3d10*/  @!P0 SYNCS.ARRIVE.TRANS64.RED RZ, [R0+URZ], R5 ;  /* 0x0000000500ff89a7 */ /* 0x0007e200080004ff */
[----:B------:R-:W-:Y:S01]  /*3d20*/  UIADD3 UR7, UPT, UPT, UR4, 0x110, URZ ;  /* 0x0000011004077890 */ /* 0x000fe2000fffe0ff */
[----:B------:R-:W-:-:S08]  /*3d30*/  LOP3.LUT R2, R2, 0x1, RZ, 0x3c, !PT ;  /* 0x0000000102027812 */ /* 0x000fd000078e3cff */
[----:B------:R-:W-:Y:S06]  /*3d40*/  UGETNEXTWORKID.BROADCAST [UR6], [UR7] ;  /* 0x00000000060073ca */ /* 0x000fec0008000100 */
[----:B---3--:R-:W-:-:S04]  /*3d50*/  SHF.L.U32 R5, R8, 0x1f, RZ ;  /* 0x0000001f08057819 */ /* 0x008fc800000006ff */
[----:B------:R-:W3:Y:S02]  /*3d60*/  SYNCS.PHASECHK.TRANS64.TRYWAIT P1, [UR4+0x110], R5 ;  /* 0x00011005ff0075a7 */ /* 0x000ee40008021104 */
[----:B---3--:R-:W-:Y:S05]  /*3d70*/  @!P1 BRA `(.L_x_55) ;  /* 0x0000007000fc9947 */ /* 0x008fea0003800000 */
.L_x_180:
[----:B--2---:R-:W2:Y:S01]  /*3d80*/  LDS.128 R4, [UR4+0x150] ;  /* 0x00015004ff047984 */ /* 0x004ea20008000c00 */
[----:B------:R-:W-:Y:S01]  /*3d90*/  LOP3.LUT R8, R8, 0x1, RZ, 0x3c, !PT ;  /* 0x0000000108087812 */ /* 0x000fe200078e3cff */
[----:B------:R-:W-:Y:S01]  /*3da0*/  @!PT LDS RZ, [RZ] ;  /* 0x00000000fffff984 */ /* 0x000fe20000000800 */
[----:B------:R-:W-:Y:S01]  /*3db0*/  @!PT LDS RZ, [RZ] ;  /* 0x00000000fffff984 */ /* 0x000fe20000000800 */
[----:B------:R-:W-:Y:S01]  /*3dc0*/  @!PT LDS RZ, [RZ] ;  /* 0x00000000fffff984 */ /* 0x000fe20000000800 */
[----:B------:R-:W-:Y:S01]  /*3dd0*/  @!PT LDS RZ, [RZ] ;  /* 0x00000000fffff984 */ /* 0x000fe20000000800 */
[----:B------:R3:W-:Y:S06]  /*3de0*/  MEMBAR.ALL.CTA ;  /* 0x0000000000007992 */ /* 0x0007ec0000008000 */
[----:B---3--:R-:W3:Y:S02]  /*3df0*/  FENCE.VIEW.ASYNC.S ;  /* 0x00000000000073c6 */ /* 0x008ee40000000000 */
[----:B---3--:R-:W-:Y:S01]  /*3e00*/  SYNCS.ARRIVE.TRANS64.RED.A1T0 RZ, [UR5], RZ ;  /* 0x000000ffffff79a7 */ /* 0x008fe20008100405 */
[----:B--2---:R-:W-:-:S13]  /*3e10*/  LOP3.LUT P1, RZ, R6, 0x1, RZ, 0xc0, !PT ;  /* 0x0000000106ff7812 */ /* 0x004fda000782c0ff */
[----:B------:R-:W-:Y:S05]  /*3e20*/  @P1 BRA `(.L_x_56) ;  /* 0xfffffffc00981947 */ /* 0x000fea000383ffff */
[----:B------:R-:W-:-:S04]  /*3e30*/  SHF.L.U32 R0, R2, 0x1f, RZ ;  /* 0x0000001f02007819 */ /* 0x000fc800000006ff */
[----:B------:R-:W2:Y:S02]  /*3e40*/  SYNCS.PHASECHK.TRANS64 P0, [UR4+0x118], R0 ;  /* 0x00011800ff0075a7 */ /* 0x000ea40008001004 */
[----:B-12---:R-:W-:Y:S05]  /*3e50*/  @P0 EXIT ;  /* 0x000000000000094d */ /* 0x006fea0003800000 */
[----:B------:R-:W-:-:S07]  /*3e60*/  MOV R0, UR4 ;  /* 0x0000000400007c02 */ /* 0x000fce0008000f00 */
.L_x_57:
[----:B-1----:R-:W-:-:S04]  /*3e70*/  SHF.L.U32 R3, R2, 0x1f, RZ ;  /* 0x0000001f02037819 */ /* 0x002fc800000006ff */
[----:B------:R1:W2:Y:S03]  /*3e80*/  SYNCS.PHASECHK.TRANS64.TRYWAIT P0, [R0+URZ+0x118], R3 ;  /* 0x00011803000075a7 */ /* 0x0002a600080011ff */
[----:B--2---:R-:W-:Y:S05]  /*3e90*/  @!P0 NANOSLEEP.SYNCS 0x989680 ;  /* 0x009896800000895d */ /* 0x004fea0003900000 */
[----:B------:R-:W2:Y:S02]  /*3ea0*/  @!P0 SYNCS.PHASECHK.TRANS64 P0, [R0+URZ+0x118], R3 ;  /* 0x00011803000085a7 */ /* 0x000ea400080010ff */
[----:B--2---:R-:W-:Y:S05]  /*3eb0*/  @P0 EXIT ;  /* 0x000000000000094d */ /* 0x004fea0003800000 */
[----:B------:R-:W-:Y:S05]  /*3ec0*/  BRA `(.L_x_57) ;  /* 0xfffffffc00e87947 */ /* 0x000fea000383ffff */
.L_x_53:
[----:B------:R-:W-:Y:S05]  /*3ed0*/  BRA.U UP4, `(.L_x_58) ;  /* 0x0000001104a47547 */ /* 0x000fea000b800000 */
[----:B------:R-:W2:Y:S01]  /*3ee0*/  S2UR UR4, SR_CgaCtaId ;  /* 0x00000000000479c3 */ /* 0x000ea20000008800 */
[----:B------:R-:W-:Y:S01]  /*3ef0*/  UMOV UR5, 0x40 ;  /* 0x0000004000057882 */ /* 0x000fe20000000000 */
[----:B------:R-:W-:Y:S01]  /*3f00*/  NOP ;  /* 0x0000000000007918 */ /* 0x000fe20000000000 */
[----:B------:R-:W-:Y:S01]  /*3f10*/  UMOV UR6, 0x400 ;  /* 0x0000040000067882 */ /* 0x000fe20000000000 */
[----:B--2---:R-:W-:Y:S02]  /*3f20*/  ULEA UR5, UR4, UR5, 0x18 ;  /* 0x0000000504057291 */ /* 0x004fe4000f8ec0ff */
[----:B------:R-:W-:-:S07]  /*3f30*/  ULEA UR6, UR4, UR6, 0x18 ;  /* 0x0000000604067291 */ /* 0x000fce000f8ec0ff */
[----:B------:R-:W2:Y:S02]  /*3f40*/  LDS.U8 R3, [UR5+0x1c] ;  /* 0x00001c05ff037984 */ /* 0x000ea40008000000 */
[----:B--2---:R-:W-:-:S13]  /*3f50*/  ISETP.NE.AND P0, PT, R3, RZ, PT ;  /* 0x000000ff0300720c */ /* 0x004fda0003f05270 */
[----:B------:R-:W-:Y:S05]  /*3f60*/  @P0 BRA `(.L_x_59) ;  /* 0x0000000400080947 */ /* 0x000fea0003800000 */
[----:B------:R-:W-:Y:S02]  /*3f70*/  UISETP.NE.U32.AND UP1, UPT, UR41, 0x1, UPT ;  /* 0x000000012900788c */ /* 0x000fe4000bf25070 */
[----:B------:R-:W-:-:S07]  /*3f80*/  UIADD3 UR7, UPT, UPT, UR5, 0x8, URZ ;  /* 0x0000000805077890 */ /* 0x000fce000fffe0ff */
[----:B------:R-:W-:Y:S05]  /*3f90*/  BRA.U !UP1, `(.L_x_60) ;  /* 0x00000001099c7547 */ /* 0x000fea000b800000 */
[----:B------:R-:W-:Y:S01]  /*3fa0*/  ELECT P0, URZ, PT ;  /* 0x0000000000ff782f */ /* 0x000fe20003800000 */
[----:B------:R-:W-:-:S12]  /*3fb0*/  BSSY B0, `(.L_x_60) ;  /* 0x0000025000007945 */ /* 0x000fd80003800000 */
[----:B------:R-:W-:Y:S05]  /*3fc0*/  @!P0 BRA `(.L_x_61) ;  /* 0x00000000008c8947 */ /* 0x000fea0003800000 */
[----:B------:R-:W-:-:S05]  /*3fd0*/  UMOV UR4, 0x10 ;  /* 0x0000001000047882 */ /* 0x000fca0000000000 */
[----:B------:R-:W-:Y:S04]  /*3fe0*/  DEPBAR.LE SB2, 0x36 ;  /* 0x0000ad800000791a */ /* 0x000fe80000000000 */
[----:B------:R-:W2:Y:S02]  /*3ff0*/  UTCATOMSWS.2CTA.FIND_AND_SET.ALIGN UP0, UR4, UR4 ;  /* 0x00000004000475e3 */ /* 0x000ea40008200800 */
[----:B--2---:R-:W-:Y:S01]  /*4000*/  MOV R10, UR4 ;  /* 0x00000004000a7c02 */ /* 0x004fe20008000f00 */
[----:B------:R-:W-:Y:S06]  /*4010*/  BRA.U UP0, `(.L_x_62) ;  /* 0x0000000100187547 */ /* 0x000fec000b800000 */
.L_x_63:
[----:B------:R-:W-:Y:S05]  /*4020*/  NANOSLEEP 0x64 ;  /* 0x000000640000795d */ /* 0x000fea0003800000 */
[----:B------:R-:W-:-:S05]  /*4030*/  UMOV UR4, 0x10 ;  /* 0x0000001000047882 */ /* 0x000fca0000000000 */
[----:B------:R-:W-:Y:S04]  /*4040*/  DEPBAR.LE SB2, 0x36 ;  /* 0x0000ad800000791a */ /* 0x000fe80000000000 */
[----:B------:R-:W2:Y:S02]  /*4050*/  UTCATOMSWS.2CTA.FIND_AND_SET.ALIGN UP0, UR4, UR4 ;  /* 0x00000004000475e3 */ /* 0x000ea40008200800 */
[----:B--2---:R-:W-:Y:S01]  /*4060*/  MOV R10, UR4 ;  /* 0x00000004000a7c02 */ /* 0x004fe20008000f00 */
[----:B------:R-:W-:Y:S05]  /*4070*/  BRA.U !UP0, `(.L_x_63) ;  /* 0xfffffffd08e87547 */ /* 0x000fea000b83ffff */
.L_x_62:
[----:B------:R-:W2:Y:S01]  /*4080*/  LDS R6, [UR5+0x10] ;  /* 0x00001005ff067984 */ /* 0x000ea20008000800 */
[----:B------:R-:W-:Y:S01]  /*4090*/  IMAD.U32 R3, RZ, RZ, UR6 ;  /* 0x00000006ff037e24 */ /* 0x000fe2000f8e00ff */
[----:B------:R-:W-:-:S03]  /*40a0*/  MOV R4, UR40 ;  /* 0x0000002800047c02 */ /* 0x000fc60008000f00 */
[----:B------:R-:W-:Y:S01]  /*40b0*/  VIADD R3, R3, 0x160 ;  /* 0x0000016003037836 */ /* 0x000fe20000000000 */
[----:B--2---:R-:W-:-:S04]  /*40c0*/  SHF.L.U32 R6, R6, 0x1f, RZ ;  /* 0x0000001f06067819 */ /* 0x004fc800000006ff */
[----:B------:R-:W2:Y:S02]  /*40d0*/  SYNCS.PHASECHK.TRANS64.TRYWAIT P0, [UR5+0x8], R6 ;  /* 0x00000806ff0075a7 */ /* 0x000ea40008001105 */
[----:B--2---:R-:W-:Y:S05]  /*40e0*/  @P0 BRA `(.L_x_64) ;  /* 0x0000000000080947 */ /* 0x004fea0003800000 */
[----:B------:R-:W2:Y:S02]  /*40f0*/  SYNCS.PHASECHK.TRANS64.TRYWAIT P0, [UR5+0x8], R6 ;  /* 0x00000806ff0075a7 */ /* 0x000ea40008001105 */
[----:B--2---:R-:W-:Y:S05]  /*4100*/  @!P0 BRA `(.L_x_65) ;  /* 0x0000007000308947 */ /* 0x004fea0003800000 */
.L_x_64:
[----:B------:R-:W-:Y:S01]  /*4110*/  PRMT R4, R4, 0x654, R3 ;  /* 0x0000065404047816 */ /* 0x000fe20000000003 */
[----:B------:R-:W-:Y:S01]  /*4120*/  HFMA2 R3, -RZ, RZ, 0, 5.9604644775390625e-08 ;  /* 0x00000001ff037431 */ /* 0x000fe200000001ff */
[----:B------:R-:W-:Y:S01]  /*4130*/  UPRMT UR4, UR40, 0x654, UR7 ;  /* 0x0000065428047896 */ /* 0x000fe20008000007 */
[----:B------:R-:W-:Y:S02]  /*4140*/  IMAD.MOV.U32 R8, RZ, RZ, 0xffff ;  /* 0x0000ffffff087424 */ /* 0x000fe400078e00ff */
[----:B--2---:R-:W-:Y:S02]  /*4150*/  IMAD.MOV.U32 R6, RZ, RZ, 0x4 ;  /* 0x00000004ff067424 */ /* 0x004fe400078e00ff */
[----:B------:R-:W-:Y:S01]  /*4160*/  IMAD.SHL.U32 R9, R10, 0x20, RZ ;  /* 0x000000200a097824 */ /* 0x000fe200078e00ff */
[----:B------:R-:W-:Y:S02]  /*4170*/  MOV R5, UR4 ;  /* 0x0000000400057c02 */ /* 0x000fe40008000f00 */
[-C--:B------:R-:W-:Y:S01]  /*4180*/  SHF.L.U32 R8, R8, R10.reuse, RZ ;  /* 0x0000000a08087219 */ /* 0x080fe200000006ff */
[----:B------:R2:W-:Y:S01]  /*4190*/  SYNCS.ARRIVE.TRANS64.RED RZ, [UR4], R6 ;  /* 0x00000006ffff79a7 */ /* 0x0005e20008000404 */
[----:B------:R-:W-:Y:S01]  /*41a0*/  SHF.L.U32 R7, R3, R10, RZ ;  /* 0x0000000a03077219 */ /* 0x000fe200000006ff */
[----:B------:R2:W-:Y:S04]  /*41b0*/  STS [UR6+0x160], R9 ;  /* 0x00016009ff007988 */ /* 0x0005e80008000806 */
[----:B------:R2:W-:Y:S04]  /*41c0*/  STAS [R4.64], R10 ;  /* 0x0000000a04007dbd */ /* 0x0005e8000c0008ff */
[----:B------:R2:W-:Y:S04]  /*41d0*/  ATOMS.OR RZ, [UR5+0x14], R8 ;  /* 0x00001408ffff798c */ /* 0x0005e8000b000005 */
[----:B------:R2:W-:Y:S04]  /*41e0*/  ATOMS.OR RZ, [UR5+0x18], R7 ;  /* 0x00001807ffff798c */ /* 0x0005e8000b000005 */
[----:B------:R2:W-:Y:S02]  /*41f0*/  ATOMS.XOR RZ, [UR5+0x10], R3 ;  /* 0x00001003ffff798c */ /* 0x0005e4000b800005 */
.L_x_61:
[----:B-1----:R-:W-:Y:S05]  /*4200*/  BSYNC B0 ;  /* 0x0000000000007941 */ /* 0x002fea0003800000 */
.L_x_60:
[----:B------:R-:W-:Y:S05]  /*4210*/  BRA.U UP1, `(.L_x_66) ;  /* 0x00000001016c7547 */ /* 0x000fea000b800000 */
[----:B------:R-:W-:-:S03]  /*4220*/  UMOV UR4, 0xffffffff ;  /* 0xffffffff00047882 */ /* 0x000fc60000000000 */
[----:B------:R-:W-:Y:S05]  /*4230*/  BRA.DIV UR4, `(.L_x_67) ;  /* 0x0000006e04fc7947 */ /* 0x000fea000b800000 */
[----:B------:R-:W-:-:S13]  /*4240*/  ELECT P0, URZ, PT ;  /* 0x0000000000ff782f */ /* 0x000fda0003800000 */
.L_x_183:
[----:B------:R-:W-:Y:S05]  /*4250*/  @!P0 BRA `(.L_x_66) ;  /* 0x00000000005c8947 */ /* 0x000fea0003800000 */
[----:B--2---:R-:W2:Y:S02]  /*4260*/  LDS R4, [UR5+0x10] ;  /* 0x00001005ff047984 */ /* 0x004ea40008000800 */
[----:B--2---:R-:W-:-:S04]  /*4270*/  SHF.L.U32 R4, R4, 0x1f, RZ ;  /* 0x0000001f04047819 */ /* 0x004fc800000006ff */
[----:B------:R-:W2:Y:S02]  /*4280*/  SYNCS.PHASECHK.TRANS64.TRYWAIT P0, [UR5+0x8], R4 ;  /* 0x00000804ff0075a7 */ /* 0x000ea40008001105 */
[----:B--2---:R-:W-:Y:S05]  /*4290*/  @P0 BRA `(.L_x_68) ;  /* 0x0000000000080947 */ /* 0x004fea0003800000 */
[----:B------:R-:W2:Y:S02]  /*42a0*/  SYNCS.PHASECHK.TRANS64.TRYWAIT P0, [UR5+0x8], R4 ;  /* 0x00000804ff0075a7 */ /* 0x000ea40008001105 */
[----:B--2---:R-:W-:Y:S05]  /*42b0*/  @!P0 BRA `(.L_x_69) ;  /* 0x0000007000008947 */ /* 0x004fea0003800000 */
.L_x_68:
[----:B------:R-:W3:Y:S01]  /*42c0*/  LDS R6, [UR6+0x160] ;  /* 0x00016006ff067984 */ /* 0x000ee20008000800 */
[----:B--2---:R-:W-:Y:S02]  /*42d0*/  HFMA2 R3, -RZ, RZ, 0, 5.9604644775390625e-08 ;  /* 0x00000001ff037431 */ /* 0x004fe400000001ff */
[----:B------:R-:W-:Y:S01]  /*42e0*/  IMAD.MOV.U32 R4, RZ, RZ, 0xffff ;  /* 0x0000ffffff047424 */ /* 0x000fe200078e00ff */
[----:B------:R-:W-:Y:S01]  /*42f0*/  UPRMT UR4, UR40, 0x654, UR7 ;  /* 0x0000065428047896 */ /* 0x000fe20008000007 */
[----:B---3--:R-:W-:-:S03]  /*4300*/  IMAD.SHL.U32 R5, R6, 0x20, RZ ;  /* 0x0000002006057824 */ /* 0x008fc600078e00ff */
[-C--:B------:R-:W-:Y:S02]  /*4310*/  SHF.L.U32 R4, R4, R6.reuse, RZ ;  /* 0x0000000604047219 */ /* 0x080fe400000006ff */
[----:B------:R-:W-:Y:S01]  /*4320*/  SHF.L.U32 R6, R3, R6, RZ ;  /* 0x0000000603067219 */ /* 0x000fe200000006ff */
[----:B------:R3:W-:Y:S04]  /*4330*/  STS [UR6+0x160], R5 ;  /* 0x00016005ff007988 */ /* 0x0007e80008000806 */
[----:B------:R3:W-:Y:S04]  /*4340*/  ATOMS.OR RZ, [UR5+0x14], R4 ;  /* 0x00001404ffff798c */ /* 0x0007e8000b000005 */
[----:B------:R3:W-:Y:S01]  /*4350*/  ATOMS.OR RZ, [UR5+0x18], R6 ;  /* 0x00001806ffff798c */ /* 0x0007e2000b000005 */
[----:B------:R-:W-:Y:S03]  /*4360*/  SYNCS.ARRIVE.TRANS64.RED.A1T0 RZ, [UR4], RZ ;  /* 0x000000ffffff79a7 */ /* 0x000fe60008100404 */
[----:B------:R3:W-:Y:S01]  /*4370*/  ATOMS.XOR RZ, [UR5+0x10], R3 ;  /* 0x00001003ffff798c */ /* 0x0007e2000b800005 */
[----:B------:R-:W-:Y:S05]  /*4380*/  BRA `(.L_x_66) ;  /* 0x0000000000107947 */ /* 0x000fea0003800000 */
.L_x_59:
[----:B------:R-:W-:Y:S02]  /*4390*/  MOV R3, 0xffffffff ;  /* 0xffffffff00037802 */ /* 0x000fe40000000f00 */
[----:B------:R-:W-:-:S03]  /*43a0*/  MOV R4, 0x43d0 ;  /* 0x000043d000047802 */ /* 0x000fc60000000f00 */
[----:B------:R2:W-:Y:S04]  /*43b0*/  STS [UR6+0x160], R3 ;  /* 0x00016003ff007988 */ /* 0x0005e80008000806 */
[----:B-12--5:R-:W-:Y:S05]  /*43c0*/  CALL.REL.NOINC `($__internal_1_$__cuda_sm10x_tcgen05_guardrail_trap_phase_invalid_during_alloc) ;  /* 0x0000007400b07944 */ /* 0x026fea0003c00000 */
.L_x_66:
[----:B------:R-:W-:Y:S05]  /*43d0*/  WARPSYNC.ALL ;  /* 0x0000000000007948 */ /* 0x000fea0003800000 */
[----:B------:R-:W4:Y:S01]  /*43e0*/  S2UR UR21, SR_CgaCtaId ;  /* 0x00000000001579c3 */ /* 0x000f220000008800 */
[----:B------:R-:W-:Y:S01]  /*43f0*/  UMOV UR4, 0x400 ;  /* 0x0000040000047882 */ /* 0x000fe20000000000 */
[----:B------:R-:W-:-:S06]  /*4400*/  NOP ;  /* 0x0000000000007918 */ /* 0x000fcc0000000000 */
[----:B------:R-:W-:Y:S06]  /*4410*/  BAR.ARV 0x6, 0xa0 ;  /* 0x0182800000007b1d */ /* 0x000fec0000002000 */
[----:B------:R-:W1:Y:S01]  /*4420*/  LDCU UR7, c[0x0][0x394] ;  /* 0x00007280ff0777ac */ /* 0x000e620008000800 */
[----:B------:R-:W-:Y:S01]  /*4430*/  LOP3.LUT R2, R2, 0xffff, RZ, 0xc0, !PT ;  /* 0x0000ffff02027812 */ /* 0x000fe200078ec0ff */
[----:B--2---:R-:W-:Y:S01]  /*4440*/  IMAD.MOV.U32 R8, RZ, RZ, 0x1 ;  /* 0x00000001ff087424 */ /* 0x004fe200078e00ff */
[----:B------:R-:W-:Y:S01]  /*4450*/  LOP3.LUT R0, R0, 0xffff, RZ, 0xc0, !PT ;  /* 0x0000ffff00007812 */ /* 0x000fe200078ec0ff */
[----:B------:R-:W-:Y:S01]  /*4460*/  UMOV UR25, URZ ;  /* 0x000000ff00197c82 */ /* 0x000fe20008000000 */
[----:B------:R-:W-:Y:S01]  /*4470*/  R2UR UR22, R2 ;  /* 0x00000000021672ca */ /* 0x000fe200000e0000 */
[----:B------:R-:W-:Y:S01]  /*4480*/  IMAD.MOV.U32 R2, RZ, RZ, RZ ;  /* 0x000000ffff027224 */ /* 0x000fe200078e00ff */
[----:B------:R-:W-:Y:S01]  /*4490*/  R2UR UR36, R0 ;  /* 0x00000000002472ca */ /* 0x000fe200000e0000 */
[----:B------:R-:W-:Y:S01]  /*44a0*/  IMAD.MOV.U32 R0, RZ, RZ, RZ ;  /* 0x000000ffff007224 */ /* 0x000fe200078e00ff */
[----:B------:R-:W-:Y:S01]  /*44b0*/  UMOV UR18, URZ ;  /* 0x000000ff00127c82 */ /* 0x000fe20008000000 */
[----:B----4-:R-:W-:-:S02]  /*44c0*/  ULEA UR21, UR21, UR4, 0x18 ;  /* 0x0000000415157291 */ /* 0x010fc4000f8ec0ff */
[----:B------:R-:W-:Y:S02]  /*44d0*/  UISETP.NE.AND UP4, UPT, UR41, URZ, UPT ;  /* 0x000000ff2900728c */ /* 0x000fe4000bf85270 */
[----:B------:R-:W-:Y:S02]  /*44e0*/  UIADD3 UR6, UPT, UPT, UR21, 0x8400, URZ ;  /* 0x0000840015067890 */ /* 0x000fe4000fffe0ff */
[----:B------:R-:W-:Y:S02]  /*44f0*/  UIADD3 UR5, UPT, UPT, UR21, 0x20400, URZ ;  /* 0x0002040015057890 */ /* 0x000fe4000fffe0ff */
[----:B-1----:R-:W-:Y:S01]  /*4500*/  UIADD3 UR7, UPT, UPT, UR7, 0x1f, URZ ;  /* 0x0000001f07077890 */ /* 0x002fe2000fffe0ff */
[----:B---3--:R-:W1:Y:S01]  /*4510*/  LDS R3, [UR21+0x160] ;  /* 0x00016015ff037984 */ /* 0x008e620008000800 */
[----:B------:R-:W-:Y:S02]  /*4520*/  USHF.R.U32.HI UR6, URZ, 0x4, UR6 ;  /* 0x00000004ff067899 */ /* 0x000fe40008011606 */
[----:B------:R-:W-:-:S02]  /*4530*/  USHF.R.S32.HI UR4, URZ, 0x1f, UR7 ;  /* 0x0000001fff047899 */ /* 0x000fc40008011407 */
[----:B------:R-:W-:Y:S02]  /*4540*/  USHF.R.U32.HI UR5, URZ, 0x4, UR5 ;  /* 0x00000004ff057899 */ /* 0x000fe40008011605 */
[----:B------:R-:W-:Y:S02]  /*4550*/  ULEA.HI UR4, UR4, UR7, URZ, 0x5 ;  /* 0x0000000704047291 */ /* 0x000fe4000f8f28ff */
[----:B------:R-:W-:Y:S02]  /*4560*/  UIADD3 UR38, UPT, UPT, UR21, 0x118, URZ ;  /* 0x0000011815267890 */ /* 0x000fe4000fffe0ff */
[----:B------:R-:W-:Y:S02]  /*4570*/  USHF.R.S32.HI UR27, URZ, 0x5, UR4 ;  /* 0x00000005ff1b7899 */ /* 0x000fe40008011404 */
[----:B------:R-:W-:Y:S02]  /*4580*/  ULOP3.LUT UR23, UR6, 0x3fff, URZ, 0xc0, !UPT ;  /* 0x00003fff06177892 */ /* 0x000fe4000f8ec0ff */
[----:B------:R-:W-:-:S02]  /*4590*/  UISETP.LT.AND UP0, UPT, UR27, 0x1, UPT ;  /* 0x000000011b00788c */ /* 0x000fc4000bf01270 */
[----:B------:R-:W-:Y:S02]  /*45a0*/  ULOP3.LUT UR24, UR5, 0x3fff, URZ, 0xc0, !UPT ;  /* 0x00003fff05187892 */ /* 0x000fe4000f8ec0ff */
[----:B------:R-:W-:Y:S02]  /*45b0*/  USEL UR37, UR27, 0x1, !UP0 ;  /* 0x000000011b257887 */ /* 0x000fe4000c000000 */
[----:B------:R-:W-:Y:S02]  /*45c0*/  UPRMT UR38, URZ, 0x654, UR38 ;  /* 0x00000654ff267896 */ /* 0x000fe40008000026 */
[----:B------:R-:W-:Y:S02]  /*45d0*/  ULOP3.LUT UR23, UR23, 0x1000000, URZ, 0xfc, !UPT ;  /* 0x0100000017177892 */ /* 0x000fe4000f8efcff */
[----:B------:R-:W-:Y:S02]  /*45e0*/  ULOP3.LUT UR24, UR24, 0x1000000, URZ, 0xfc, !UPT ;  /* 0x0100000018187892 */ /* 0x000fe4000f8efcff */
[----:B------:R-:W-:Y:S01]  /*45f0*/  UIADD3 UR37, UPT, UPT, -UR37, URZ, URZ ;  /* 0x000000ff25257290 */ /* 0x000fe2000fffe1ff */
[----:B------:R-:W-:Y:S01]  /*4600*/  UMOV UR34, 0x0 ;  /* 0x0000000000227882 */ /* 0x000fe20000000000 */
[----:B------:R-:W-:Y:S01]  /*4610*/  UMOV UR35, 0x8218910 ;  /* 0x0821891000237882 */ /* 0x000fe20000000000 */
[----:B------:R-:W-:Y:S01]  /*4620*/  UMOV UR32, 0x0 ;  /* 0x0000000000207882 */ /* 0x000fe20000000000 */
[----:B------:R-:W-:Y:S01]  /*4630*/  UMOV UR33, 0x8218910 ;  /* 0x0821891000217882 */ /* 0x000fe20000000000 */
[----:B------:R-:W-:Y:S01]  /*4640*/  UMOV UR30, 0x0 ;  /* 0x00000000001e7882 */ /* 0x000fe20000000000 */
[----:B------:R-:W-:Y:S01]  /*4650*/  UMOV UR31, 0x8218910 ;  /* 0x08218910001f7882 */ /* 0x000fe20000000000 */
[----:B------:R-:W-:Y:S01]  /*4660*/  UMOV UR28, 0x0 ;  /* 0x00000000001c7882 */ /* 0x000fe20000000000 */
[----:B------:R-:W-:Y:S01]  /*4670*/  UMOV UR29, 0x8218910 ;  /* 0x08218910001d7882 */ /* 0x000fe20000000000 */
[C---:B-1----:R-:W-:Y:S01]  /*4680*/  VIADD R5, R3.reuse, 0x40 ;  /* 0x0000004003057836 */ /* 0x042fe20000000000 */
[----:B------:R-:W-:-:S04]  /*4690*/  LOP3.LUT R4, R3, 0xffff, RZ, 0xc0, !PT ;  /* 0x0000ffff03047812 */ /* 0x000fc800078ec0ff */
[----:B------:R-:W-:-:S05]  /*46a0*/  LOP3.LUT R5, R5, 0xffff, RZ, 0xc0, !PT ;  /* 0x0000ffff05057812 */ /* 0x000fca00078ec0ff */
[----:B------:R1:W-:Y:S02]  /*46b0*/  STL.64 [R1], R4 ;  /* 0x0000000401007387 */ /* 0x0003e40000100a00 */
.L_x_78:
[----:B-1----:R-:W-:-:S04]  /*46c0*/  SHF.L.U32 R5, R2, 0x1f, RZ ;  /* 0x0000001f02057819 */ /* 0x002fc800000006ff */
[----:B------:R-:W1:Y:S02]  /*46d0*/  SYNCS.PHASECHK.TRANS64.TRYWAIT P0, [UR21+0x110], R5 ;  /* 0x00011005ff0075a7 */ /* 0x000e640008001115 */
[----:B-1-34-:R-:W-:Y:S05]  /*46e0*/  @!P0 BRA `(.L_x_70) ;  /* 0x0000006c000c8947 */ /* 0x01afea0003800000 */
.L_x_185:
[----:B-1----:R-:W1:Y:S01]  /*46f0*/  LDS.128 R4, [UR21+0x150] ;  /* 0x00015015ff047984 */ /* 0x002e620008000c00 */
[----:B------:R-:W-:Y:S01]  /*4700*/  ULEA UR26, UR25, UR21, 0x3 ;  /* 0x00000015191a7291 */ /* 0x000fe2000f8e18ff */
[----:B------:R-:W-:Y:S01]  /*4710*/  @!PT LDS RZ, [RZ] ;  /* 0x00000000fffff984 */ /* 0x000fe20000000800 */
[----:B------:R-:W-:Y:S01]  /*4720*/  @!PT LDS RZ, [RZ] ;  /* 0x00000000fffff984 */ /* 0x000fe20000000800 */
[----:B------:R-:W-:Y:S01]  /*4730*/  @!PT LDS RZ, [RZ] ;  /* 0x00000000fffff984 */ /* 0x000fe20000000800 */
[----:B------:R-:W-:Y:S01]  /*4740*/  @!PT LDS RZ, [RZ] ;  /* 0x00000000fffff984 */ /* 0x000fe20000000800 */
[----:B------:R2:W-:Y:S06]  /*4750*/  MEMBAR.ALL.CTA ;  /* 0x0000000000007992 */ /* 0x0005ec0000008000 */
[----:B--2---:R-:W2:Y:S02]  /*4760*/  FENCE.VIEW.ASYNC.S ;  /* 0x00000000000073c6 */ /* 0x004ea40000000000 */
[----:B--2---:R-:W-:Y:S01]  /*4770*/  SYNCS.ARRIVE.TRANS64.RED.A1T0 RZ, [UR38], RZ ;  /* 0x000000ffffff79a7 */ /* 0x004fe20008100426 */
[----:B-1----:R-:W-:Y:S01]  /*4780*/  LOP3.LUT P3, RZ, R6, 0x1, RZ, 0xc0, !PT ;  /* 0x0000000106ff7812 */ /* 0x002fe2000786c0ff */
[----:B------:R-:W-:-:S12]  /*4790*/  BRA.U UP4, `(.L_x_71) ;  /* 0x00000001040c7547 */ /* 0x000fd8000b800000 */
[----:B------:R-:W-:-:S04]  /*47a0*/  SHF.L.U32 R5, R8, 0x1f, RZ ;  /* 0x0000001f08057819 */ /* 0x000fc800000006ff */
[----:B------:R-:W1:Y:S02]  /*47b0*/  SYNCS.PHASECHK.TRANS64.TRYWAIT P0, [UR26+0x130], R5 ;  /* 0x00013005ff0075a7 */ /* 0x000e64000800111a */
[----:B-1----:R-:W-:Y:S05]  /*47c0*/  @!P0 BRA `(.L_x_72) ;  /* 0x0000006800ec8947 */ /* 0x002fea0003800000 */
.L_x_71:
[----:B------:R-:W-:Y:S05]  /*47d0*/  BRA.U UP4, `(.L_x_73) ;  /* 0x00000005040c7547 */ /* 0x000fea000b800000 */
[----:B------:R-:W2:Y:S02]  /*47e0*/  LDCU UR4, c[0x0][0x394] ;  /* 0x00007280ff0477ac */ /* 0x000ea40008000800 */
[----:B--2---:R-:W-:-:S09]  /*47f0*/  UISETP.GE.AND UP0, UPT, UR4, 0x1, UPT ;  /* 0x000000010400788c */ /* 0x004fd2000bf06270 */
[----:B------:R-:W-:Y:S05]  /*4800*/  BRA.U !UP0, `(.L_x_74) ;  /* 0x0000000108f47547 */ /* 0x000fea000b800000 */
[----:B------:R-:W-:Y:S01]  /*4810*/  ULEA UR4, UR25, UR49, 0x2 ;  /* 0x0000003119047291 */ /* 0x000fe2000f8e10ff */
[----:B-1----:R-:W-:-:S08]  /*4820*/  SHF.L.U32 R4, R0, 0x1f, RZ ;  /* 0x0000001f00047819 */ /* 0x002fd000000006ff */
[----:B------:R-:W5:Y:S01]  /*4830*/  LDL R5, [UR4] ;  /* 0x00000004ff057983 */ /* 0x000f620008100800 */
[----:B------:R-:W-:Y:S02]  /*4840*/  ULEA UR4, UR18, UR21, 0x3 ;  /* 0x0000001512047291 */ /* 0x000fe4000f8e18ff */
[----:B------:R-:W-:Y:S01]  /*4850*/  UPLOP3.LUT UP2, UPT, UPT, UPT, UPT, 0x40, 0x4 ;  /* 0x000000000004789c */ /* 0x000fe20003f4e870 */
[----:B------:R-:W-:Y:S01]  /*4860*/  UMOV UR20, UR37 ;  /* 0x0000002500147c82 */ /* 0x000fe20008000000 */
[----:B------:R-:W-:-:S05]  /*4870*/  UMOV UR19, UR27 ;  /* 0x0000001b00137c82 */ /* 0x000fca0008000000 */
[----:B------:R1:W2:Y:S01]  /*4880*/  SYNCS.PHASECHK.TRANS64.TRYWAIT P2, [UR4], R4 ;  /* 0x00000004ff0075a7 */ /* 0x0002a20008041104 */
[----:B------:R-:W-:-:S05]  /*4890*/  UMOV UR4, UR18 ;  /* 0x0000001200047c82 */ /* 0x000fca0008000000 */
.L_x_77:
[----:B------:R-:W-:Y:S02]  /*48a0*/  UIADD3 UR20, UPT, UPT, UR20, 0x1, URZ ;  /* 0x0000000114147890 */ /* 0x000fe4000fffe0ff */
[----:B------:R-:W-:Y:S02]  /*48b0*/  ULEA UR17, UR4, UR21, 0x3 ;  /* 0x0000001504117291 */ /* 0x000fe4000f8e18ff */
[----:B------:R-:W-:Y:S01]  /*48c0*/  UISETP.NE.AND UP3, UPT, UR20, URZ, UPT ;  /* 0x000000ff1400728c */ /* 0x000fe2000bf65270 */
[----:B--234-:R-:W-:Y:S10]  /*48d0*/  @P2 BRA `(.L_x_75) ;  /* 0x00000000000c2947 */ /* 0x01cff40003800000 */
[----:B------:R-:W-:Y:S04]  /*48e0*/  SHF.L.U32 R6, R0, 0x1f, RZ ;  /* 0x0000001f00067819 */ /* 0x000fe800000006ff */
[----:B------:R-:W2:Y:S02]  /*48f0*/  SYNCS.PHASECHK.TRANS64.TRYWAIT P0, [UR17], R6 ;  /* 0x00000006ff0075a7 */ /* 0x000ea40008001111 */
[----:B--2---:R-:W-:Y:S05]  /*4900*/  @!P0 BRA `(.L_x_76) ;  /* 0x0000006800b48947 */ /* 0x004fea0003800000 */
.L_x_75:
[----:B------:R-:W-:Y:S01]  /*4910*/  UISETP.NE.AND UP0, UPT, UR19, 0x1, UPT ;  /* 0x000000011300788c */ /* 0x000fe2000bf05270 */
[----:B------:R-:W-:Y:S01]  /*4920*/  PLOP3.LUT P2, PT, PT, PT, PT, 0x80, 0x8 ;  /* 0x000000000008781c */ /* 0x000fe20003f4f070 */
[----:B------:R-:W-:Y:S02]  /*4930*/  UIADD3 UR5, UPT, UPT, UR4, 0x1, URZ ;  /* 0x0000000104057890 */ /* 0x000fe4000fffe0ff */
[----:B------:R-:W-:Y:S02]  /*4940*/  ULEA UR10, UR4, UR24, 0x9 ;  /* 0x00000018040a7291 */ /* 0x000fe4000f8e48ff */
[----:B------:R-:W-:Y:S01]  /*4950*/  UISETP.NE.AND UP1, UPT, UR5, 0xc, UPT ;  /* 0x0000000c0500788c */ /* 0x000fe2000bf25270 */
[----:B------:R-:W-:Y:S01]  /*4960*/  PLOP3.LUT P0, PT, PT, PT, UP0, 0x80, 0x8 ;  /* 0x000000000008781c */ /* 0x000fe20003f0f008 */
[----:B------:R-:W-:Y:S02]  /*4970*/  ULEA UR14, UR4, UR23, 0x9 ;  /* 0x00000017040e7291 */ /* 0x000fe4000f8e48ff */
[----:B------:R-:W-:Y:S02]  /*4980*/  USEL UR6, URZ, 0x1, UP1 ;  /* 0x00000001ff067887 */ /* 0x000fe40008800000 */
[----:B------:R-:W-:Y:S01]  /*4990*/  USEL UR18, UR5, URZ, UP1 ;  /* 0x000000ff05127287 */ /* 0x000fe20008800000 */
[----:B------:R-:W-:Y:S11]  /*49a0*/  ELECT P1, URZ, PT ;  /* 0x0000000000ff782f */ /* 0x000ff60003820000 */
[----:B------:R-:W-:Y:S02]  /*49b0*/  @!UPT UIADD3 URZ, UPT, UPT, URZ, URZ, URZ ;  /* 0x000000fffffff290 */ /* 0x000fe4000fffe0ff */
[C---:B-----5:R-:W-:Y:S01]  /*49c0*/  @P1 R2UR.BROADCAST UR4, R5.reuse ;  /* 0x00000000050412ca */ /* 0x060fe200008e0000 */
[----:B------:R-:W-:Y:S01]  /*49d0*/  @UP0 ULEA UR5, UR18, UR21, 0x3 ;  /* 0x0000001512050291 */ /* 0x000fe2000f8e18ff */
[----:B------:R-:W-:Y:S01]  /*49e0*/  LOP3.LUT R0, R0, UR6, RZ, 0x3c, !PT ;  /* 0x0000000600007c12 */ /* 0x000fe2000f8e3cff */
[----:B------:R-:W-:Y:S02]  /*49f0*/  UIADD3 UR8, UPT, UPT, UR10, 0x40, URZ ;  /* 0x000000400a087890 */ /* 0x000fe4000fffe0ff */
[----:B------:R-:W-:Y:S01]  /*4a00*/  UIADD3 UR6, UPT, UPT, UR14, 0x40, URZ ;  /* 0x000000400e067890 */ /* 0x000fe2000fffe0ff */
[----:B-1----:R-:W-:Y:S01]  /*4a10*/  @P0 SHF.L.U32 R4, R0, 0x1f, RZ ;  /* 0x0000001f00040819 */ /* 0x002fe200000006ff */
[----:B------:R-:W-:Y:S02]  /*4a20*/  UIADD3 UR12, UPT, UPT, UR10, 0x80, URZ ;  /* 0x000000800a0c7890 */ /* 0x000fe4000fffe0ff */
[----:B------:R-:W-:Y:S01]  /*4a30*/  UIADD3 UR19, UPT, UPT, UR19, -0x1, URZ ;  /* 0xffffffff13137890 */ /* 0x000fe2000fffe0ff */
[----:B------:R3:W4:Y:S01]  /*4a40*/  @P0 SYNCS.PHASECHK.TRANS64.TRYWAIT P2, [UR5], R4 ;  /* 0x00000004ff0005a7 */ /* 0x0007220008041105 */
[----:B------:R-:W-:Y:S11]  /*4a50*/  ELECT P0, URZ, PT ;  /* 0x0000000000ff782f */ /* 0x000ff60003800000 */
[----:B------:R-:W-:Y:S02]  /*4a60*/  @!UPT UIADD3 URZ, UPT, UPT, URZ, URZ, URZ ;  /* 0x000000fffffff290 */ /* 0x000fe4000fffe0ff */
[C---:B------:R-:W-:Y:S02]  /*4a70*/  @P0 R2UR.BROADCAST UR16, R5.reuse ;  /* 0x00000000051002ca */ /* 0x040fe400008e0000 */
[----:B------:R-:W-:Y:S01]  /*4a80*/  ELECT P0, URZ, PT ;  /* 0x0000000000ff782f */ /* 0x000fe20003800000 */
[----:B------:R-:W-:Y:S01]  /*4a90*/  UMOV UR11, 0x20004020 ;  /* 0x20004020000b7882 */ /* 0x000fe20000000000 */
[----:B------:R-:W-:Y:S01]  /*4aa0*/  UMOV UR15, 0x20004020 ;  /* 0x20004020000f7882 */ /* 0x000fe20000000000 */
[----:B------:R-:W-:Y:S01]  /*4ab0*/  UMOV UR9, 0x20004020 ;  /* 0x2000402000097882 */ /* 0x000fe20000000000 */
[----:B------:R1:W-:Y:S01]  /*4ac0*/  UTCHMMA.2CTA gdesc[UR14], gdesc[UR10], tmem[UR4], tmem[UR34], idesc[UR35], UP2 ;  /* 0x00ff220a0e0075ea */ /* 0x0003e20009200004 */
[----:B------:R-:W-:Y:S01]  /*4ad0*/  UPLOP3.LUT UP2, UPT, UPT, UPT, UPT, 0x80, 0x8 ;  /* 0x000000000008789c */ /* 0x000fe20003f4f070 */
[----:B------:R-:W-:Y:S01]  /*4ae0*/  UMOV UR7, 0x20004020 ;  /* 0x2000402000077882 */ /* 0x000fe20000000000 */
[----:B------:R-:W-:Y:S01]  /*4af0*/  UMOV UR13, 0x20004020 ;  /* 0x20004020000d7882 */ /* 0x000fe20000000000 */
[----:B------:R-:W-:Y:S03]  /*4b00*/  UMOV UR5, 0x20004020 ;  /* 0x2000402000057882 */ /* 0x000fe60000000000 */
[----:B------:R2:W-:Y:S01]  /*4b10*/  UTCHMMA.2CTA gdesc[UR6], gdesc[UR8], tmem[UR16], tmem[UR32], idesc[UR33], UPT ;  /* 0x00ff2008060075ea */ /* 0x0005e2000ba00010 */
[----:B-1----:R-:W-:Y:S01]  /*4b20*/  UIADD3 UR4, UPT, UPT, UR14, 0x80, URZ ;  /* 0x000000800e047890 */ /* 0x002fe2000fffe0ff */
[C---:B------:R-:W-:Y:S02]  /*4b30*/  @P0 R2UR.BROADCAST UR15, R5.reuse ;  /* 0x00000000050f02ca */ /* 0x040fe400008e0000 */
[----:B------:R-:W-:Y:S01]  /*4b40*/  ELECT P0, URZ, PT ;  /* 0x0000000000ff782f */ /* 0x000fe20003800000 */
[----:B------:R-:W-:Y:S02]  /*4b50*/  UIADD3 UR10, UPT, UPT, UR10, 0xc0, URZ ;  /* 0x000000c00a0a7890 */ /* 0x000fe4000fffe0ff */
[----:B--2---:R-:W-:Y:S10]  /*4b60*/  UIADD3 UR6, UPT, UPT, UR14, 0xc0, URZ ;  /* 0x000000c00e067890 */ /* 0x004ff4000fffe0ff */
[----:B------:R-:W-:Y:S01]  /*4b70*/  @P0 R2UR.BROADCAST UR9, R5 ;  /* 0x00000000050902ca */ /* 0x000fe200008e0000 */
[----:B------:R-:W-:Y:S01]  /*4b80*/  UIADD3 UR8, UPT, UPT, UR17, 0x60, URZ ;  /* 0x0000006011087890 */ /* 0x000fe2000fffe0ff */
[----:B------:R1:W-:Y:S11]  /*4b90*/  UTCHMMA.2CTA gdesc[UR4], gdesc[UR12], tmem[UR15], tmem[UR30], idesc[UR31], UPT ;  /* 0x00ff1e0c040075ea */ /* 0x0003f6000ba0000f */
[----:B------:R3:W-:Y:S01]  /*4ba0*/  UTCHMMA.2CTA gdesc[UR6], gdesc[UR10], tmem[UR9], tmem[UR28], idesc[UR29], UPT ;  /* 0x00ff1c0a060075ea */ /* 0x0007e2000ba00009 */
[----:B------:R3:W-:Y:S01]  /*4bb0*/  UTCBAR.2CTA.MULTICAST [UR8], URZ, UR22 ;  /* 0x000000ff080073e9 */ /* 0x0007e20008200816 */
[----:B-1----:R-:W-:Y:S01]  /*4bc0*/  UMOV UR4, UR18 ;  /* 0x0000001200047c82 */ /* 0x002fe20008000000 */
[----:B------:R-:W-:Y:S05]  /*4bd0*/  BRA.U UP3, `(.L_x_77) ;  /* 0xfffffffd03307547 */ /* 0x000fea000b83ffff */
.L_x_74:
[----:B------:R-:W-:-:S09]  /*4be0*/  UIADD3 UR4, UPT, UPT, UR26, 0x120, URZ ;  /* 0x000001201a047890 */ /* 0x000fd2000fffe0ff */
[----:B------:R2:W-:Y:S01]  /*4bf0*/  UTCBAR.2CTA.MULTICAST [UR4], URZ, UR36 ;  /* 0x000000ff040073e9 */ /* 0x0005e20008200824 */
[----:B------:R-:W-:Y:S02]  /*4c00*/  NOP ;  /* 0x0000000000007918 */ /* 0x000fe40000000000 */
.L_x_73:
[----:B--2---:R-:W-:Y:S01]  /*4c10*/  UIADD3 UR4, UPT, UPT, UR25, 0x1, URZ ;  /* 0x0000000119047890 */ /* 0x004fe2000fffe0ff */
[----:B------:R-:W-:-:S03]  /*4c20*/  LOP3.LUT R2, R2, 0x1, RZ, 0x3c, !PT ;  /* 0x0000000102027812 */ /* 0x000fc600078e3cff */
[----:B------:R-:W-:-:S04]  /*4c30*/  UISETP.NE.AND UP0, UPT, UR4, 0x2, UPT ;  /* 0x000000020400788c */ /* 0x000fc8000bf05270 */
[----:B------:R-:W-:Y:S02]  /*4c40*/  USEL UR5, URZ, 0x1, UP0 ;  /* 0x00000001ff057887 */ /* 0x000fe40008000000 */
[----:B------:R-:W-:-:S04]  /*4c50*/  USEL UR25, UR4, URZ, UP0 ;  /* 0x000000ff04197287 */ /* 0x000fc80008000000 */
[----:B------:R-:W-:Y:S01]  /*4c60*/  LOP3.LUT R8, R8, UR5, RZ, 0x3c, !PT ;  /* 0x0000000508087c12 */ /* 0x000fe2000f8e3cff */
[----:B------:R-:W-:Y:S07]  /*4c70*/  @P3 BRA `(.L_x_78) ;  /* 0xfffffff800903947 */ /* 0x000fee000383ffff */
[----:B---3--:R-:W2:Y:S01]  /*4c80*/  S2UR UR8, SR_CgaCtaId ;  /* 0x00000000000879c3 */ /* 0x008ea20000008800 */
[----:B------:R-:W-:Y:S01]  /*4c90*/  ELECT P0, URZ, PT ;  /* 0x0000000000ff782f */ /* 0x000fe20003800000 */
[----:B------:R-:W-:Y:S01]  /*4ca0*/  HFMA2 R0, -RZ, RZ, 0, 5.9604644775390625e-08 ;  /* 0x00000001ff007431 */ /* 0x000fe200000001ff */
[----:B------:R-:W-:-:S05]  /*4cb0*/  UMOV UR4, 0x40 ;  /* 0x0000004000047882 */ /* 0x000fca0000000000 */
[----:B------:R-:W-:Y:S01]  /*4cc0*/  UVIRTCOUNT.DEALLOC.SMPOOL 0x80 ;  /* 0x000000800000784c */ /* 0x000fe20000000000 */
[----:B------:R-:W-:Y:S02]  /*4cd0*/  UISETP.NE.AND UP0, UPT, UR41, URZ, UPT ;  /* 0x000000ff2900728c */ /* 0x000fe4000bf05270 */
[----:B--2---:R-:W-:-:S09]  /*4ce0*/  ULEA UR8, UR8, UR4, 0x18 ;  /* 0x0000000408087291 */ /* 0x004fd2000f8ec0ff */
[----:B------:R2:W-:Y:S01]  /*4cf0*/  @P0 STS.U8 [UR8+0x1c], R0 ;  /* 0x00001c00ff000988 */ /* 0x0005e20008000008 */
[----:B------:R-:W-:Y:S05]  /*4d00*/  BRA.U UP0, `(.L_x_79) ;  /* 0x0000000100587547 */ /* 0x000fea000b800000 */
[----:B------:R-:W-:Y:S01]  /*4d10*/  UIADD3 UR5, UPT, UPT, UR21, 0x130, URZ ;  /* 0x0000013015057890 */ /* 0x000fe2000fffe0ff */
[----:B------:R-:W-:-:S03]  /*4d20*/  SHF.L.U32 R2, R8, 0x1f, RZ ;  /* 0x0000001f08027819 */ /* 0x000fc600000006ff */
[----:B------:R-:W-:-:S09]  /*4d30*/  ULEA UR4, UR25, UR5, 0x3 ;  /* 0x0000000519047291 */ /* 0x000fd2000f8e18ff */
[----:B------:R-:W3:Y:S02]  /*4d40*/  SYNCS.PHASECHK.TRANS64.TRYWAIT P0, [UR4], R2 ;  /* 0x00000002ff0075a7 */ /* 0x000ee40008001104 */
[----:B---3--:R-:W-:Y:S05]  /*4d50*/  @!P0 BRA `(.L_x_80) ;  /* 0x0000006400b88947 */ /* 0x008fea0003800000 */
.L_x_189:
[----:B------:R-:W-:-:S04]  /*4d60*/  UIADD3 UR4, UPT, UPT, UR25, 0x1, URZ ;  /* 0x0000000119047890 */ /* 0x000fc8000fffe0ff */
[----:B------:R-:W-:-:S04]  /*4d70*/  UISETP.NE.AND UP1, UPT, UR4, 0x2, UPT ;  /* 0x000000020400788c */ /* 0x000fc8000bf25270 */
[----:B------:R-:W-:Y:S02]  /*4d80*/  USEL UR6, URZ, 0x1, UP1 ;  /* 0x00000001ff067887 */ /* 0x000fe40008800000 */
[----:B------:R-:W-:-:S04]  /*4d90*/  USEL UR4, UR4, URZ, UP1 ;  /* 0x000000ff04047287 */ /* 0x000fc80008800000 */
[----:B------:R-:W-:Y:S01]  /*4da0*/  ULEA UR4, UR4, UR5, 0x3 ;  /* 0x0000000504047291 */ /* 0x000fe2000f8e18ff */
[----:B--2---:R-:W-:-:S04]  /*4db0*/  LOP3.LUT R2, R8, UR6, RZ, 0x3c, !PT ;  /* 0x0000000608027c12 */ /* 0x004fc8000f8e3cff */
[----:B------:R-:W-:Y:S01]  /*4dc0*/  SHF.L.U32 R2, R2, 0x1f, RZ ;  /* 0x0000001f02027819 */ /* 0x000fe200000006ff */
[----:B------:R-:W-:-:S04]  /*4dd0*/  IMAD.U32 R0, RZ, RZ, UR4 ;  /* 0x00000004ff007e24 */ /* 0x000fc8000f8e00ff */
[----:B------:R2:W3:Y:S03]  /*4de0*/  SYNCS.PHASECHK.TRANS64.TRYWAIT P0, [R0+URZ], R2 ;  /* 0x00000002000075a7 */ /* 0x0004e600080011ff */
[----:B---3--:R-:W-:Y:S05]  /*4df0*/  @!P0 NANOSLEEP.SYNCS 0x989680 ;  /* 0x009896800000895d */ /* 0x008fea0003900000 */
[----:B------:R-:W3:Y:S02]  /*4e00*/  @!P0 SYNCS.PHASECHK.TRANS64 P0, [R0+URZ], R2 ;  /* 0x00000002000085a7 */ /* 0x000ee400080010ff */
[----:B---3--:R-:W-:Y:S05]  /*4e10*/  @P0 BRA `(.L_x_81) ;  /* 0x0000000000200947 */ /* 0x008fea0003800000 */
.L_x_82:
[----:B---3--:R3:W1:Y:S02]  /*4e20*/  SYNCS.PHASECHK.TRANS64.TRYWAIT P0, [R0+URZ], R2 ;  /* 0x00000002000075a7 */ /* 0x00866400080011ff */
[----:B-1----:R-:W-:Y:S05]  /*4e30*/  @!P0 NANOSLEEP.SYNCS 0x989680 ;  /* 0x009896800000895d */ /* 0x002fea0003900000 */
[----:B------:R-:W1:Y:S02]  /*4e40*/  @!P0 SYNCS.PHASECHK.TRANS64 P0, [R0+URZ], R2 ;  /* 0x00000002000085a7 */ /* 0x000e6400080010ff */
[----:B-1----:R-:W-:Y:S05]  /*4e50*/  @!P0 BRA `(.L_x_82) ;  /* 0xfffffffc00f08947 */ /* 0x002fea000383ffff */
[----:B------:R-:W-:Y:S05]  /*4e60*/  BRA `(.L_x_81) ;  /* 0x00000000000c7947 */ /* 0x000fea0003800000 */
.L_x_79:
[----:B------:R-:W-:-:S04]  /*4e70*/  UIADD3 UR4, UPT, UPT, UR21, 0x140, URZ ;  /* 0x0000014015047890 */ /* 0x000fc8000fffe0ff */
[----:B------:R-:W-:-:S09]  /*4e80*/  UPRMT UR4, UR40, 0x654, UR4 ;  /* 0x0000065428047896 */ /* 0x000fd20008000004 */
[----:B------:R-:W-:Y:S03]  /*4e90*/  SYNCS.ARRIVE.TRANS64.RED.A1T0 RZ, [UR4], RZ ;  /* 0x000000ffffff79a7 */ /* 0x000fe60008100404 */
.L_x_81:
[----:B--23--:R-:W-:Y:S01]  /*4ea0*/  SHF.L.U32 R2, RZ, 0x1f, RZ ;  /* 0x0000001fff027819 */ /* 0x00cfe200000006ff */
[----:B------:R-:W-:Y:S01]  /*4eb0*/  UIADD3 UR4, UPT, UPT, UR21, 0x140, URZ ;  /* 0x0000014015047890 */ /* 0x000fe2000fffe0ff */
[----:B------:R-:W-:Y:S02]  /*4ec0*/  PLOP3.LUT P0, PT, PT, PT, UP0, 0x80, 0x8 ;  /* 0x000000000008781c */ /* 0x000fe40003f0f008 */
[----:B------:R-:W2:Y:S02]  /*4ed0*/  SYNCS.PHASECHK.TRANS64.TRYWAIT P1, [UR21+0x140], R2 ;  /* 0x00014002ff0075a7 */ /* 0x000ea40008021115 */
[----:B--2---:R-:W-:Y:S09]  /*4ee0*/  @!P1 BRA `(.L_x_83) ;  /* 0x00000064006c9947 */ /* 0x004ff20003800000 */
.L_x_191:
[----:B------:R-:W-:Y:S01]  /*4ef0*/  @!UP0 UPRMT UR4, UR40, 0x654, UR4 ;  /* 0x0000065428048896 */ /* 0x000fe20008000004 */
[----:B------:R-:W-:Y:S01]  /*4f00*/  LOP3.LUT R3, R3, 0xffff, RZ, 0xc0, !PT ;  /* 0x0000ffff03037812 */ /* 0x000fe200078ec0ff */
[----:B--2---:R-:W-:-:S03]  /*4f10*/  IMAD.MOV.U32 R2, RZ, RZ, 0xffff ;  /* 0x0000ffffff027424 */ /* 0x004fc600078e00ff */
[----:B------:R-:W-:-:S04]  /*4f20*/  SHF.R.U32.HI R3, RZ, 0x5, R3 ;  /* 0x00000005ff037819 */ /* 0x000fc80000011603 */
[----:B------:R-:W-:Y:S01]  /*4f30*/  @!P0 SYNCS.ARRIVE.TRANS64.RED.A1T0 RZ, [UR4], RZ ;  /* 0x000000ffffff89a7 */ /* 0x000fe20008100404 */
[----:B------:R-:W-:Y:S01]  /*4f40*/  NOP ;  /* 0x0000000000007918 */ /* 0x000fe20000000000 */
[----:B------:R-:W2:Y:S01]  /*4f50*/  LDS R0, [UR8+0x14] ;  /* 0x00001408ff007984 */ /* 0x000ea20008000800 */
[----:B------:R-:W-:-:S04]  /*4f60*/  SHF.L.U32 R2, R2, R3, RZ ;  /* 0x0000000302027219 */ /* 0x000fc800000006ff */
[----:B--2---:R-:W-:-:S04]  /*4f70*/  LOP3.LUT R0, R0, R2, RZ, 0xc0, !PT ;  /* 0x0000000200007212 */ /* 0x004fc800078ec0ff */
[----:B------:R-:W-:Y:S01]  /*4f80*/  ISETP.NE.AND P0, PT, R0, R2, PT ;  /* 0x000000020000720c */ /* 0x000fe20003f05270 */
[----:B------:R-:W-:-:S05]  /*4f90*/  IMAD.MOV.U32 R0, RZ, RZ, 0x1 ;  /* 0x00000001ff007424 */ /* 0x000fca00078e00ff */
[----:B------:R-:W-:-:S07]  /*4fa0*/  SHF.L.U32 R0, R0, R3, RZ ;  /* 0x0000000300007219 */ /* 0x000fce00000006ff */
[----:B------:R-:W-:Y:S05]  /*4fb0*/  @P0 BRA `(.L_x_84) ;  /* 0x00000000005c0947 */ /* 0x000fea0003800000 */
[----:B------:R-:W2:Y:S02]  /*4fc0*/  LDS R3, [UR8+0x18] ;  /* 0x00001808ff037984 */ /* 0x000ea40008000800 */
[----:B--2---:R-:W-:-:S04]  /*4fd0*/  LOP3.LUT R3, R3, R0, RZ, 0xc0, !PT ;  /* 0x0000000003037212 */ /* 0x004fc800078ec0ff */
[----:B------:R-:W-:-:S13]  /*4fe0*/  ISETP.NE.AND P0, PT, R3, R0, PT ;  /* 0x000000000300720c */ /* 0x000fda0003f05270 */
[----:B------:R-:W-:Y:S05]  /*4ff0*/  @P0 BRA `(.L_x_85) ;  /* 0x0000000000400947 */ /* 0x000fea0003800000 */
[----:B------:R-:W-:Y:S01]  /*5000*/  R2UR UR4, R2 ;  /* 0x00000000020472ca */ /* 0x000fe200000e0000 */
[----:B------:R-:W2:Y:S01]  /*5010*/  S2R R3, SR_LANEID ;  /* 0x0000000000037919 */ /* 0x000ea20000000000 */
[----:B------:R-:W-:-:S04]  /*5020*/  LOP3.LUT R0, RZ, R0, RZ, 0x33, !PT ;  /* 0x00000000ff007212 */ /* 0x000fc800078e33ff */
[----:B------:R-:W3:Y:S07]  /*5030*/  REDUX UR6, R0 ;  /* 0x00000000000673c4 */ /* 0x000eee0000000000 */
[----:B------:R-:W-:-:S03]  /*5040*/  ULOP3.LUT UR5, URZ, UR4, URZ, 0x33, !UPT ;  /* 0x00000004ff057292 */ /* 0x000fc6000f8e33ff */
[----:B------:R-:W-:Y:S02]  /*5050*/  VOTEU.ANY UR4, UPT, PT ;  /* 0x0000000000047886 */ /* 0x000fe400038e0100 */
[----:B------:R-:W-:Y:S01]  /*5060*/  UFLO.U32 UR4, UR4 ;  /* 0x00000004000472bd */ /* 0x000fe200080e0000 */
[----:B------:R-:W-:-:S04]  /*5070*/  IMAD.U32 R2, RZ, RZ, UR5 ;  /* 0x00000005ff027e24 */ /* 0x000fc8000f8e00ff */
[----:B------:R-:W1:Y:S02]  /*5080*/  REDUX UR7, R2 ;  /* 0x00000000020773c4 */ /* 0x000e640000000000 */
[----:B------:R1:W-:Y:S01]  /*5090*/  UTCATOMSWS.AND URZ, UR5 ;  /* 0x0000000500ff79e3 */ /* 0x0003e20008000000 */
[----:B---3--:R-:W-:Y:S01]  /*50a0*/  IMAD.U32 R0, RZ, RZ, UR6 ;  /* 0x00000006ff007e24 */ /* 0x008fe2000f8e00ff */
[----:B--2---:R-:W-:Y:S01]  /*50b0*/  ISETP.EQ.U32.AND P0, PT, R3, UR4, PT ;  /* 0x0000000403007c0c */ /* 0x004fe2000bf02070 */
[----:B-1----:R-:W-:-:S12]  /*50c0*/  IMAD.U32 R2, RZ, RZ, UR7 ;  /* 0x00000007ff027e24 */ /* 0x002fd8000f8e00ff */
[----:B------:R1:W-:Y:S04]  /*50d0*/  @P0 ATOMS.AND RZ, [UR8+0x14], R2 ;  /* 0x00001402ffff098c */ /* 0x0003e8000a800008 */
[----:B------:R1:W-:Y:S01]  /*50e0*/  @P0 ATOMS.AND RZ, [UR8+0x18], R0 ;  /* 0x00001800ffff098c */ /* 0x0003e2000a800008 */
[----:B------:R-:W-:Y:S05]  /*50f0*/  BRA `(.L_x_86) ;  /* 0x0000000000147947 */ /* 0x000fea0003800000 */
.L_x_85:
[----:B------:R-:W-:Y:S02]  /*5100*/  MOV R2, 0x5120 ;  /* 0x0000512000027802 */ /* 0x000fe40000000f00 */
[----:B-1--45:R-:W-:Y:S05]  /*5110*/  CALL.REL.NOINC `($__internal_0_$__cuda_sm10x_tcgen05_guardrail_trap_col_being_dealloced_not_returned_by_alloc) ;  /* 0x0000006800507944 */ /* 0x032fea0003c00000 */
[----:B------:R-:W-:Y:S05]  /*5120*/  BRA `(.L_x_86) ;  /* 0x0000000000087947 */ /* 0x000fea0003800000 */
.L_x_84:
[----:B------:R-:W-:Y:S02]  /*5130*/  MOV R2, 0x5150 ;  /* 0x0000515000027802 */ /* 0x000fe40000000f00 */
[----:B-1--45:R-:W-:Y:S05]  /*5140*/  CALL.REL.NOINC `($__internal_2_$__cuda_sm10x_tcgen05_guardrail_trap_unallocated_columns_being_dealloced) ;  /* 0x00000068005c7944 */ /* 0x032fea0003c00000 */
.L_x_86:
[----:B------:R-:W-:Y:S01]  /*5150*/  NOP ;  /* 0x0000000000007918 */ /* 0x000fe20000000000 */
[----:B------:R-:W-:Y:S05]  /*5160*/  EXIT ;  /* 0x000000000000794d */ /* 0x000fea0003800000 */
.L_x_58:
[----:B------:R-:W2:Y:S01]  /*5170*/  LDCU UR5, c[0x0][0x384] ;  /* 0x00007080ff0577ac */ /* 0x000ea20008000800 */
[----:B------:R-:W-:Y:S02]  /*5180*/  UISETP.NE.OR UP0, UPT, UR18, 0x3, !UP3 ;  /* 0x000000031200788c */ /* 0x000fe4000df05670 */
[----:B--2---:R-:W-:-:S07]  /*5190*/  UIADD3 UR5, UPT, UPT, UR5, 0x7f, URZ ;  /* 0x0000007f05057890 */ /* 0x004fce000fffe0ff */
[----:B------:R-:W-:Y:S05]  /*51a0*/  BRA.U UP0, `(.L_x_87) ;  /* 0x00000019007c7547 */ /* 0x000fea000b800000 */
[----:B------:R-:W2:Y:S01]  /*51b0*/  LDCU UR68, c[0x0][0x388] ;  /* 0x00007100ff4477ac */ /* 0x000ea20008000800 */
[----:B------:R-:W3:Y:S01]  /*51c0*/  S2UR UR10, SR_CgaCtaId ;  /* 0x00000000000a79c3 */ /* 0x000ee20000008800 */
[----:B------:R-:W-:Y:S01]  /*51d0*/  IMAD.MOV.U32 R10, RZ, RZ, 0x1 ;  /* 0x00000001ff0a7424 */ /* 0x000fe200078e00ff */
[----:B------:R-:W-:Y:S01]  /*51e0*/  USHF.R.S32.HI UR4, URZ, 0x1f, UR5 ;  /* 0x0000001fff047899 */ /* 0x000fe20008011405 */
[----:B------:R-:W-:Y:S01]  /*51f0*/  IMAD.MOV.U32 R9, RZ, RZ, RZ ;  /* 0x000000ffff097224 */ /* 0x000fe200078e00ff */
[----:B------:R-:W4:Y:S04]  /*5200*/  LDCU UR51, c[0x0][0x370] ;  /* 0x00006e00ff3377ac */ /* 0x000f280008000800 */
[----:B------:R-:W1:Y:S01]  /*5210*/  LDC.64 R14, c[0x0][0x348] ;  /* 0x0000d200ff0e7b82 */ /* 0x000e620000000a00 */
[----:B------:R-:W-:Y:S01]  /*5220*/  ULEA.HI UR4, UR4, UR5, URZ, 0x7 ;  /* 0x0000000504047291 */ /* 0x000fe2000f8f38ff */
[----:B------:R-:W4:Y:S03]  /*5230*/  LDCU.128 UR56, c[0x0][0xc10] ;  /* 0x00018200ff3877ac */ /* 0x000f260008000c00 */
[----:B------:R-:W-:Y:S01]  /*5240*/  USHF.R.S32.HI UR45, URZ, 0x7, UR4 ;  /* 0x00000007ff2d7899 */ /* 0x000fe20008011404 */
[----:B--2---:R-:W-:Y:S01]  /*5250*/  IMAD.U32 R0, RZ, RZ, UR68 ;  /* 0x00000044ff007e24 */ /* 0x004fe2000f8e00ff */
[----:B------:R-:W2:Y:S04]  /*5260*/  LDCU UR50, c[0x0][0x374] ;  /* 0x00006e80ff3277ac */ /* 0x000ea80008000800 */
[----:B------:R-:W-:Y:S01]  /*5270*/  IMAD.U32 R3, RZ, RZ, UR45 ;  /* 0x0000002dff037e24 */ /* 0x000fe2000f8e00ff */
[----:B------:R-:W-:Y:S01]  /*5280*/  IABS R0, R0 ;  /* 0x0000000000007213 */ /* 0x000fe20000000000 */
[----:B------:R-:W4:Y:S03]  /*5290*/  LDCU.64 UR4, c[0x0][0x988] ;  /* 0x00013100ff0477ac */ /* 0x000f260008000a00 */
[----:B------:R-:W-:Y:S01]  /*52a0*/  IABS R2, R3 ;  /* 0x0000000300027213 */ /* 0x000fe20000000000 */
[----:B------:R-:W2:Y:S01]  /*52b0*/  LDCU.64 UR48, c[0x0][0x990] ;  /* 0x00013200ff3077ac */ /* 0x000ea20008000a00 */
[----:B------:R-:W-:-:S02]  /*52c0*/  R2UR UR43, R0 ;  /* 0x00000000002b72ca */ /* 0x000fc400000e0000 */
[----:B------:R-:W-:Y:S01]  /*52d0*/  R2UR UR44, R2 ;  /* 0x00000000022c72ca */ /* 0x000fe200000e0000 */
[----:B------:R-:W-:Y:S01]  /*52e0*/  UMOV UR42, 0x400 ;  /* 0x00000400002a7882 */ /* 0x000fe20000000000 */
[----:B------:R-:W1:Y:S01]  /*52f0*/  LDCU UR31, c[0x0][0xc0c] ;  /* 0x00018180ff1f77ac */ /* 0x000e620008000800 */
[----:B---3--:R-:W-:Y:S01]  /*5300*/  ULEA UR42, UR10, UR42, 0x18 ;  /* 0x0000002a0a2a7291 */ /* 0x008fe2000f8ec0ff */
[----:B------:R-:W3:Y:S07]  /*5310*/  LDCU UR70, c[0x0][0xc20] ;  /* 0x00018400ff4677ac */ /* 0x000eee0008000800 */
[----:B------:R-:W2:Y:S01]  /*5320*/  I2F.RP R0, UR43 ;  /* 0x0000002b00007d06 */ /* 0x000ea20008209400 */
[----:B----4-:R-:W-:Y:S01]  /*5330*/  UISETP.NE.U32.AND UP0, UPT, UR4, URZ, UPT ;  /* 0x000000ff0400728c */ /* 0x010fe2000bf05070 */
[----:B------:R-:W4:Y:S01]  /*5340*/  LDCU UR4, c[0x0][0xc30] ;  /* 0x00018600ff0477ac */ /* 0x000f220008000800 */
[----:B------:R-:W4:Y:S05]  /*5350*/  LDCU UR47, c[0x0][0x38c] ;  /* 0x00007180ff2f77ac */ /* 0x000f2a0008000800 */
[----:B------:R-:W3:Y:S01]  /*5360*/  I2F.RP R2, UR44 ;  /* 0x0000002c00027d06 */ /* 0x000ee20008209400 */
[----:B------:R-:W-:-:S02]  /*5370*/  UISETP.NE.AND.EX UP0, UPT, UR5, URZ, UPT, UP0 ;  /* 0x000000ff0500728c */ /* 0x000fc4000bf05300 */
[----:B------:R-:W-:Y:S02]  /*5380*/  UIADD3 UR63, UPT, UPT, UR42, 0xd8, URZ ;  /* 0x000000d82a3f7890 */ /* 0x000fe4000fffe0ff */
[----:B------:R-:W-:-:S03]  /*5390*/  UIADD3 UR46, UPT, UPT, UR42, 0xc0, URZ ;  /* 0x000000c02a2e7890 */ /* 0x000fc6000fffe0ff */
[----:B--2---:R-:W2:Y:S01]  /*53a0*/  MUFU.RCP R0, R0 ;  /* 0x0000000000007308 */ /* 0x004ea20000001000 */
[----:B------:R-:W-:Y:S02]  /*53b0*/  UIADD3 UR33, UPT, UPT, UR42, 0xc8, URZ ;  /* 0x000000c82a217890 */ /* 0x000fe4000fffe0ff */
[----:B------:R-:W-:Y:S02]  /*53c0*/  UIADD3 UR25, UPT, UPT, UR42, 0xd0, URZ ;  /* 0x000000d02a197890 */ /* 0x000fe4000fffe0ff */
[----:B------:R-:W-:Y:S02]  /*53d0*/  UPRMT UR63, UR10, 0x654, UR63 ;  /* 0x000006540a3f7896 */ /* 0x000fe4000800003f */
[----:B------:R-:W-:Y:S01]  /*53e0*/  UPRMT UR66, UR10, 0x654, UR46 ;  /* 0x000006540a427896 */ /* 0x000fe2000800002e */
[----:B---3--:R-:W3:Y:S01]  /*53f0*/  MUFU.RCP R2, R2 ;  /* 0x0000000200027308 */ /* 0x008ee20000001000 */
[----:B------:R-:W-:Y:S02]  /*5400*/  UPRMT UR65, UR10, 0x654, UR33 ;  /* 0x000006540a417896 */ /* 0x000fe40008000021 */
[----:B------:R-:W-:-:S02]  /*5410*/  UPRMT UR64, UR10, 0x654, UR25 ;  /* 0x000006540a407896 */ /* 0x000fc40008000019 */
[----:B------:R-:W-:Y:S02]  /*5420*/  UIMAD.WIDE.U32 UR12, UR51, UR56, URZ ;  /* 0x00000038330c72a5 */ /* 0x000fe4000f8e00ff */
[----:B------:R-:W-:Y:S01]  /*5430*/  UIMAD.WIDE.U32 UR14, UR50, UR59, URZ ;  /* 0x0000003b320e72a5 */ /* 0x000fe2000f8e00ff */
[----:B--2---:R-:W-:Y:S01]  /*5440*/  VIADD R0, R0, 0xffffffe ;  /* 0x0ffffffe00007836 */ /* 0x004fe20000000000 */
[----:B------:R-:W-:Y:S01]  /*5450*/  UMOV UR8, URZ ;  /* 0x000000ff00087c82 */ /* 0x000fe20008000000 */
[----:B------:R-:W-:Y:S02]  /*5460*/  UP2UR UR67, UPR, URZ, 0x1 ;  /* 0x00000001ff437883 */ /* 0x000fe40008000000 */
[----:B------:R-:W-:Y:S02]  /*5470*/  UISETP.NE.AND UP0, UPT, UR39, 0x1, UPT ;  /* 0x000000012700788c */ /* 0x000fe4000bf05270 */
[----:B------:R-:W2:Y:S01]  /*5480*/  F2I.FTZ.U32.TRUNC.NTZ R0, R0 ;  /* 0x0000000000007305 */ /* 0x000ea2000021f000 */
[----:B------:R-:W-:Y:S01]  /*5490*/  UISETP.NE.U32.AND UP0, UPT, UR48, URZ, UPT ;  /* 0x000000ff3000728c */ /* 0x000fe2000bf05070 */
[----:B---3--:R-:W-:Y:S01]  /*54a0*/  VIADD R2, R2, 0xffffffe ;  /* 0x0ffffffe02027836 */ /* 0x008fe20000000000 */
[----:B------:R-:W-:-:S02]  /*54b0*/  UIADD3 UR61, UPT, UPT, UR42, 0x118, URZ ;  /* 0x000001182a3d7890 */ /* 0x000fc4000fffe0ff */
[----:B------:R-:W-:Y:S02]  /*54c0*/  UISETP.GE.AND UP3, UPT, UR39, 0x1, UPT ;  /* 0x000000012700788c */ /* 0x000fe4000bf66270 */
[----:B------:R-:W-:Y:S01]  /*54d0*/  UISETP.NE.AND.EX UP5, UPT, UR49, URZ, UPT, UP0 ;  /* 0x000000ff3100728c */ /* 0x000fe2000bfa5300 */
[----:B------:R-:W3:Y:S01]  /*54e0*/  F2I.FTZ.U32.TRUNC.NTZ R2, R2 ;  /* 0x0000000200027305 */ /* 0x000ee2000021f000 */
[----:B------:R-:W-:Y:S01]  /*54f0*/  UMOV UR60, UR13 ;  /* 0x0000000d003c7c82 */ /* 0x000fe20008000000 */
[----:B------:R-:W-:Y:S01]  /*5500*/  UMOV UR55, UR15 ;  /* 0x0000000f00377c82 */ /* 0x000fe20008000000 */
[----:B-1----:R-:W-:Y:S02]  /*5510*/  UISETP.NE.AND UP3, UPT, UR31, 0x1, UPT ;  /* 0x000000011f00788c */ /* 0x002fe4000bf65270 */
[----:B------:R-:W-:Y:S01]  /*5520*/  UISETP.NE.AND UP0, UPT, UR58, 0x1, UPT ;  /* 0x000000013a00788c */ /* 0x000fe2000bf05270 */
[----:B--2---:R-:W-:Y:S01]  /*5530*/  R2UR UR7, R0 ;  /* 0x00000000000772ca */ /* 0x004fe200000e0000 */
[----:B------:R-:W-:Y:S01]  /*5540*/  UPLOP3.LUT UP2, UPT, UPT, UPT, UPT, 0x40, 0x4 ;  /* 0x000000000004789c */ /* 0x000fe20003f4e870 */
[----:B------:R-:W-:Y:S01]  /*5550*/  IABS R0, R3 ;  /* 0x0000000300007213 */ /* 0x000fe20000000000 */
[----:B------:R-:W1:Y:S04]  /*5560*/  LDCU.64 UR40, c[0x0][0xc28] ;  /* 0x00018500ff2877ac */ /* 0x000e680008000a00 */
[----:B------:R-:W-:Y:S01]  /*5570*/  IMAD.MOV R0, RZ, RZ, -R0 ;  /* 0x000000ffff007224 */ /* 0x000fe200078e0a00 */
[----:B---3--:R-:W-:Y:S01]  /*5580*/  R2UR UR9, R2 ;  /* 0x00000000020972ca */ /* 0x008fe200000e0000 */
[----:B------:R-:W-:Y:S01]  /*5590*/  IMAD.MOV.U32 R2, RZ, RZ, 0x2000 ;  /* 0x00002000ff027424 */ /* 0x000fe200078e00ff */
[----:B------:R-:W-:-:S02]  /*55a0*/  UPRMT UR61, URZ, 0x654, UR61 ;  /* 0x00000654ff3d7896 */ /* 0x000fc4000800003d */
[----:B------:R-:W-:Y:S01]  /*55b0*/  R2UR UR62, R0 ;  /* 0x00000000003e72ca */ /* 0x000fe200000e0000 */
[----:B------:R-:W-:Y:S02]  /*55c0*/  UIADD3 UR5, UPT, UPT, URZ, -UR7, URZ ;  /* 0x80000007ff057290 */ /* 0x000fe4000fffe0ff */
[----:B------:R-:W-:Y:S02]  /*55d0*/  USHF.R.U32.HI UR60, URZ, UR57, UR60 ;  /* 0x00000039ff3c7299 */ /* 0x000fe4000801163c */
[----:B------:R-:W-:Y:S02]  /*55e0*/  UIMAD UR5, UR5, UR43, URZ ;  /* 0x0000002b050572a4 */ /* 0x000fe4000f8e02ff */
[----:B------:R-:W-:Y:S02]  /*55f0*/  USHF.R.U32.HI UR55, URZ, UR70, UR55 ;  /* 0x00000046ff377299 */ /* 0x000fe40008011637 */
[----:B------:R-:W-:Y:S02]  /*5600*/  UIADD3 UR6, UPT, UPT, URZ, -UR9, URZ ;  /* 0x80000009ff067290 */ /* 0x000fe4000fffe0ff */
[----:B----4-:R-:W-:-:S02]  /*5610*/  UISETP.NE.AND UP4, UPT, UR4, 0x1, UPT ;  /* 0x000000010400788c */ /* 0x010fc4000bf85270 */
[----:B------:R-:W-:Y:S02]  /*5620*/  UIMAD UR10, UR6, UR44, URZ ;  /* 0x0000002c060a72a4 */ /* 0x000fe4000f8e02ff */
[----:B------:R-:W-:Y:S01]  /*5630*/  UISETP.NE.AND UP3, UPT, UR68, URZ, UPT ;  /* 0x000000ff4400728c */ /* 0x000fe2000bf65270 */
[----:B------:R-:W-:Y:S01]  /*5640*/  UMOV UR6, URZ ;  /* 0x000000ff00067c82 */ /* 0x000fe20008000000 */
[----:B------:R-:W-:Y:S02]  /*5650*/  UIMAD.WIDE.U32 UR8, UR9, UR10, UR8 ;  /* 0x0000000a090872a5 */ /* 0x000fe4000f8e0008 */
[----:B------:R-:W-:Y:S02]  /*5660*/  UIMAD.WIDE.U32 UR6, UR7, UR5, UR6 ;  /* 0x00000005070672a5 */ /* 0x000fe4000f8e0006 */
[----:B------:R-:W-:Y:S02]  /*5670*/  UISETP.NE.AND UP0, UPT, UR47, URZ, UPT ;  /* 0x000000ff2f00728c */ /* 0x000fe4000bf05270 */
[----:B------:R-:W-:Y:S01]  /*5680*/  UISETP.NE.AND UP6, UPT, UR45, URZ, UPT ;  /* 0x000000ff2d00728c */ /* 0x000fe2000bfc5270 */
[----:B------:R-:W-:-:S02]  /*5690*/  UMOV UR54, UR9 ;  /* 0x0000000900367c82 */ /* 0x000fc40008000000 */
[----:B-1----:R-:W-:-:S08]  /*56a0*/  UMOV UR53, UR7 ;  /* 0x0000000700357c82 */ /* 0x002fd00008000000 */
.L_x_98:
[----:B------:R-:W-:Y:S04]  /*56b0*/  SHF.L.U32 R3, R9, 0x1f, RZ ;  /* 0x0000001f09037819 */ /* 0x000fe800000006ff */
[----:B------:R-:W1:Y:S02]  /*56c0*/  SYNCS.PHASECHK.TRANS64.TRYWAIT P0, [UR42+0x110], R3 ;  /* 0x00011003ff0075a7 */ /* 0x000e64000800112a */
[----:B-12---:R-:W-:Y:S05]  /*56d0*/  @!P0 BRA `(.L_x_88) ;  /* 0x0000005c00888947 */ /* 0x006fea0003800000 */
.L_x_193:
[----:B------:R-:W2:Y:S01]  /*56e0*/  LDS.128 R4, [UR42+0x150] ;  /* 0x0001502aff047984 */ /* 0x000ea20008000c00 */
[----:B------:R-:W-:Y:S01]  /*56f0*/  UISETP.GE.AND UP0, UPT, UR39, 0x1, UPT ;  /* 0x000000012700788c */ /* 0x000fe2000bf06270 */
[----:B------:R-:W-:Y:S01]  /*5700*/  @!PT LDS RZ, [RZ] ;  /* 0x00000000fffff984 */ /* 0x000fe20000000800 */
[----:B------:R-:W-:Y:S01]  /*5710*/  @!PT LDS RZ, [RZ] ;  /* 0x00000000fffff984 */ /* 0x000fe20000000800 */
[----:B------:R-:W-:Y:S01]  /*5720*/  @!PT LDS RZ, [RZ] ;  /* 0x00000000fffff984 */ /* 0x000fe20000000800 */
[----:B------:R-:W-:Y:S01]  /*5730*/  @!PT LDS RZ, [RZ] ;  /* 0x00000000fffff984 */ /* 0x000fe20000000800 */
[----:B------:R3:W-:Y:S06]  /*5740*/  MEMBAR.ALL.CTA ;  /* 0x0000000000007992 */ /* 0x0007ec0000008000 */
[----:B---3--:R-:W3:Y:S02]  /*5750*/  FENCE.VIEW.ASYNC.S ;  /* 0x00000000000073c6 */ /* 0x008ee40000000000 */
[----:B---3--:R-:W-:Y:S01]  /*5760*/  SYNCS.ARRIVE.TRANS64.RED.A1T0 RZ, [UR61], RZ ;  /* 0x000000ffffff79a7 */ /* 0x008fe2000810043d */
[----:B--2---:R-:W-:Y:S11]  /*5770*/  LOP3.LUT P0, RZ, R6, 0x1, RZ, 0xc0, !PT ;  /* 0x0000000106ff7812 */ /* 0x004ff6000780c0ff */
[----:B------:R-:W-:Y:S02]  /*5780*/  @!UPT UIADD3 URZ, UPT, UPT, URZ, URZ, URZ ;  /* 0x000000fffffff290 */ /* 0x000fe4000fffe0ff */
[----:B------:R-:W-:Y:S01]  /*5790*/  VOTEU.ANY UP3, P0 ;  /* 0x0000000000ff7886 */ /* 0x000fe20000060100 */
[----:B------:R-:W-:Y:S11]  /*57a0*/  PLOP3.LUT P0, PT, PT, PT, UP3, 0x80, 0x8 ;  /* 0x000000000008781c */ /* 0x000ff60003f0f038 */
[----:B------:R-:W-:Y:S02]  /*57b0*/  @!UPT UIADD3 URZ, UPT, UPT, URZ, URZ, URZ ;  /* 0x000000fffffff290 */ /* 0x000fe4000fffe0ff */
[----:B-1----:R-:W-:Y:S02]  /*57c0*/  @P0 MOV R3, R4 ;  /* 0x0000000400030202 */ /* 0x002fe40000000f00 */
[----:B------:R-:W-:Y:S02]  /*57d0*/  @P0 LOP3.LUT R0, R5, 0xffff, RZ, 0xc0, !PT ;  /* 0x0000ffff05000812 */ /* 0x000fe400078ec0ff */
[----:B------:R-:W-:Y:S02]  /*57e0*/  @P0 R2UR UR5, R3 ;  /* 0x00000000030502ca */ /* 0x000fe400000e0000 */
[----:B------:R-:W-:Y:S11]  /*57f0*/  @P0 R2UR UR4, R0 ;  /* 0x00000000000402ca */ /* 0x000ff600000e0000 */
[----:B------:R-:W-:Y:S02]  /*5800*/  @UP3 UMOV UR23, UR5 ;  /* 0x0000000500173c82 */ /* 0x000fe40008000000 */
[----:B------:R-:W-:Y:S01]  /*5810*/  @UP3 UMOV UR15, UR4 ;  /* 0x00000004000f3c82 */ /* 0x000fe20008000000 */
[----:B------:R-:W-:Y:S05]  /*5820*/  BRA.U !UP0, `(.L_x_89) ;  /* 0x0000000108c07547 */ /* 0x000fea000b800000 */
[----:B------:R-:W-:Y:S02]  /*5830*/  UIMAD.WIDE.U32 UR8, UR15, UR59, URZ ;  /* 0x0000003b0f0872a5 */ /* 0x000fe4000f8e00ff */
[----:B------:R-:W-:Y:S02]  /*5840*/  UP2UR UR14, UPR, URZ, 0x4 ;  /* 0x00000004ff0e7883 */ /* 0x000fe40008000000 */
[----:B------:R-:W-:Y:S02]  /*5850*/  UISETP.NE.AND UP2, UPT, UR58, 0x1, UPT ;  /* 0x000000013a00788c */ /* 0x000fe4000bf45270 */
[----:B------:R-:W-:Y:S02]  /*5860*/  UIMAD.WIDE.U32 UR10, UR23, UR56, URZ ;  /* 0x00000038170a72a5 */ /* 0x000fe4000f8e00ff */
[----:B------:R-:W-:Y:S02]  /*5870*/  USEL UR4, UR50, UR55, !UP2 ;  /* 0x0000003732047287 */ /* 0x000fe4000d000000 */
[----:B------:R-:W-:Y:S02]  /*5880*/  UISETP.NE.AND UP0, UPT, UR31, 0x1, UPT ;  /* 0x000000011f00788c */ /* 0x000fe4000bf05270 */
[----:B------:R-:W-:Y:S02]  /*5890*/  UP2UR UR18, UPR, URZ, 0x2 ;  /* 0x00000002ff127883 */ /* 0x000fe40008000000 */
[----:B------:R-:W-:Y:S02]  /*58a0*/  UISETP.NE.AND UP1, UPT, UR39, 0x1, UPT ;  /* 0x000000012700788c */ /* 0x000fe4000bf25270 */
[----:B------:R-:W-:Y:S02]  /*58b0*/  UIMAD.WIDE.U32 UR12, UR4, UR40, URZ ;  /* 0x00000028040c72a5 */ /* 0x000fe4000f8e00ff */
[----:B------:R-:W-:Y:S01]  /*58c0*/  USEL UR7, UR51, UR60, !UP0 ;  /* 0x0000003c33077287 */ /* 0x000fe2000c000000 */
[----:B------:R-:W-:Y:S02]  /*58d0*/  UMOV UR5, UR9 ;  /* 0x0000000900057c82 */ /* 0x000fe40008000000 */
[----:B------:R-:W-:Y:S02]  /*58e0*/  USHF.R.U32.HI UR6, URZ, UR70, UR5 ;  /* 0x00000046ff067299 */ /* 0x000fe40008011605 */
[----:B------:R-:W-:Y:S02]  /*58f0*/  UIMAD.WIDE.U32 UR16, UR7, UR40, URZ ;  /* 0x00000028071072a5 */ /* 0x000fe4000f8e00ff */
[----:B------:R-:W-:Y:S02]  /*5900*/  USEL UR6, UR15, UR6, !UP2 ;  /* 0x000000060f067287 */ /* 0x000fe4000d000000 */
[----:B------:R-:W-:Y:S01]  /*5910*/  UISETP.NE.AND UP2, UPT, UR14, URZ, UPT ;  /* 0x000000ff0e00728c */ /* 0x000fe2000bf45270 */
[----:B------:R-:W-:Y:S01]  /*5920*/  UMOV UR5, UR11 ;  /* 0x0000000b00057c82 */ /* 0x000fe20008000000 */
[----:B------:R-:W-:Y:S02]  /*5930*/  UIMAD.WIDE.U32 UR10, UR6, UR40, URZ ;  /* 0x00000028060a72a5 */ /* 0x000fe4000f8e00ff */
[----:B------:R-:W-:Y:S03]  /*5940*/  USHF.R.U32.HI UR8, URZ, UR57, UR5 ;  /* 0x00000039ff087299 */ /* 0x000fe60008011605 */
[----:B------:R-:W-:Y:S02]  /*5950*/  UMOV UR5, UR13 ;  /* 0x0000000d00057c82 */ /* 0x000fe40008000000 */
[----:B------:R-:W-:Y:S03]  /*5960*/  @UP1 USHF.R.U32.HI UR4, URZ, UR41, UR5 ;  /* 0x00000029ff041299 */ /* 0x000fe60008011605 */
[----:B------:R-:W-:Y:S01]  /*5970*/  UMOV UR5, UR17 ;  /* 0x0000001100057c82 */ /* 0x000fe20008000000 */
[----:B------:R-:W-:Y:S02]  /*5980*/  UIMAD UR4, UR39, UR4, URZ ;  /* 0x00000004270472a4 */ /* 0x000fe4000f8e02ff */
[----:B------:R-:W-:Y:S02]  /*5990*/  @UP1 USHF.R.U32.HI UR7, URZ, UR41, UR5 ;  /* 0x00000029ff071299 */ /* 0x000fe40008011605 */
[----:B------:R-:W-:Y:S02]  /*59a0*/  USEL UR5, UR23, UR8, !UP0 ;  /* 0x0000000817057287 */ /* 0x000fe4000c000000 */
[----:B------:R-:W-:Y:S02]  /*59b0*/  UIMAD UR8, UR39, UR7, URZ ;  /* 0x00000007270872a4 */ /* 0x000fe4000f8e02ff */
[----:B------:R-:W-:Y:S03]  /*59c0*/  UISETP.GE.AND UP0, UPT, UR6, UR4, UPT ;  /* 0x000000040600728c */ /* 0x000fe6000bf06270 */
[----:B------:R-:W-:Y:S01]  /*59d0*/  UMOV UR4, UR11 ;  /* 0x0000000b00047c82 */ /* 0x000fe20008000000 */
[----:B------:R-:W-:Y:S02]  /*59e0*/  UISETP.GE.OR UP0, UPT, UR5, UR8, UP0 ;  /* 0x000000080500728c */ /* 0x000fe40008706670 */
[----:B------:R-:W-:Y:S02]  /*59f0*/  USHF.R.U32.HI UR4, URZ, UR41, UR4 ;  /* 0x00000029ff047299 */ /* 0x000fe40008011604 */
[----:B------:R-:W-:Y:S02]  /*5a00*/  UIMAD.WIDE.U32 UR8, UR5, UR40, URZ ;  /* 0x00000028050872a5 */ /* 0x000fe4000f8e00ff */
[----:B------:R-:W-:Y:S04]  /*5a10*/  USEL UR10, UR6, UR4, !UP1 ;  /* 0x00000004060a7287 */ /* 0x000fe8000c800000 */
[----:B------:R-:W-:Y:S01]  /*5a20*/  UIADD3 UR11, UPT, UPT, -UR10, URZ, URZ ;  /* 0x000000ff0a0b7290 */ /* 0x000fe2000fffe1ff */
[----:B------:R-:W-:Y:S02]  /*5a30*/  @!UP0 UMOV UR4, UR9 ;  /* 0x0000000900048c82 */ /* 0x000fe40008000000 */
[----:B------:R-:W-:Y:S02]  /*5a40*/  @!UP0 USHF.R.U32.HI UR4, URZ, UR41, UR4 ;  /* 0x00000029ff048299 */ /* 0x000fe40008011604 */
[----:B------:R-:W-:Y:S02]  /*5a50*/  UIMAD UR8, UR39, UR11, UR6 ;  /* 0x0000000b270872a4 */ /* 0x000fe4000f8e0206 */
[----:B------:R-:W-:Y:S02]  /*5a60*/  @!UP0 USEL UR4, UR5, UR4, !UP1 ;  /* 0x0000000405048287 */ /* 0x000fe4000c800000 */
[----:B------:R-:W-:Y:S02]  /*5a70*/  UISETP.NE.AND UP1, UPT, UR18, URZ, UPT ;  /* 0x000000ff1200728c */ /* 0x000fe4000bf25270 */
[----:B------:R-:W-:Y:S02]  /*5a80*/  @!UP0 UIMAD UR7, UR7, UR8, UR4 ;  /* 0x00000008070782a4 */ /* 0x000fe4000f8e0204 */
[----:B------:R-:W-:Y:S02]  /*5a90*/  @!UP0 UIADD3 UR9, UPT, UPT, UR10, -UR4, URZ ;  /* 0x800000040a098290 */ /* 0x000fe4000fffe0ff */
[----:B------:R-:W-:Y:S02]  /*5aa0*/  UIADD3 UR8, UPT, UPT, -UR6, URZ, URZ ;  /* 0x000000ff06087290 */ /* 0x000fe4000fffe1ff */
[----:B------:R-:W-:Y:S02]  /*5ab0*/  UIADD3 UR4, UPT, UPT, -UR5, URZ, URZ ;  /* 0x000000ff05047290 */ /* 0x000fe4000fffe1ff */
[----:B------:R-:W-:Y:S03]  /*5ac0*/  @!UP0 UIMAD UR6, UR9, UR39, UR5 ;  /* 0x00000027090682a4 */ /* 0x000fe6000f8e0205 */
[----:B------:R-:W-:Y:S01]  /*5ad0*/  @!UP0 UMOV UR5, UR7 ;  /* 0x0000000700058c82 */ /* 0x000fe20008000000 */
[----:B------:R-:W-:Y:S02]  /*5ae0*/  UIMAD UR7, UR31, UR4, UR23 ;  /* 0x000000041f0772a4 */ /* 0x000fe4000f8e0217 */
[----:B------:R-:W-:Y:S02]  /*5af0*/  UIMAD UR4, UR58, UR8, UR15 ;  /* 0x000000083a0472a4 */ /* 0x000fe4000f8e020f */
[----:B------:R-:W-:Y:S02]  /*5b00*/  UIMAD UR23, UR5, UR31, UR7 ;  /* 0x0000001f051772a4 */ /* 0x000fe4000f8e0207 */
[----:B------:R-:W-:Y:S11]  /*5b10*/  UIMAD UR15, UR6, UR58, UR4 ;  /* 0x0000003a060f72a4 */ /* 0x000ff6000f8e0204 */
[----:B------:R-:W-:Y:S01]  /*5b20*/  @!UPT UIADD3 URZ, UPT, UPT, URZ, URZ, URZ ;  /* 0x000000fffffff290 */ /* 0x000fe2000fffe0ff */
.L_x_89:
[----:B------:R-:W1:Y:S01]  /*5b30*/  @!UP4 LDCU.128 UR8, c[0x0][0xc10] ;  /* 0x00018200ff08c7ac */ /* 0x000e620008000c00 */
[----:B------:R-:W-:Y:S04]  /*5b40*/  MOV R0, UR19 ;  /* 0x0000001300007c02 */ /* 0x000fe80008000f00 */
[----:B------:R-:W-:Y:S01]  /*5b50*/  IABS R0, R0 ;  /* 0x0000000000007213 */ /* 0x000fe20000000000 */
[----:B------:R-:W2:Y:S01]  /*5b60*/  @!UP4 LDCU UR5, c[0x0][0xc0c] ;  /* 0x00018180ff05c7ac */ /* 0x000ea20008000800 */
[----:B-1----:R-:W-:Y:S07]  /*5b70*/  UIMAD.WIDE.U32 UR6, UR23, UR8, URZ ;  /* 0x00000008170672a5 */ /* 0x002fee000f8e00ff */
[----:B------:R-:W-:Y:S01]  /*5b80*/  @!UP4 UMOV UR4, UR7 ;  /* 0x000000070004cc82 */ /* 0x000fe20008000000 */
[----:B--2---:R-:W-:Y:S02]  /*5b90*/  @!UP4 UISETP.NE.AND UP0, UPT, UR5, 0x1, UPT ;  /* 0x000000010500c88c */ /* 0x004fe4000bf05270 */
[----:B------:R-:W-:Y:S02]  /*5ba0*/  @!UP4 USHF.R.U32.HI UR4, URZ, UR9, UR4 ;  /* 0x00000009ff04c299 */ /* 0x000fe40008011604 */
[----:B------:R-:W-:Y:S02]  /*5bb0*/  UIMAD.WIDE.U32 UR6, UR15, UR11, URZ ;  /* 0x0000000b0f0672a5 */ /* 0x000fe4000f8e00ff */
[----:B------:R-:W-:Y:S02]  /*5bc0*/  @!UP4 USEL UR8, UR23, UR4, !UP0 ;  /* 0x000000041708c287 */ /* 0x000fe4000c000000 */
[----:B------:R-:W-:Y:S03]  /*5bd0*/  @!UP4 UISETP.NE.AND UP0, UPT, UR10, 0x1, UPT ;  /* 0x000000010a00c88c */ /* 0x000fe6000bf05270 */
[----:B------:R-:W-:Y:S02]  /*5be0*/  @!UP4 UMOV UR6, UR7 ;  /* 0x000000070006cc82 */ /* 0x000fe40008000000 */
[----:B------:R-:W1:Y:S02]  /*5bf0*/  @!UP4 LDCU UR4, c[0x0][0xc20] ;  /* 0x00018400ff04c7ac */ /* 0x000e640008000800 */
[----:B-1----:R-:W-:Y:S04]  /*5c00*/  @!UP4 USHF.R.U32.HI UR6, URZ, UR4, UR6 ;  /* 0x00000004ff06c299 */ /* 0x002fe80008011606 */
[----:B------:R-:W-:Y:S04]  /*5c10*/  @!UP4 USEL UR6, UR15, UR6, !UP0 ;  /* 0x000000060f06c287 */ /* 0x000fe8000c000000 */
[----:B------:R-:W-:Y:S02]  /*5c20*/  @!UP4 UIADD3 UR4, UPT, UPT, -UR8, UR6, URZ ;  /* 0x000000060804c290 */ /* 0x000fe4000fffe1ff */
[----:B------:R-:W-:Y:S02]  /*5c30*/  @!UP4 UIADD3 UR6, UPT, UPT, UR8, -UR6, URZ ;  /* 0x800000060806c290 */ /* 0x000fe4000fffe0ff */
[----:B------:R-:W-:Y:S02]  /*5c40*/  @!UP4 UIMAD UR23, UR4, UR5, UR23 ;  /* 0x000000050417c2a4 */ /* 0x000fe4000f8e0217 */
[----:B------:R-:W-:Y:S01]  /*5c50*/  @!UP4 UIMAD UR15, UR6, UR10, UR15 ;  /* 0x0000000a060fc2a4 */ /* 0x000fe2000f8e020f */
[----:B------:R-:W-:Y:S11]  /*5c60*/  BRA.U UP2, `(.L_x_90) ;  /* 0x0000000102107547 */ /* 0x000ff6000b800000 */
[----:B------:R-:W-:Y:S04]  /*5c70*/  MOV R8, UR69 ;  /* 0x0000004500087c02 */ /* 0x000fe80008000f00 */
[----:B------:R-:W-:Y:S04]  /*5c80*/  SHF.L.U32 R8, R8, 0x1f, RZ ;  /* 0x0000001f08087819 */ /* 0x000fe800000006ff */
[----:B------:R-:W1:Y:S02]  /*5c90*/  SYNCS.PHASECHK.TRANS64.TRYWAIT P1, [UR42+0x108], R8 ;  /* 0x00010808ff0075a7 */ /* 0x000e64000802112a */
[----:B-1----:R-:W-:Y:S05]  /*5ca0*/  @!P1 BRA `(.L_x_91) ;  /* 0x00000058002c9947 */ /* 0x002fea0003800000 */
.L_x_90:
[----:B------:R-:W-:Y:S01]  /*5cb0*/  UISETP.NE.AND UP2, UPT, UR68, URZ, UPT ;  /* 0x000000ff4400728c */ /* 0x000fe2000bf45270 */
[----:B------:R-:W-:Y:S01]  /*5cc0*/  R2UR UR4, R0 ;  /* 0x00000000000472ca */ /* 0x000fe200000e0000 */
[----:B------:R-:W-:Y:S01]  /*5cd0*/  USHF.L.U32 UR11, UR20, 0x6, URZ ;  /* 0x00000006140b7899 */ /* 0x000fe200080006ff */
[----:B-1----:R-:W-:Y:S05]  /*5ce0*/  IMAD.U32 R8, RZ, RZ, UR47 ;  /* 0x0000002fff087e24 */ /* 0x002fea000f8e00ff */
[----:B------:R-:W-:Y:S04]  /*5cf0*/  IABS R8, R8 ;  /* 0x0000000800087213 */ /* 0x000fe80000000000 */
[----:B------:R-:W1:Y:S02]  /*5d00*/  I2F.RP R12, R8 ;  /* 0x00000008000c7306 */ /* 0x000e640000209400 */
[----:B------:R-:W-:Y:S07]  /*5d10*/  UIMAD.WIDE.U32 UR6, UR54, UR4, URZ ;  /* 0x00000004360672a5 */ /* 0x000fee000f8e00ff */
[----:B------:R-:W-:Y:S02]  /*5d20*/  UMOV UR12, UR7 ;  /* 0x00000007000c7c82 */ /* 0x000fe40008000000 */
[----:B------:R-:W-:Y:S04]  /*5d30*/  UIMAD UR4, UR12, UR62, UR4 ;  /* 0x0000003e0c0472a4 */ /* 0x000fe8000f8e0204 */
[----:B------:R-:W-:Y:S01]  /*5d40*/  UISETP.GT.U32.AND UP0, UPT, UR44, UR4, UPT ;  /* 0x000000042c00728c */ /* 0x000fe2000bf04070 */
[----:B-1----:R-:W1:Y:S10]  /*5d50*/  MUFU.RCP R12, R12 ;  /* 0x0000000c000c7308 */ /* 0x002e740000001000 */
[----:B------:R-:W-:Y:S02]  /*5d60*/  @!UP0 UIADD3 UR4, UPT, UPT, UR4, -UR44, URZ ;  /* 0x8000002c04048290 */ /* 0x000fe4000fffe0ff */
[----:B------:R-:W-:Y:S02]  /*5d70*/  @!UP0 UIADD3 UR12, UPT, UPT, UR12, 0x1, URZ ;  /* 0x000000010c0c8890 */ /* 0x000fe4000fffe0ff */
[----:B------:R-:W-:Y:S02]  /*5d80*/  UISETP.GE.U32.AND UP0, UPT, UR4, UR44, UPT ;  /* 0x0000002c0400728c */ /* 0x000fe4000bf06070 */
[----:B------:R-:W-:Y:S01]  /*5d90*/  ULOP3.LUT UR4, UR19, UR45, URZ, 0x3c, !UPT ;  /* 0x0000002d13047292 */ /* 0x000fe2000f8e3cff */
[----:B-1----:R-:W-:Y:S04]  /*5da0*/  VIADD R12, R12, 0xffffffe ;  /* 0x0ffffffe0c0c7836 */ /* 0x002fe80000000000 */
[----:B------:R-:W1:Y:S04]  /*5db0*/  F2I.FTZ.U32.TRUNC.NTZ R13, R12 ;  /* 0x0000000c000d7305 */ /* 0x000e68000021f000 */
[----:B------:R-:W-:Y:S02]  /*5dc0*/  @UP0 UIADD3 UR12, UPT, UPT, UR12, 0x1, URZ ;  /* 0x000000010c0c0890 */ /* 0x000fe4000fffe0ff */
[----:B------:R-:W-:Y:S01]  /*5dd0*/  UISETP.GE.AND UP0, UPT, UR4, URZ, UPT ;  /* 0x000000ff0400728c */ /* 0x000fe2000bf06270 */
[----:B-1----:R-:W-:Y:S01]  /*5de0*/  IADD3 R3, PT, PT, RZ, -R13, RZ ;  /* 0x8000000dff037210 */ /* 0x002fe20007ffe0ff */
[----:B------:R-:W-:Y:S09]  /*5df0*/  IMAD.MOV.U32 R12, RZ, RZ, RZ ;  /* 0x000000ffff0c7224 */ /* 0x000ff200078e00ff */
[----:B------:R-:W-:Y:S02]  /*5e00*/  @!UP0 UIADD3 UR12, UPT, UPT, -UR12, URZ, URZ ;  /* 0x000000ff0c0c8290 */ /* 0x000fe4000fffe1ff */
[----:B------:R-:W-:Y:S01]  /*5e10*/  @!UP6 ULOP3.LUT UR12, URZ, UR45, URZ, 0x33, !UPT ;  /* 0x0000002dff0ce292 */ /* 0x000fe2000f8e33ff */
[----:B------:R-:W-:Y:S04]  /*5e20*/  IMAD R3, R3, R8, RZ ;  /* 0x0000000803037224 */ /* 0x000fe800078e02ff */
[----:B------:R-:W-:Y:S04]  /*5e30*/  IMAD.HI.U32 R13, R13, R3, R12 ;  /* 0x000000030d0d7227 */ /* 0x000fe800078e000c */
[----:B------:R-:W-:Y:S05]  /*5e40*/  IMAD.U32 R0, RZ, RZ, UR12 ;  /* 0x0000000cff007e24 */ /* 0x000fea000f8e00ff */
[----:B------:R-:W-:Y:S04]  /*5e50*/  IABS R0, R0 ;  /* 0x0000000000007213 */ /* 0x000fe80000000000 */
[----:B------:R-:W-:Y:S11]  /*5e60*/  R2UR UR4, R0 ;  /* 0x00000000000472ca */ /* 0x000ff600000e0000 */
[----:B------:R-:W-:Y:S02]  /*5e70*/  @!UPT UIADD3 URZ, UPT, UPT, URZ, URZ, URZ ;  /* 0x000000fffffff290 */ /* 0x000fe4000fffe0ff */
[----:B------:R-:W-:Y:S07]  /*5e80*/  UIMAD.WIDE.U32 UR6, UR53, UR4, URZ ;  /* 0x00000004350672a5 */ /* 0x000fee000f8e00ff */
[----:B------:R-:W-:Y:S02]  /*5e90*/  UMOV UR13, UR7 ;  /* 0x00000007000d7c82 */ /* 0x000fe40008000000 */
[----:B------:R-:W-:Y:S04]  /*5ea0*/  UIADD3 UR5, UPT, UPT, -UR13, URZ, URZ ;  /* 0x000000ff0d057290 */ /* 0x000fe8000fffe1ff */
[----:B------:R-:W-:Y:S04]  /*5eb0*/  UIMAD UR4, UR43, UR5, UR4 ;  /* 0x000000052b0472a4 */ /* 0x000fe8000f8e0204 */
[----:B------:R-:W-:Y:S11]  /*5ec0*/  UISETP.GT.U32.AND UP0, UPT, UR43, UR4, UPT ;  /* 0x000000042b00728c */ /* 0x000ff6000bf04070 */
[----:B------:R-:W-:Y:S02]  /*5ed0*/  @!UP0 UIADD3 UR4, UPT, UPT, UR4, -UR43, URZ ;  /* 0x8000002b04048290 */ /* 0x000fe4000fffe0ff */
[----:B------:R-:W-:Y:S02]  /*5ee0*/  @!UP0 UIADD3 UR13, UPT, UPT, UR13, 0x1, URZ ;  /* 0x000000010d0d8890 */ /* 0x000fe4000fffe0ff */
[----:B------:R-:W-:Y:S02]  /*5ef0*/  UISETP.GE.U32.AND UP0, UPT, UR4, UR43, UPT ;  /* 0x0000002b0400728c */ /* 0x000fe4000bf06070 */
[----:B------:R-:W-:Y:S09]  /*5f00*/  ULOP3.LUT UR4, UR12, UR68, URZ, 0x3c, !UPT ;  /* 0x000000440c047292 */ /* 0x000ff2000f8e3cff */
[----:B------:R-:W-:Y:S02]  /*5f10*/  @UP0 UIADD3 UR13, UPT, UPT, UR13, 0x1, URZ ;  /* 0x000000010d0d0890 */ /* 0x000fe4000fffe0ff */
[----:B------:R-:W-:Y:S11]  /*5f20*/  UISETP.GE.AND UP0, UPT, UR4, URZ, UPT ;  /* 0x000000ff0400728c */ /* 0x000ff6000bf06270 */
[----:B------:R-:W-:Y:S02]  /*5f30*/  @!UP0 UIADD3 UR13, UPT, UPT, -UR13, URZ, URZ ;  /* 0x000000ff0d0d8290 */ /* 0x000fe4000fffe1ff */
[----:B------:R-:W-:Y:S02]  /*5f40*/  @!UP2 ULOP3.LUT UR13, URZ, UR68, URZ, 0x33, !UPT ;  /* 0x00000044ff0da292 */ /* 0x000fe4000f8e33ff */
[----:B------:R-:W-:Y:S02]  /*5f50*/  UISETP.NE.AND UP2, UPT, UR47, URZ, UPT ;  /* 0x000000ff2f00728c */ /* 0x000fe4000bf45270 */
[----:B------:R-:W-:Y:S02]  /*5f60*/  ULOP3.LUT UR4, UR13, UR47, URZ, 0x3c, !UPT ;  /* 0x0000002f0d047292 */ /* 0x000fe4000f8e3cff */
[----:B------:R-:W-:Y:S01]  /*5f70*/  UIADD3 UR5, UPT, UPT, -UR13, URZ, URZ ;  /* 0x000000ff0d057290 */ /* 0x000fe2000fffe1ff */
[----:B------:R-:W-:Y:S01]  /*5f80*/  IMAD.U32 R0, RZ, RZ, UR13 ;  /* 0x0000000dff007e24 */ /* 0x000fe2000f8e00ff */
[----:B------:R-:W-:Y:S02]  /*5f90*/  UISETP.GE.AND UP0, UPT, UR4, URZ, UPT ;  /* 0x000000ff0400728c */ /* 0x000fe4000bf06270 */
[----:B------:R-:W-:Y:S02]  /*5fa0*/  UIADD3 UR4, UPT, UPT, -UR12, URZ, URZ ;  /* 0x000000ff0c047290 */ /* 0x000fe4000fffe1ff */
[----:B------:R-:W-:Y:S01]  /*5fb0*/  IABS R0, R0 ;  /* 0x0000000000007213 */ /* 0x000fe20000000000 */
[----:B------:R-:W-:Y:S02]  /*5fc0*/  UIMAD UR12, UR68, UR5, UR12 ;  /* 0x00000005440c72a4 */ /* 0x000fe4000f8e020c */
[----:B------:R-:W-:Y:S02]  /*5fd0*/  UIMAD UR4, UR45, UR4, UR19 ;  /* 0x000000042d0472a4 */ /* 0x000fe4000f8e0213 */
[----:B------:R-:W-:Y:S02]  /*5fe0*/  IMAD.HI.U32 R13, R13, R0, RZ ;  /* 0x000000000d0d7227 */ /* 0x000fe400078e00ff */
[----:B------:R-:W-:Y:S03]  /*5ff0*/  USHF.L.U32 UR4, UR4, 0x7, URZ ;  /* 0x0000000704047899 */ /* 0x000fe600080006ff */
[C---:B------:R-:W-:Y:S05]  /*6000*/  IADD3 R3, PT, PT, -R13.reuse, RZ, RZ ;  /* 0x000000ff0d037210 */ /* 0x040fea0007ffe1ff */
[C---:B------:R-:W-:Y:S05]  /*6010*/  IMAD R0, R8.reuse, R3, R0 ;  /* 0x0000000308007224 */ /* 0x040fea00078e0200 */
[----:B------:R-:W-:Y:S11]  /*6020*/  ISETP.GT.U32.AND P1, PT, R8, R0, PT ;  /* 0x000000000800720c */ /* 0x000ff60003f24070 */
[----:B------:R-:W-:Y:S02]  /*6030*/  @!UPT UIADD3 URZ, UPT, UPT, URZ, URZ, URZ ;  /* 0x000000fffffff290 */ /* 0x000fe4000fffe0ff */
[----:B------:R-:W-:Y:S02]  /*6040*/  @!P1 IMAD.IADD R0, R0, 0x1, -R8 ;  /* 0x0000000100009824 */ /* 0x000fe400078e0a08 */
[----:B------:R-:W-:Y:S01]  /*6050*/  @!P1 VIADD R13, R13, 0x1 ;  /* 0x000000010d0d9836 */ /* 0x000fe20000000000 */
[----:B------:R-:W-:Y:S02]  /*6060*/  ISETP.NE.U32.AND P1, PT, RZ, UR48, PT ;  /* 0x00000030ff007c0c */ /* 0x000fe4000bf25070 */
[----:B------:R-:W-:Y:S02]  /*6070*/  ISETP.GE.U32.AND P2, PT, R0, R8, PT ;  /* 0x000000080000720c */ /* 0x000fe40003f46070 */
[----:B------:R-:W-:Y:S02]  /*6080*/  ISETP.NE.AND.EX P1, PT, RZ, UR49, PT, P1 ;  /* 0x00000031ff007c0c */ /* 0x000fe4000bf25310 */
[----:B------:R-:W-:Y:S09]  /*6090*/  SHF.L.U32 R8, R10, 0x1f, RZ ;  /* 0x0000001f0a087819 */ /* 0x000ff200000006ff */
[----:B------:R-:W-:Y:S04]  /*60a0*/  @P2 IADD3 R13, PT, PT, R13, 0x1, RZ ;  /* 0x000000010d0d2810 */ /* 0x000fe80007ffe0ff */
[----:B------:R-:W-:Y:S11]  /*60b0*/  R2UR UR14, R13 ;  /* 0x000000000d0e72ca */ /* 0x000ff600000e0000 */
[----:B------:R-:W-:Y:S02]  /*60c0*/  @!UPT UIADD3 URZ, UPT, UPT, URZ, URZ, URZ ;  /* 0x000000fffffff290 */ /* 0x000fe4000fffe0ff */
[----:B------:R-:W-:Y:S02]  /*60d0*/  @!UP0 UIADD3 UR14, UPT, UPT, -UR14, URZ, URZ ;  /* 0x000000ff0e0e8290 */ /* 0x000fe4000fffe1ff */
[----:B------:R-:W-:Y:S04]  /*60e0*/  @!UP2 ULOP3.LUT UR14, URZ, UR47, URZ, 0x33, !UPT ;  /* 0x0000002fff0ea292 */ /* 0x000fe8000f8e33ff */
[----:B------:R-:W-:Y:S04]  /*60f0*/  UIADD3 UR6, UPT, UPT, -UR14, URZ, URZ ;  /* 0x000000ff0e067290 */ /* 0x000fe8000fffe1ff */
[----:B------:R-:W-:Y:S01]  /*6100*/  UIMAD UR13, UR47, UR6, UR13 ;  /* 0x000000062f0d72a4 */ /* 0x000fe2000f8e020d */
[----:B------:R-:W-:Y:S11]  /*6110*/  BRA.U !UP5, `(.L_x_92) ;  /* 0x000000010d387547 */ /* 0x000ff6000b800000 */
[----:B------:R-:W-:Y:S01]  /*6120*/  UISETP.NE.AND UP1, UPT, UR67, URZ, UPT ;  /* 0x000000ff4300728c */ /* 0x000fe2000bf25270 */
[----:B------:R-:W-:Y:S01]  /*6130*/  HFMA2 R0, -RZ, RZ, 0, 5.9604644775390625e-08 ;  /* 0x00000001ff007431 */ /* 0x000fe200000001ff */
[----:B------:R-:W1:Y:S01]  /*6140*/  LDCU.64 UR8, c[0x0][0x358] ;  /* 0x00006b00ff0877ac */ /* 0x000e620008000a00 */
[----:B------:R-:W-:Y:S03]  /*6150*/  IMAD.MOV.U32 R52, RZ, RZ, 0x1 ;  /* 0x00000001ff347424 */ /* 0x000fe600078e00ff */
[----:B------:R-:W-:Y:S05]  /*6160*/  PLOP3.LUT P2, PT, PT, PT, UP1, 0x80, 0x8 ;  /* 0x000000000008781c */ /* 0x000fea0003f4f018 */
[----:B------:R-:W2:Y:S01]  /*6170*/  @UP1 LDCU.64 UR6, c[0x0][0x988] ;  /* 0x00013100ff0617ac */ /* 0x000ea20008000a00 */
[----:B------:R-:W-:Y:S07]  /*6180*/  @UP1 UIMAD UR5, UR52, UR48, URZ ;  /* 0x00000030340512a4 */ /* 0x000fee000f8e02ff */
[----:B------:R-:W-:Y:S01]  /*6190*/  @!P2 PRMT R52, R0, 0x7610, R52 ;  /* 0x000076100034a816 */ /* 0x000fe20000000034 */
[----:B--2---:R-:W-:Y:S03]  /*61a0*/  @UP1 UIMAD.WIDE UR6, UR5, 0x4, UR6 ;  /* 0x00000004050618a5 */ /* 0x004fe6000f8e0206 */
[----:B------:R-:W2:Y:S03]  /*61b0*/  @!UP1 LDCU UR5, c[0x0][0x980] ;  /* 0x00013000ff0597ac */ /* 0x000ea60008000800 */
[----:B------:R-:W-:Y:S01]  /*61c0*/  IMAD.U32 R12, RZ, RZ, UR6 ;  /* 0x00000006ff0c7e24 */ /* 0x000fe2000f8e00ff */
[----:B------:R-:W-:Y:S05]  /*61d0*/  MOV R13, UR7 ;  /* 0x00000007000d7c02 */ /* 0x000fea0008000f00 */
[----:B-1---5:R1:W5:Y:S02]  /*61e0*/  @P2 LDG.E R27, desc[UR8][R12.64] ;  /* 0x000000080c1b2981 */ /* 0x022364000c1e1900 */
[----:B-12---:R-:W-:Y:S07]  /*61f0*/  @!P2 IMAD.U32 R27, RZ, RZ, UR5 ;  /* 0x00000005ff1bae24 */ /* 0x006fee000f8e00ff */
.L_x_92:
[----:B-----5:R-:W-:Y:S01]  /*6200*/  @!P1 FSETP.EQ.AND P3, PT, R27, RZ, PT ;  /* 0x000000ff1b00920b */ /* 0x020fe20003f62000 */
[----:B------:R-:W-:Y:S01]  /*6210*/  @!UPT UIADD3 URZ, UPT, UPT, URZ, URZ, URZ ;  /* 0x000000fffffff290 */ /* 0x000fe2000fffe0ff */
[----:B------:R-:W-:Y:S11]  /*6220*/  @!P1 BRA `(.L_x_93) ;  /* 0x0000000000149947 */ /* 0x000ff60003800000 */
[----:B------:R-:W-:Y:S02]  /*6230*/  LOP3.LUT P1, RZ, R52, 0xff, RZ, 0xc0, !PT ;  /* 0x000000ff34ff7812 */ /* 0x000fe4000782c0ff */
[----:B------:R-:W-:Y:S04]  /*6240*/  PLOP3.LUT P3, PT, PT, PT, UP1, 0x80, 0x8 ;  /* 0x000000000008781c */ /* 0x000fe80003f6f018 */
[----:B------:R-:W-:Y:S07]  /*6250*/  PLOP3.LUT P3, PT, P3, PT, PT, 0x8, 0x80 ;  /* 0x000000000080781c */ /* 0x000fee0001f6e170 */
[----:B------:R-:W-:Y:S11]  /*6260*/  @P1 FSETP.EQ.AND P3, PT, R27, RZ, PT ;  /* 0x000000ff1b00120b */ /* 0x000ff60003f62000 */
[----:B------:R-:W-:Y:S02]  /*6270*/  @!UPT UIADD3 URZ, UPT, UPT, URZ, URZ, URZ ;  /* 0x000000fffffff290 */ /* 0x000fe4000fffe0ff */
.L_x_93:
[----:B------:R-:W1:Y:S01]  /*6280*/  SYNCS.PHASECHK.TRANS64.TRYWAIT P1, [UR42+0xe0], R8 ;  /* 0x0000e008ff0075a7 */ /* 0x000e62000802112a */
[----:B------:R-:W-:Y:S04]  /*6290*/  ELECT P2, URZ, PT ;  /* 0x0000000000ff782f */ /* 0x000fe80003840000 */
[----:B------:R-:W-:Y:S01]  /*62a0*/  PLOP3.LUT P2, PT, P3, P2, PT, 0xf2, 0x2f ;  /* 0x00000000002f781c */ /* 0x000fe20001f45e72 */
[----:B------:R-:W-:Y:S01]  /*62b0*/  @!UPT UIADD3 URZ, UPT, UPT, URZ, URZ, URZ ;  /* 0x000000fffffff290 */ /* 0x000fe2000fffe0ff */
[----:B-1----:R-:W-:Y:S11]  /*62c0*/  @!P1 BRA `(.L_x_94) ;  /* 0x0000005000bc9947 */ /* 0x002ff60003800000 */
.L_x_196:
[----:B------:R-:W-:Y:S01]  /*62d0*/  @!P2 IADD3 R3, P1, PT, R14, 0x680, RZ ;  /* 0x000006800e03a810 */ /* 0x000fe20007f3e0ff */
[----:B------:R-:W-:Y:S01]  /*62e0*/  VOTEU.ALL UP0, P2 ;  /* 0x0000000000ff7886 */ /* 0x000fe20001000000 */
[----:B------:R-:W-:Y:S01]  /*62f0*/  UMOV UR18, 0x0 ;  /* 0x0000000000127882 */ /* 0x000fe20000000000 */
[----:B------:R-:W-:Y:S01]  /*6300*/  UMOV UR19, 0x10000000 ;  /* 0x1000000000137882 */ /* 0x000fe20000000000 */
[----:B------:R-:W-:Y:S01]  /*6310*/  @!P2 R2UR UR6, R3 ;  /* 0x000000000306a2ca */ /* 0x000fe200000e0000 */
[----:B-1----:R-:W-:Y:S01]  /*6320*/  @!P2 IMAD.X R0, RZ, RZ, R15, P1 ;  /* 0x000000ffff00a224 */ /* 0x002fe200008e060f */
[----:B------:R-:W-:Y:S02]  /*6330*/  @!UP0 UIADD3 UR8, UPT, UPT, UR42, 0x200, URZ ;  /* 0x000002002a088890 */ /* 0x000fe4000fffe0ff */
[----:B------:R-:W-:Y:S02]  /*6340*/  @!UP0 UIADD3 UR16, UPT, UPT, UR42, 0x1200, URZ ;  /* 0x000012002a108890 */ /* 0x000fe4000fffe0ff */
[----:B------:R-:W-:Y:S01]  /*6350*/  @!P2 R2UR UR5, R0 ;  /* 0x000000000005a2ca */ /* 0x000fe200000e0000 */
[----:B------:R-:W-:Y:S01]  /*6360*/  @!UP0 UIADD3 UR17, UPT, UPT, UR4, 0x40, URZ ;  /* 0x0000004004118890 */ /* 0x000fe2000fffe0ff */
[----:B------:R-:W-:Y:S01]  /*6370*/  @!P2 IMAD.MOV.U32 R0, RZ, RZ, 0x2000 ;  /* 0x00002000ff00a424 */ /* 0x000fe200078e00ff */
[----:B------:R-:W-:Y:S04]  /*6380*/  VOTEU.ALL UP0, P2 ;  /* 0x0000000000ff7886 */ /* 0x000fe80001000000 */
[----:B------:R-:W-:Y:S01]  /*6390*/  IMAD.U32 R12, RZ, RZ, UR6 ;  /* 0x00000006ff0c7e24 */ /* 0x000fe2000f8e00ff */
[----:B------:R-:W-:Y:S01]  /*63a0*/  @!UP0 UMOV UR9, UR46 ;  /* 0x0000002e00098c82 */ /* 0x000fe20008000000 */
[----:B------:R-:W-:Y:S03]  /*63b0*/  @!UP0 UMOV UR10, UR4 ;  /* 0x00000004000a8c82 */ /* 0x000fe60008000000 */
[----:B------:R-:W-:Y:S01]  /*63c0*/  @!P2 R2UR UR6, R12 ;  /* 0x000000000c06a2ca */ /* 0x000fe200000e0000 */
[----:B------:R-:W-:Y:S05]  /*63d0*/  IMAD.U32 R13, RZ, RZ, UR5 ;  /* 0x00000005ff0d7e24 */ /* 0x000fea000f8e00ff */
[----:B------:R-:W-:Y:S11]  /*63e0*/  @!P2 R2UR UR7, R13 ;  /* 0x000000000d07a2ca */ /* 0x000ff600000e0000 */
[----:B------:R-:W-:Y:S02]  /*63f0*/  @!UPT UIADD3 URZ, UPT, UPT, URZ, URZ, URZ ;  /* 0x000000fffffff290 */ /* 0x000fe4000fffe0ff */
[----:B------:R1:W-:Y:S01]  /*6400*/  @!UP0 UTMALDG.5D [UR8], [UR6], desc[UR18] ;  /* 0x00001208060085b4 */ /* 0x0003e20008021000 */
[----:B------:R-:W-:Y:S05]  /*6410*/  VOTEU.ALL UP0, P2 ;  /* 0x0000000000ff7886 */ /* 0x000fea0001000000 */
[----:B-1----:R-:W-:Y:S01]  /*6420*/  @!UP0 UMOV UR8, UR16 ;  /* 0x0000001000088c82 */ /* 0x002fe20008000000 */
[----:B------:R-:W-:Y:S01]  /*6430*/  @!UP0 UMOV UR9, UR46 ;  /* 0x0000002e00098c82 */ /* 0x000fe20008000000 */
[----:B------:R-:W-:Y:S02]  /*6440*/  @!UP0 UMOV UR10, UR17 ;  /* 0x00000011000a8c82 */ /* 0x000fe40008000000 */
[----:B------:R1:W-:Y:S01]  /*6450*/  @!UP0 UTMALDG.5D [UR8], [UR6], desc[UR18] ;  /* 0x00001208060085b4 */ /* 0x0003e20008021000 */
[----:B------:R1:W-:Y:S01]  /*6460*/  @!P2 SYNCS.ARRIVE.TRANS64.RED.A0TR RZ, [UR42+0xc0], R0 ;  /* 0x0000c000ffffa9a7 */ /* 0x0003e2000830042a */
[----:B------:R-:W-:Y:S01]  /*6470*/  SYNCS.ARRIVE.TRANS64.RED.A1T0 RZ, [UR66], RZ ;  /* 0x000000ffffff79a7 */ /* 0x000fe20008100442 */
[----:B------:R-:W2:Y:S02]  /*6480*/  SYNCS.PHASECHK.TRANS64.TRYWAIT P1, [UR42+0xe8], R8 ;  /* 0x0000e808ff0075a7 */ /* 0x000ea4000802112a */
[----:B-12---:R-:W-:Y:S05]  /*6490*/  @!P1 BRA `(.L_x_95) ;  /* 0x0000005000609947 */ /* 0x006fea0003800000 */
.L_x_198:
        /* <DEDUP_REMOVED lines=11> */
[----:B------:R-:W-:Y:S01]  /*6550*/  @!UP0 UIADD3 UR8, UPT, UPT, UR42, 0x3200, URZ ;  /* 0x000032002a088890 */ /* 0x000fe2000fffe0ff */
[----:B------:R-:W-:Y:S01]  /*6560*/  VOTEU.ALL UP0, P2 ;  /* 0x0000000000ff7886 */ /* 0x000fe20001000000 */
[----:B------:R-:W-:Y:S02]  /*6570*/  UMOV UR35, UR11 ;  /* 0x0000000b00237c82 */ /* 0x000fe40008000000 */
[----:B------:R-:W-:Y:S01]  /*6580*/  IMAD.U32 R12, RZ, RZ, UR6 ;  /* 0x00000006ff0c7e24 */ /* 0x000fe2000f8e00ff */
[----:B------:R-:W-:Y:S01]  /*6590*/  UMOV UR36, UR12 ;  /* 0x0000000c00247c82 */ /* 0x000fe20008000000 */
[----:B------:R-:W-:Y:S01]  /*65a0*/  UMOV UR37, UR13 ;  /* 0x0000000d00257c82 */ /* 0x000fe20008000000 */
[----:B------:R-:W-:Y:S01]  /*65b0*/  UMOV UR38, UR14 ;  /* 0x0000000e00267c82 */ /* 0x000fe20008000000 */
[----:B------:R-:W-:Y:S01]  /*65c0*/  UMOV UR9, UR33 ;  /* 0x0000002100097c82 */ /* 0x000fe20008000000 */
[----:B------:R-:W-:Y:S01]  /*65d0*/  @!P2 R2UR UR6, R12 ;  /* 0x000000000c06a2ca */ /* 0x000fe200000e0000 */
[----:B------:R-:W-:Y:S05]  /*65e0*/  IMAD.U32 R13, RZ, RZ, UR5 ;  /* 0x00000005ff0d7e24 */ /* 0x000fea000f8e00ff */
[----:B------:R-:W-:Y:S11]  /*65f0*/  @!P2 R2UR UR7, R13 ;  /* 0x000000000d07a2ca */ /* 0x000ff600000e0000 */
[----:B------:R-:W-:Y:S02]  /*6600*/  @!UPT UIADD3 URZ, UPT, UPT, URZ, URZ, URZ ;  /* 0x000000fffffff290 */ /* 0x000fe4000fffe0ff */
[----:B------:R1:W-:Y:S01]  /*6610*/  @!UP0 UTMALDG.5D [UR32], [UR6], desc[UR16] ;  /* 0x00001020060085b4 */ /* 0x0003e20008021000 */
[----:B------:R-:W-:Y:S05]  /*6620*/  VOTEU.ALL UP0, P2 ;  /* 0x0000000000ff7886 */ /* 0x000fea0001000000 */
[----:B------:R1:W-:Y:S01]  /*6630*/  @!UP0 UTMALDG.5D [UR8], [UR6], desc[UR16] ;  /* 0x00001008060085b4 */ /* 0x0003e20008021000 */
[----:B------:R1:W-:Y:S01]  /*6640*/  @!P2 SYNCS.ARRIVE.TRANS64.RED.A0TR RZ, [UR42+0xc8], R0 ;  /* 0x0000c800ffffa9a7 */ /* 0x0003e2000830042a */
[----:B------:R-:W-:Y:S01]  /*6650*/  SYNCS.ARRIVE.TRANS64.RED.A1T0 RZ, [UR65], RZ ;  /* 0x000000ffffff79a7 */ /* 0x000fe20008100441 */
[----:B------:R-:W2:Y:S02]  /*6660*/  SYNCS.PHASECHK.TRANS64.TRYWAIT P1, [UR42+0xf0], R8 ;  /* 0x0000f008ff0075a7 */ /* 0x000ea4000802112a */
[----:B-12---:R-:W-:Y:S05]  /*6670*/  @!P1 BRA `(.L_x_96) ;  /* 0x0000005000009947 */ /* 0x006fea0003800000 */
.L_x_200:
[----:B------:R-:W-:Y:S01]  /*6680*/  @!P2 IADD3 R3, P1, PT, R14, 0x680, RZ ;  /* 0x000006800e03a810 */ /* 0x000fe20007f3e0ff */
[----:B------:R-:W-:Y:S01]  /*6690*/  VOTEU.ALL UP0, P2 ;  /* 0x0000000000ff7886 */ /* 0x000fe20001000000 */
[----:B------:R-:W-:Y:S01]  /*66a0*/  UMOV UR16, 0x0 ;  /* 0x0000000000107882 */ /* 0x000fe20000000000 */
[----:B------:R-:W-:Y:S01]  /*66b0*/  UMOV UR17, 0x10000000 ;  /* 0x1000000000117882 */ /* 0x000fe20000000000 */
[----:B------:R-:W-:Y:S01]  /*66c0*/  @!P2 R2UR UR6, R3 ;  /* 0x000000000306a2ca */ /* 0x000fe200000e0000 */
[----:B-1----:R-:W-:Y:S01]  /*66d0*/  @!P2 IMAD.X R0, RZ, RZ, R15, P1 ;  /* 0x000000ffff00a224 */ /* 0x002fe200008e060f */
[----:B------:R-:W-:Y:S01]  /*66e0*/  @!UP0 UIADD3 UR26, UPT, UPT, UR4, 0x20, URZ ;  /* 0x00000020041a8890 */ /* 0x000fe2000fffe0ff */
[----:B------:R-:W-:Y:S01]  /*66f0*/  @P0 SHF.R.U32.HI R4, RZ, 0x10, R5 ;  /* 0x00000010ff040819 */ /* 0x000fe20000011605 */
[----:B------:R-:W-:Y:S02]  /*6700*/  @!UP0 UIADD3 UR24, UPT, UPT, UR42, 0x4200, URZ ;  /* 0x000042002a188890 */ /* 0x000fe4000fffe0ff */
[----:B------:R-:W-:Y:S01]  /*6710*/  @!P2 R2UR UR5, R0 ;  /* 0x000000000005a2ca */ /* 0x000fe200000e0000 */
[----:B------:R-:W-:Y:S01]  /*6720*/  @!UP0 UIADD3 UR10, UPT, UPT, UR4, 0x60, URZ ;  /* 0x00000060040a8890 */ /* 0x000fe2000fffe0ff */
[----:B------:R-:W-:Y:S01]  /*6730*/  @!P2 IMAD.MOV.U32 R0, RZ, RZ, 0x2000 ;  /* 0x00002000ff00a424 */ /* 0x000fe200078e00ff */
[----:B------:R-:W-:Y:S01]  /*6740*/  @!UP0 UIADD3 UR8, UPT, UPT, UR42, 0x5200, URZ ;  /* 0x000052002a088890 */ /* 0x000fe2000fffe0ff */
[----:B------:R-:W-:Y:S01]  /*6750*/  @P0 R2UR UR52, R4 ;  /* 0x00000000043402ca */ /* 0x000fe200000e0000 */
[----:B------:R-:W-:Y:S01]  /*6760*/  VOTEU.ALL UP0, P2 ;  /* 0x0000000000ff7886 */ /* 0x000fe20001000000 */
[----:B------:R-:W-:Y:S01]  /*6770*/  UMOV UR27, UR11 ;  /* 0x0000000b001b7c82 */ /* 0x000fe20008000000 */
        /* <DEDUP_REMOVED lines=16> */
.L_x_202:
[----:B------:R-:W-:Y:S01]  /*6880*/  UPLOP3.LUT UP2, UPT, UPT, UPT, UPT, 0x80, 0x8 ;  /* 0x000000000008789c */ /* 0x000fe20003f4f070 */
[----:B------:R-:W-:Y:S01]  /*6890*/  @!P2 IADD3 R3, P0, PT, R14, 0x680, RZ ;  /* 0x000006800e03a810 */ /* 0x000fe20007f1e0ff */
[----:B------:R-:W-:Y:S01]  /*68a0*/  UMOV UR6, 0x0 ;  /* 0x0000000000067882 */ /* 0x000fe20000000000 */
[----:B------:R-:W-:Y:S01]  /*68b0*/  VOTEU.ALL UP0, P2 ;  /* 0x0000000000ff7886 */ /* 0x000fe20001000000 */
[----:B------:R-:W-:Y:S01]  /*68c0*/  UMOV UR7, 0x10000000 ;  /* 0x1000000000077882 */ /* 0x000fe20000000000 */
[----:B------:R-:W-:Y:S01]  /*68d0*/  @!P2 R2UR UR5, R3 ;  /* 0x000000000305a2ca */ /* 0x000fe200000e0000 */
[----:B-1----:R-:W-:Y:S01]  /*68e0*/  @!P2 IMAD.X R0, RZ, RZ, R15, P0 ;  /* 0x000000ffff00a224 */ /* 0x002fe200000e060f */
[----:B------:R-:W-:Y:S01]  /*68f0*/  UMOV UR19, UR11 ;  /* 0x0000000b00137c82 */ /* 0x000fe20008000000 */
[----:B------:R-:W-:Y:S01]  /*6900*/  @!UP0 UIADD3 UR18, UPT, UPT, UR4, 0x30, URZ ;  /* 0x0000003004128890 */ /* 0x000fe2000fffe0ff */
[----:B------:R-:W-:Y:S01]  /*6910*/  R2UR UR26, R54 ;  /* 0x00000000361a72ca */ /* 0x000fe200000e0000 */
[----:B------:R-:W-:Y:S01]  /*6920*/  @!UP0 UIADD3 UR10, UPT, UPT, UR4, 0x70, URZ ;  /* 0x00000070040a8890 */ /* 0x000fe2000fffe0ff */
[----:B------:R-:W-:Y:S01]  /*6930*/  @!P2 R2UR UR4, R0 ;  /* 0x000000000004a2ca */ /* 0x000fe200000e0000 */
[----:B------:R-:W-:Y:S01]  /*6940*/  @!UP0 UIADD3 UR16, UPT, UPT, UR42, 0x6200, URZ ;  /* 0x000062002a108890 */ /* 0x000fe2000fffe0ff */
[----:B------:R-:W-:Y:S01]  /*6950*/  R2UR UR24, R55 ;  /* 0x00000000371872ca */ /* 0x000fe200000e0000 */
[----:B------:R-:W-:Y:S01]  /*6960*/  @!UP0 UIADD3 UR17, UPT, UPT, UR42, 0xd8, URZ ;  /* 0x000000d82a118890 */ /* 0x000fe2000fffe0ff */
[----:B------:R-:W-:Y:S01]  /*6970*/  LOP3.LUT R10, R10, 0x1, RZ, 0x3c, !PT ;  /* 0x000000010a0a7812 */ /* 0x000fe200078e3cff */
[----:B------:R-:W-:Y:S01]  /*6980*/  @!UP0 UIADD3 UR8, UPT, UPT, UR42, 0x7200, URZ ;  /* 0x000072002a088890 */ /* 0x000fe2000fffe0ff */
[----:B------:R-:W-:Y:S01]  /*6990*/  LOP3.LUT R9, R9, 0x1, RZ, 0x3c, !PT ;  /* 0x0000000109097812 */ /* 0x000fe200078e3cff */
[----:B------:R-:W-:Y:S01]  /*69a0*/  IMAD.U32 R4, RZ, RZ, UR5 ;  /* 0x00000005ff047e24 */ /* 0x000fe2000f8e00ff */
[----:B------:R-:W-:Y:S01]  /*69b0*/  VOTEU.ALL UP0, P2 ;  /* 0x0000000000ff7886 */ /* 0x000fe20001000000 */
[----:B------:R-:W-:Y:S01]  /*69c0*/  UMOV UR20, UR12 ;  /* 0x0000000c00147c82 */ /* 0x000fe20008000000 */
[----:B------:R-:W-:Y:S01]  /*69d0*/  UMOV UR21, UR13 ;  /* 0x0000000d00157c82 */ /* 0x000fe20008000000 */
[----:B------:R-:W-:Y:S01]  /*69e0*/  UMOV UR22, UR14 ;  /* 0x0000000e00167c82 */ /* 0x000fe20008000000 */
[----:B------:R-:W-:Y:S01]  /*69f0*/  UMOV UR9, UR17 ;  /* 0x0000001100097c82 */ /* 0x000fe20008000000 */
[----:B------:R-:W-:Y:S01]  /*6a00*/  IMAD.U32 R5, RZ, RZ, UR4 ;  /* 0x00000004ff057e24 */ /* 0x000fe2000f8e00ff */
[----:B------:R-:W-:Y:S04]  /*6a10*/  @!P2 R2UR UR4, R4 ;  /* 0x000000000404a2ca */ /* 0x000fe800000e0000 */
[----:B------:R-:W-:Y:S11]  /*6a20*/  @!P2 R2UR UR5, R5 ;  /* 0x000000000505a2ca */ /* 0x000ff600000e0000 */
[----:B------:R-:W-:Y:S02]  /*6a30*/  @!UPT UIADD3 URZ, UPT, UPT, URZ, URZ, URZ ;  /* 0x000000fffffff290 */ /* 0x000fe4000fffe0ff */
[----:B------:R1:W-:Y:S01]  /*6a40*/  @!UP0 UTMALDG.5D [UR16], [UR4], desc[UR6] ;  /* 0x00000610040085b4 */ /* 0x0003e20008021000 */
[----:B------:R-:W-:Y:S05]  /*6a50*/  VOTEU.ALL UP0, P2 ;  /* 0x0000000000ff7886 */ /* 0x000fea0001000000 */
[----:B------:R2:W-:Y:S01]  /*6a60*/  @!UP0 UTMALDG.5D [UR8], [UR4], desc[UR6] ;  /* 0x00000608040085b4 */ /* 0x0005e20008021000 */
[----:B------:R2:W-:Y:S01]  /*6a70*/  @!P2 SYNCS.ARRIVE.TRANS64.RED.A0TR RZ, [UR42+0xd8], R2 ;  /* 0x0000d802ffffa9a7 */ /* 0x0005e2000830042a */
[----:B------:R-:W-:Y:S01]  /*6a80*/  SYNCS.ARRIVE.TRANS64.RED.A1T0 RZ, [UR63], RZ ;  /* 0x000000ffffff79a7 */ /* 0x000fe2000810043f */
[----:B-1----:R-:W-:Y:S02]  /*6a90*/  UIADD3 UR19, UPT, UPT, UR15, UR26, URZ ;  /* 0x0000001a0f137290 */ /* 0x002fe4000fffe0ff */
[----:B------:R-:W-:Y:S01]  /*6aa0*/  UIADD3 UR20, UPT, UPT, UR23, UR24, URZ ;  /* 0x0000001817147290 */ /* 0x000fe2000fffe0ff */
[----:B------:R-:W-:Y:S11]  /*6ab0*/  BRA.U UP3, `(.L_x_98) ;  /* 0xffffffe903fc7547 */ /* 0x000ff6000b83ffff */
[----:B--2---:R-:W-:-:S04]  /*6ac0*/  SHF.L.U32 R2, R10, 0x1f, RZ ;  /* 0x0000001f0a027819 */ /* 0x004fc800000006ff */
[----:B------:R-:W1:Y:S02]  /*6ad0*/  SYNCS.PHASECHK.TRANS64.TRYWAIT P0, [UR42+0xe0], R2 ;  /* 0x0000e002ff0075a7 */ /* 0x000e64000800112a */
[----:B-1----:R-:W-:Y:S05]  /*6ae0*/  @!P0 BRA `(.L_x_99) ;  /* 0x0000004c00148947 */ /* 0x002fea0003800000 */
.L_x_204:
[----:B------:R-:W2:Y:S02]  /*6af0*/  SYNCS.PHASECHK.TRANS64.TRYWAIT P0, [UR42+0xe8], R2 ;  /* 0x0000e802ff0075a7 */ /* 0x000ea4000800112a */
[----:B--2---:R-:W-:Y:S05]  /*6b00*/  @!P0 BRA `(.L_x_100) ;  /* 0x0000004c00248947 */ /* 0x004fea0003800000 */
.L_x_206:
[----:B------:R-:W2:Y:S02]  /*6b10*/  SYNCS.PHASECHK.TRANS64.TRYWAIT P0, [UR42+0xf0], R2 ;  /* 0x0000f002ff0075a7 */ /* 0x000ea4000800112a */
[----:B--2---:R-:W-:Y:S05]  /*6b20*/  @!P0 BRA `(.L_x_101) ;  /* 0x0000004c00348947 */ /* 0x004fea0003800000 */
.L_x_208:
[----:B-1----:R-:W-:-:S07]  /*6b30*/  MOV R0, UR42 ;  /* 0x0000002a00007c02 */ /* 0x002fce0008000f00 */
.L_x_102:
[----:B-1----:R-:W-:-:S04]  /*6b40*/  SHF.L.U32 R2, R10, 0x1f, RZ ;  /* 0x0000001f0a027819 */ /* 0x002fc800000006ff */
[----:B------:R1:W2:Y:S03]  /*6b50*/  SYNCS.PHASECHK.TRANS64.TRYWAIT P0, [R0+URZ+0xf8], R2 ;  /* 0x0000f802000075a7 */ /* 0x0002a600080011ff */
[----:B--2---:R-:W-:Y:S05]  /*6b60*/  @!P0 NANOSLEEP.SYNCS 0x989680 ;  /* 0x009896800000895d */ /* 0x004fea0003900000 */
[----:B------:R-:W2:Y:S02]  /*6b70*/  @!P0 SYNCS.PHASECHK.TRANS64 P0, [R0+URZ+0xf8], R2 ;  /* 0x0000f802000085a7 */ /* 0x000ea400080010ff */
[----:B--2---:R-:W-:Y:S05]  /*6b80*/  @P0 EXIT ;  /* 0x000000000000094d */ /* 0x004fea0003800000 */
[----:B------:R-:W-:Y:S05]  /*6b90*/  BRA `(.L_x_102) ;  /* 0xfffffffc00e87947 */ /* 0x000fea000383ffff */
.L_x_87:
[----:B------:R-:W-:-:S06]  /*6ba0*/  UISETP.GE.AND UP0, UPT, UR18, 0x4, UPT ;  /* 0x000000041200788c */ /* 0x000fcc000bf06270 */
[----:B------:R-:W-:-:S13]  /*6bb0*/  PLOP3.LUT P0, PT, PT, PT, UP0, 0x80, 0x8 ;  /* 0x000000000008781c */ /* 0x000fda0003f0f008 */
[----:B-1----:R-:W-:Y:S05]  /*6bc0*/  @!P0 EXIT ;  /* 0x000000000000894d */ /* 0x002fea0003800000 */
[----:B------:R-:W1:Y:S08]  /*6bd0*/  S2UR UR4, SR_CgaCtaId ;  /* 0x00000000000479c3 */ /* 0x000e700000008800 */
[----:B------:R-:W-:Y:S01]  /*6be0*/  BAR.SYNC.DEFER_BLOCKING 0x6, 0xa0 ;  /* 0x0182800000007b1d */ /* 0x000fe20000010000 */
[C---:B------:R-:W-:Y:S01]  /*6bf0*/  IMAD.SHL.U32 R0, R64.reuse, 0x10, RZ ;  /* 0x0000001040007824 */ /* 0x040fe200078e00ff */
[C---:B------:R-:W-:Y:S01]  /*6c00*/  LOP3.LUT R65, R64.reuse, 0x60, RZ, 0xc0, !PT ;  /* 0x0000006040417812 */ /* 0x040fe200078ec0ff */
[----:B------:R-:W-:Y:S01]  /*6c10*/  IMAD.SHL.U32 R3, R53, 0x200, RZ ;  /* 0x0000020035037824 */ /* 0x000fe200078e00ff */
[C---:B------:R-:W-:Y:S01]  /*6c20*/  LOP3.LUT R62, R64.reuse, 0x2, RZ, 0xc0, !PT ;  /* 0x00000002403e7812 */ /* 0x040fe200078ec0ff */
[----:B------:R-:W-:Y:S01]  /*6c30*/  IMAD.SHL.U32 R4, R64, 0x2, RZ ;  /* 0x0000000240047824 */ /* 0x000fe200078e00ff */
[----:B------:R-:W-:Y:S01]  /*6c40*/  UMOV UR50, 0x400 ;  /* 0x0000040000327882 */ /* 0x000fe20000000000 */
[C---:B------:R-:W-:Y:S01]  /*6c50*/  LOP3.LUT R63, R0.reuse, 0x590, RZ, 0xc0, !PT ;  /* 0x00000590003f7812 */ /* 0x040fe200078ec0ff */
[----:B------:R-:W2:Y:S01]  /*6c60*/  LDC.64 R50, c[0x0][0x9b0] ;  /* 0x00026c00ff327b82 */ /* 0x000ea20000000a00 */
[----:B------:R-:W3:Y:S01]  /*6c70*/  LDCU.64 UR6, c[0x0][0x990] ;  /* 0x00013200ff0677ac */ /* 0x000ee20008000a00 */
[----:B------:R-:W-:Y:S01]  /*6c80*/  LOP3.LUT R0, R0, 0x60, RZ, 0xc0, !PT ;  /* 0x0000006000007812 */ /* 0x000fe200078ec0ff */
[----:B------:R-:W-:Y:S01]  /*6c90*/  IMAD.U32 R23, R64, 0x10000, RZ ;  /* 0x0001000040177824 */ /* 0x000fe200078e00ff */
[----:B------:R-:W-:Y:S01]  /*6ca0*/  LOP3.LUT R63, R63, 0x200, R3, 0xf8, !PT ;  /* 0x000002003f3f7812 */ /* 0x000fe200078ef803 */
[----:B------:R-:W-:Y:S01]  /*6cb0*/  USHF.R.S32.HI UR54, URZ, 0x1f, UR5 ;  /* 0x0000001fff367899 */ /* 0x000fe20008011405 */
[----:B------:R-:W-:Y:S01]  /*6cc0*/  LOP3.LUT R4, R0, 0xc, R4, 0xf8, !PT ;  /* 0x0000000c00047812 */ /* 0x000fe200078ef804 */
[----:B------:R-:W-:Y:S01]  /*6cd0*/  IMAD.SHL.U32 R0, R53, 0x200000, RZ ;  /* 0x0020000035007824 */ /* 0x000fe200078e00ff */
[----:B------:R-:W4:Y:S01]  /*6ce0*/  LDC.64 R48, c[0x0][0x9a8] ;  /* 0x00026a00ff307b82 */ /* 0x000f220000000a00 */
[----:B------:R-:W-:Y:S01]  /*6cf0*/  LOP3.LUT R64, R64, 0x4, RZ, 0xc0, !PT ;  /* 0x0000000440407812 */ /* 0x000fe200078ec0ff */
[----:B------:R-:W-:Y:S01]  /*6d00*/  ULEA.HI UR54, UR54, UR5, URZ, 0x7 ;  /* 0x0000000536367291 */ /* 0x000fe2000f8f38ff */
[----:B------:R-:W-:Y:S01]  /*6d10*/  LOP3.LUT R63, R63, R4, RZ, 0xfc, !PT ;  /* 0x000000043f3f7212 */ /* 0x000fe200078efcff */
[----:B------:R-:W-:Y:S01]  /*6d20*/  IMAD.MOV.U32 R60, RZ, RZ, 0x1 ;  /* 0x00000001ff3c7424 */ /* 0x000fe200078e00ff */
[----:B------:R-:W-:Y:S01]  /*6d30*/  LOP3.LUT R0, R0, 0x200000, RZ, 0xc0, !PT ;  /* 0x0020000000007812 */ /* 0x000fe200078ec0ff */
[----:B------:R-:W-:Y:S01]  /*6d40*/  IMAD.MOV.U32 R22, RZ, RZ, RZ ;  /* 0x000000ffff167224 */ /* 0x000fe200078e00ff */
[----:B-1----:R-:W-:Y:S01]  /*6d50*/  ULEA UR50, UR4, UR50, 0x18 ;  /* 0x0000003204327291 */ /* 0x002fe2000f8ec0ff */
[----:B------:R-:W-:-:S02]  /*6d60*/  CS2R R58, SRZ ;  /* 0x00000000003a7805 */ /* 0x000fc4000001ff00 */
[----:B------:R-:W-:Y:S01]  /*6d70*/  LOP3.LUT R23, R0, 0x400000, R23, 0xf8, !PT ;  /* 0x0040000000177812 */ /* 0x000fe200078ef817 */
[----:B------:R-:W1:Y:S01]  /*6d80*/  LDCU UR63, c[0x0][0x370] ;  /* 0x00006e00ff3f77ac */ /* 0x000e620008000800 */
[----:B---3--:R-:W-:Y:S01]  /*6d90*/  MOV R67, UR6 ;  /* 0x0000000600437c02 */ /* 0x008fe20008000f00 */
[----:B------:R-:W-:Y:S01]  /*6da0*/  IMAD.U32 R66, RZ, RZ, UR7 ;  /* 0x00000007ff427e24 */ /* 0x000fe2000f8e00ff */
[----:B------:R-:W-:Y:S02]  /*6db0*/  UIADD3 UR4, UPT, UPT, UR50, 0x200, URZ ;  /* 0x0000020032047890 */ /* 0x000fe4000fffe0ff */
[----:B------:R-:W3:Y:S01]  /*6dc0*/  LDS R2, [UR50+0x160] ;  /* 0x00016032ff027984 */ /* 0x000ee20008000800 */
[----:B------:R-:W1:Y:S03]  /*6dd0*/  LDCU UR48, c[0x0][0xc0c] ;  /* 0x00018180ff3077ac */ /* 0x000e660008000800 */
[----:B------:R-:W-:Y:S01]  /*6de0*/  IMAD.U32 R57, RZ, RZ, UR4 ;  /* 0x00000004ff397e24 */ /* 0x000fe2000f8e00ff */
[----:B------:R-:W1:Y:S04]  /*6df0*/  LDCU UR38, c[0x0][0xc30] ;  /* 0x00018600ff2677ac */ /* 0x000e680008000800 */
[----:B------:R-:W-:Y:S01]  /*6e00*/  LEA R63, R63, R57, 0x2 ;  /* 0x000000393f3f7211 */ /* 0x000fe200078e10ff */
[----:B------:R-:W1:Y:S04]  /*6e10*/  LDCU.64 UR60, c[0x0][0x988] ;  /* 0x00013100ff3c77ac */ /* 0x000e680008000a00 */
[--C-:B------:R-:W-:Y:S01]  /*6e20*/  IMAD R62, R62, -0x10, R63.reuse ;  /* 0xfffffff03e3e7824 */ /* 0x100fe200078e023f */
[----:B------:R-:W1:Y:S01]  /*6e30*/  LDCU.64 UR46, c[0x0][0xc28] ;  /* 0x00018500ff2e77ac */ /* 0x000e620008000a00 */
[----:B------:R-:W-:Y:S01]  /*6e40*/  IMAD R61, R64, -0x10, R63 ;  /* 0xfffffff0403d7824 */ /* 0x000fe200078e023f */
[----:B------:R-:W1:Y:S01]  /*6e50*/  LDCU.128 UR56, c[0x0][0xc10] ;  /* 0x00018200ff3877ac */ /* 0x000e620008000c00 */
[----:B------:R-:W1:Y:S01]  /*6e60*/  LDCU UR62, c[0x0][0x374] ;  /* 0x00006e80ff3e77ac */ /* 0x000e620008000800 */
[----:B------:R-:W-:Y:S01]  /*6e70*/  USHF.R.S32.HI UR54, URZ, 0x7, UR54 ;  /* 0x00000007ff367899 */ /* 0x000fe20008011436 */
[----:B------:R-:W-:Y:S01]  /*6e80*/  UMOV UR55, URZ ;  /* 0x000000ff00377c82 */ /* 0x000fe20008000000 */
[----:B------:R-:W-:Y:S01]  /*6e90*/  UMOV UR53, URZ ;  /* 0x000000ff00357c82 */ /* 0x000fe20008000000 */
[C---:B---3--:R-:W-:Y:S01]  /*6ea0*/  VIADD R3, R2.reuse, 0x40 ;  /* 0x0000004002037836 */ /* 0x048fe20000000000 */
[----:B------:R-:W-:-:S04]  /*6eb0*/  LOP3.LUT R2, R2, 0xffff, RZ, 0xc0, !PT ;  /* 0x0000ffff02027812 */ /* 0x000fc800078ec0ff */
[----:B------:R-:W-:-:S05]  /*6ec0*/  LOP3.LUT R3, R3, 0xffff, RZ, 0xc0, !PT ;  /* 0x0000ffff03037812 */ /* 0x000fca00078ec0ff */
[----:B-12-4-:R3:W-:Y:S02]  /*6ed0*/  STL.64 [R1], R2 ;  /* 0x0000000201007387 */ /* 0x0167e40000100a00 */
.L_x_146:
[----:B---3--:R-:W-:Y:S04]  /*6ee0*/  SHF.L.U32 R2, R58, 0x1f, RZ ;  /* 0x0000001f3a027819 */ /* 0x008fe800000006ff */
[----:B-1----:R-:W1:Y:S02]  /*6ef0*/  SYNCS.PHASECHK.TRANS64.TRYWAIT P0, [UR50+0x110], R2 ;  /* 0x00011002ff0075a7 */ /* 0x002e640008001132 */
[----:B-1----:R-:W-:Y:S05]  /*6f00*/  @!P0 BRA `(.L_x_103) ;  /* 0x0000004800548947 */ /* 0x002fea0003800000 */
.L_x_210:
[----:B------:R-:W2:Y:S01]  /*6f10*/  LDS.128 R4, [UR50+0x150] ;  /* 0x00015032ff047984 */ /* 0x000ea20008000c00 */
[----:B------:R-:W-:Y:S01]  /*6f20*/  UISETP.GE.AND UP0, UPT, UR39, 0x1, UPT ;  /* 0x000000012700788c */ /* 0x000fe2000bf06270 */
[----:B------:R-:W-:Y:S01]  /*6f30*/  @!PT LDS RZ, [RZ] ;  /* 0x00000000fffff984 */ /* 0x000fe20000000800 */
[----:B------:R-:W-:Y:S01]  /*6f40*/  @!PT LDS RZ, [RZ] ;  /* 0x00000000fffff984 */ /* 0x000fe20000000800 */
[----:B------:R-:W-:Y:S01]  /*6f50*/  @!PT LDS RZ, [RZ] ;  /* 0x00000000fffff984 */ /* 0x000fe20000000800 */
[----:B------:R-:W-:Y:S01]  /*6f60*/  @!PT LDS RZ, [RZ] ;  /* 0x00000000fffff984 */ /* 0x000fe20000000800 */
[----:B------:R3:W-:Y:S06]  /*6f70*/  MEMBAR.ALL.CTA ;  /* 0x0000000000007992 */ /* 0x0007ec0000008000 */
[----:B---3--:R-:W3:Y:S01]  /*6f80*/  FENCE.VIEW.ASYNC.S ;  /* 0x00000000000073c6 */ /* 0x008ee20000000000 */
[----:B--2---:R-:W-:Y:S11]  /*6f90*/  LOP3.LUT P0, RZ, R6, 0x1, RZ, 0xc0, !PT ;  /* 0x0000000106ff7812 */ /* 0x004ff6000780c0ff */
[----:B------:R-:W-:Y:S02]  /*6fa0*/  @!UPT UIADD3 URZ, UPT, UPT, URZ, URZ, URZ ;  /* 0x000000fffffff290 */ /* 0x000fe4000fffe0ff */
[----:B---3--:R-:W-:Y:S01]  /*6fb0*/  VOTEU.ANY UP1, P0 ;  /* 0x0000000000ff7886 */ /* 0x008fe20000020100 */
[----:B------:R-:W-:Y:S01]  /*6fc0*/  PLOP3.LUT P0, PT, PT, PT, UP1, 0x80, 0x8 ;  /* 0x000000000008781c */ /* 0x000fe20003f0f018 */
[----:B------:R-:W-:Y:S06]  /*6fd0*/  UP2UR UR4, UPR, URZ, 0x2 ;  /* 0x00000002ff047883 */ /* 0x000fec0008000000 */
[----:B------:R-:W-:Y:S01]  /*6fe0*/  IMAD.U32 R68, RZ, RZ, UR4 ;  /* 0x00000004ff447e24 */ /* 0x000fe2000f8e00ff */
[----:B------:R-:W-:Y:S04]  /*6ff0*/  UIADD3 UR4, UPT, UPT, UR50, 0x118, URZ ;  /* 0x0000011832047890 */ /* 0x000fe8000fffe0ff */
[----:B------:R-:W-:Y:S01]  /*7000*/  UPRMT UR4, URZ, 0x654, UR4 ;  /* 0x00000654ff047896 */ /* 0x000fe20008000004 */
[----:B-1----:R-:W-:Y:S02]  /*7010*/  @P0 MOV R2, R4 ;  /* 0x0000000400020202 */ /* 0x002fe40000000f00 */
[----:B------:R-:W-:Y:S02]  /*7020*/  @P0 LOP3.LUT R0, R5, 0xffff, RZ, 0xc0, !PT ;  /* 0x0000ffff05000812 */ /* 0x000fe400078ec0ff */
[----:B------:R-:W-:Y:S02]  /*7030*/  @P0 R2UR UR6, R2 ;  /* 0x00000000020602ca */ /* 0x000fe400000e0000 */
[----:B------:R-:W-:Y:S01]  /*7040*/  @P0 R2UR UR5, R0 ;  /* 0x00000000000502ca */ /* 0x000fe200000e0000 */
[----:B------:R-:W-:Y:S01]  /*7050*/  IMAD.U32 R0, RZ, RZ, UR54 ;  /* 0x00000036ff007e24 */ /* 0x000fe2000f8e00ff */
[----:B------:R-:W-:Y:S04]  /*7060*/  SYNCS.ARRIVE.TRANS64.RED.A1T0 RZ, [UR4], RZ ;  /* 0x000000ffffff79a7 */ /* 0x000fe80008100404 */
[----:B------:R-:W-:Y:S05]  /*7070*/  IABS R2, R0 ;  /* 0x0000000000027213 */ /* 0x000fea0000000000 */
[----:B------:R-:W-:Y:S02]  /*7080*/  @UP1 UMOV UR37, UR6 ;  /* 0x0000000600251c82 */ /* 0x000fe40008000000 */
[----:B------:R-:W-:Y:S01]  /*7090*/  @UP1 UMOV UR36, UR5 ;  /* 0x0000000500241c82 */ /* 0x000fe20008000000 */
[----:B------:R-:W-:Y:S05]  /*70a0*/  BRA.U !UP0, `(.L_x_104) ;  /* 0x0000000108cc7547 */ /* 0x000fea000b800000 */
[----:B------:R-:W1:Y:S01]  /*70b0*/  LDCU UR9, c[0x0][0xc20] ;  /* 0x00018400ff0977ac */ /* 0x000e620008000800 */
[----:B------:R-:W-:Y:S02]  /*70c0*/  UIMAD.WIDE.U32 UR4, UR62, UR59, URZ ;  /* 0x0000003b3e0472a5 */ /* 0x000fe4000f8e00ff */
[----:B------:R-:W-:Y:S02]  /*70d0*/  UIMAD.WIDE.U32 UR6, UR63, UR56, URZ ;  /* 0x000000383f0672a5 */ /* 0x000fe4000f8e00ff */
[----:B------:R-:W-:Y:S02]  /*70e0*/  UIMAD.WIDE.U32 UR10, UR36, UR59, URZ ;  /* 0x0000003b240a72a5 */ /* 0x000fe4000f8e00ff */
[----:B------:R-:W-:Y:S02]  /*70f0*/  UISETP.NE.AND UP0, UPT, UR58, 0x1, UPT ;  /* 0x000000013a00788c */ /* 0x000fe4000bf05270 */
[----:B------:R-:W-:Y:S02]  /*7100*/  UISETP.NE.AND UP1, UPT, UR48, 0x1, UPT ;  /* 0x000000013000788c */ /* 0x000fe4000bf25270 */
[----:B------:R-:W-:Y:S02]  /*7110*/  UISETP.NE.AND UP2, UPT, UR39, 0x1, UPT ;  /* 0x000000012700788c */ /* 0x000fe4000bf45270 */
[----:B------:R-:W-:Y:S01]  /*7120*/  UIMAD.WIDE.U32 UR12, UR37, UR56, URZ ;  /* 0x00000038250c72a5 */ /* 0x000fe2000f8e00ff */
[----:B------:R-:W-:Y:S01]  /*7130*/  UMOV UR4, UR5 ;  /* 0x0000000500047c82 */ /* 0x000fe20008000000 */
[----:B------:R-:W-:Y:S01]  /*7140*/  UMOV UR6, UR11 ;  /* 0x0000000b00067c82 */ /* 0x000fe20008000000 */
[----:B-1----:R-:W-:Y:S03]  /*7150*/  USHF.R.U32.HI UR8, URZ, UR9, UR4 ;  /* 0x00000009ff087299 */ /* 0x002fe60008011604 */
[----:B------:R-:W-:Y:S02]  /*7160*/  UMOV UR4, UR7 ;  /* 0x0000000700047c82 */ /* 0x000fe40008000000 */
[----:B------:R-:W-:Y:S02]  /*7170*/  USHF.R.U32.HI UR5, URZ, UR57, UR4 ;  /* 0x00000039ff057299 */ /* 0x000fe40008011604 */
[----:B------:R-:W-:Y:S02]  /*7180*/  USEL UR4, UR62, UR8, !UP0 ;  /* 0x000000083e047287 */ /* 0x000fe4000c000000 */
[----:B------:R-:W-:Y:S02]  /*7190*/  USHF.R.U32.HI UR8, URZ, UR9, UR6 ;  /* 0x00000009ff087299 */ /* 0x000fe40008011606 */
[----:B------:R-:W-:Y:S02]  /*71a0*/  UIMAD.WIDE.U32 UR6, UR4, UR46, URZ ;  /* 0x0000002e040672a5 */ /* 0x000fe4000f8e00ff */
[----:B------:R-:W-:Y:S02]  /*71b0*/  USEL UR9, UR63, UR5, !UP1 ;  /* 0x000000053f097287 */ /* 0x000fe4000c800000 */
[----:B------:R-:W-:Y:S02]  /*71c0*/  USEL UR8, UR36, UR8, !UP0 ;  /* 0x0000000824087287 */ /* 0x000fe4000c000000 */
[----:B------:R-:W-:Y:S01]  /*71d0*/  UIMAD.WIDE.U32 UR10, UR9, UR46, URZ ;  /* 0x0000002e090a72a5 */ /* 0x000fe2000f8e00ff */
[----:B------:R-:W-:Y:S01]  /*71e0*/  UMOV UR6, UR7 ;  /* 0x0000000700067c82 */ /* 0x000fe20008000000 */
[----:B------:R-:W-:Y:S01]  /*71f0*/  UMOV UR5, UR13 ;  /* 0x0000000d00057c82 */ /* 0x000fe20008000000 */
[----:B------:R-:W-:Y:S02]  /*7200*/  @UP2 USHF.R.U32.HI UR4, URZ, UR47, UR6 ;  /* 0x0000002fff042299 */ /* 0x000fe40008011606 */
[----:B------:R-:W-:Y:S02]  /*7210*/  USHF.R.U32.HI UR5, URZ, UR57, UR5 ;  /* 0x00000039ff057299 */ /* 0x000fe40008011605 */
[----:B------:R-:W-:Y:S02]  /*7220*/  UIMAD UR4, UR39, UR4, URZ ;  /* 0x00000004270472a4 */ /* 0x000fe4000f8e02ff */
[----:B------:R-:W-:Y:S02]  /*7230*/  USEL UR5, UR37, UR5, !UP1 ;  /* 0x0000000525057287 */ /* 0x000fe4000c800000 */
[----:B------:R-:W-:Y:S01]  /*7240*/  UISETP.GE.AND UP0, UPT, UR8, UR4, UPT ;  /* 0x000000040800728c */ /* 0x000fe2000bf06270 */
[----:B------:R-:W-:Y:S01]  /*7250*/  UMOV UR6, UR11 ;  /* 0x0000000b00067c82 */ /* 0x000fe20008000000 */
[----:B------:R-:W-:Y:S02]  /*7260*/  UIMAD.WIDE.U32 UR10, UR8, UR46, URZ ;  /* 0x0000002e080a72a5 */ /* 0x000fe4000f8e00ff */
[----:B------:R-:W-:Y:S04]  /*7270*/  @UP2 USHF.R.U32.HI UR9, URZ, UR47, UR6 ;  /* 0x0000002fff092299 */ /* 0x000fe80008011606 */
[----:B------:R-:W-:Y:S01]  /*7280*/  UIMAD UR6, UR39, UR9, URZ ;  /* 0x00000009270672a4 */ /* 0x000fe2000f8e02ff */
[----:B------:R-:W-:Y:S03]  /*7290*/  UMOV UR4, UR11 ;  /* 0x0000000b00047c82 */ /* 0x000fe60008000000 */
[----:B------:R-:W-:Y:S02]  /*72a0*/  UISETP.GE.OR UP0, UPT, UR5, UR6, UP0 ;  /* 0x000000060500728c */ /* 0x000fe40008706670 */
[----:B------:R-:W-:Y:S02]  /*72b0*/  USHF.R.U32.HI UR4, URZ, UR47, UR4 ;  /* 0x0000002fff047299 */ /* 0x000fe40008011604 */
[----:B------:R-:W-:Y:S02]  /*72c0*/  UIMAD.WIDE.U32 UR6, UR5, UR46, URZ ;  /* 0x0000002e050672a5 */ /* 0x000fe4000f8e00ff */
[----:B------:R-:W-:Y:S02]  /*72d0*/  USEL UR11, UR8, UR4, !UP2 ;  /* 0x00000004080b7287 */ /* 0x000fe4000d000000 */
[----:B------:R-:W-:Y:S02]  /*72e0*/  UIADD3 UR6, UPT, UPT, -UR5, URZ, URZ ;  /* 0x000000ff05067290 */ /* 0x000fe4000fffe1ff */
[----:B------:R-:W-:Y:S02]  /*72f0*/  UIADD3 UR10, UPT, UPT, -UR11, URZ, URZ ;  /* 0x000000ff0b0a7290 */ /* 0x000fe4000fffe1ff */
[----:B------:R-:W-:Y:S02]  /*7300*/  UIMAD UR6, UR48, UR6, UR37 ;  /* 0x00000006300672a4 */ /* 0x000fe4000f8e0225 */
[----:B------:R-:W-:Y:S01]  /*7310*/  UIMAD UR10, UR39, UR10, UR8 ;  /* 0x0000000a270a72a4 */ /* 0x000fe2000f8e0208 */
[----:B------:R-:W-:Y:S01]  /*7320*/  @!UP0 UMOV UR4, UR7 ;  /* 0x0000000700048c82 */ /* 0x000fe20008000000 */
[----:B------:R-:W-:Y:S02]  /*7330*/  UIADD3 UR7, UPT, UPT, -UR8, URZ, URZ ;  /* 0x000000ff08077290 */ /* 0x000fe4000fffe1ff */
[----:B------:R-:W-:Y:S04]  /*7340*/  @!UP0 USHF.R.U32.HI UR4, URZ, UR47, UR4 ;  /* 0x0000002fff048299 */ /* 0x000fe80008011604 */
[----:B------:R-:W-:Y:S04]  /*7350*/  @!UP0 USEL UR4, UR5, UR4, !UP2 ;  /* 0x0000000405048287 */ /* 0x000fe8000d000000 */
[----:B------:R-:W-:Y:S02]  /*7360*/  @!UP0 UIMAD UR9, UR9, UR10, UR4 ;  /* 0x0000000a090982a4 */ /* 0x000fe4000f8e0204 */
[----:B------:R-:W-:Y:S02]  /*7370*/  @!UP0 UIADD3 UR10, UPT, UPT, UR11, -UR4, URZ ;  /* 0x800000040b0a8290 */ /* 0x000fe4000fffe0ff */
[----:B------:R-:W-:Y:S02]  /*7380*/  UIMAD UR4, UR58, UR7, UR36 ;  /* 0x000000073a0472a4 */ /* 0x000fe4000f8e0224 */
[----:B------:R-:W-:Y:S03]  /*7390*/  @!UP0 UIMAD UR8, UR10, UR39, UR5 ;  /* 0x000000270a0882a4 */ /* 0x000fe6000f8e0205 */
[----:B------:R-:W-:Y:S02]  /*73a0*/  @!UP0 UMOV UR5, UR9 ;  /* 0x0000000900058c82 */ /* 0x000fe40008000000 */
[----:B------:R-:W-:Y:S02]  /*73b0*/  UIMAD UR37, UR5, UR48, UR6 ;  /* 0x00000030052572a4 */ /* 0x000fe4000f8e0206 */
[----:B------:R-:W-:Y:S11]  /*73c0*/  UIMAD UR36, UR8, UR58, UR4 ;  /* 0x0000003a082472a4 */ /* 0x000ff6000f8e0204 */
[----:B------:R-:W-:Y:S01]  /*73d0*/  @!UPT UIADD3 URZ, UPT, UPT, URZ, URZ, URZ ;  /* 0x000000fffffff290 */ /* 0x000fe2000fffe0ff */
.L_x_104:
[----:B------:R-:W1:Y:S01]  /*73e0*/  LDCU UR16, c[0x0][0x388] ;  /* 0x00007100ff1077ac */ /* 0x000e620008000800 */
[----:B------:R-:W-:Y:S01]  /*73f0*/  R2UR UR6, R2 ;  /* 0x00000000020672ca */ /* 0x000fe200000e0000 */
[----:B------:R-:W-:Y:S01]  /*7400*/  IMAD.U32 R8, RZ, RZ, UR19 ;  /* 0x00000013ff087e24 */ /* 0x000fe2000f8e00ff */
[----:B------:R-:W-:Y:S01]  /*7410*/  LEA R2, R22, UR49, 0x2 ;  /* 0x0000003116027c11 */ /* 0x000fe2000f8e10ff */
[----:B------:R-:W2:Y:S01]  /*7420*/  LDCU UR11, c[0x0][0x38c] ;  /* 0x00007180ff0b77ac */ /* 0x000ea20008000800 */
[----:B------:R-:W-:Y:S01]  /*7430*/  IABS R0, R0 ;  /* 0x0000000000007213 */ /* 0x000fe20000000000 */
[----:B------:R-:W-:Y:S01]  /*7440*/  BSSY.RECONVERGENT B6, `(.L_x_105) ;  /* 0x0000094000067945 */ /* 0x000fe20003800200 */
[----:B------:R-:W-:Y:S01]  /*7450*/  IABS R8, R8 ;  /* 0x0000000800087213 */ /* 0x000fe20000000000 */
[----:B------:R-:W-:Y:S01]  /*7460*/  USHF.L.U32 UR42, UR20, 0x6, URZ ;  /* 0x00000006142a7899 */ /* 0x000fe200080006ff */
[----:B------:R-:W5:Y:S01]  /*7470*/  LDL R2, [R2] ;  /* 0x0000000002027983 */ /* 0x000f620000100800 */
[----:B------:R-:W-:Y:S01]  /*7480*/  IMAD.MOV R0, RZ, RZ, -R0 ;  /* 0x000000ffff007224 */ /* 0x000fe200078e0a00 */
[----:B------:R-:W-:Y:S02]  /*7490*/  R2UR UR9, R8 ;  /* 0x00000000080972ca */ /* 0x000fe400000e0000 */
[----:B------:R-:W-:Y:S01]  /*74a0*/  @P0 SHF.R.U32.HI R4, RZ, 0x10, R5 ;  /* 0x00000010ff040819 */ /* 0x000fe20000011605 */
[----:B------:R-:W3:Y:S01]  /*74b0*/  I2F.RP R3, UR6 ;  /* 0x0000000600037d06 */ /* 0x000ee20008209400 */
[----:B------:R-:W-:Y:S02]  /*74c0*/  R2UR UR17, R70 ;  /* 0x00000000461172ca */ /* 0x000fe400000e0000 */
[----:B------:R-:W-:Y:S02]  /*74d0*/  @P0 R2UR UR17, R4 ;  /* 0x00000000041102ca */ /* 0x000fe400000e0000 */
[----:B------:R-:W-:Y:S05]  /*74e0*/  LOP3.LUT P0, RZ, R57, 0x1b0, RZ, 0xc0, !PT ;  /* 0x000001b039ff7812 */ /* 0x000fea000780c0ff */
[----:B---3--:R-:W3:Y:S01]  /*74f0*/  MUFU.RCP R3, R3 ;  /* 0x0000000300037308 */ /* 0x008ee20000001000 */
[----:B--2---:R-:W-:Y:S05]  /*7500*/  IMAD.U32 R8, RZ, RZ, UR11 ;  /* 0x0000000bff087e24 */ /* 0x004fea000f8e00ff */
[----:B------:R-:W-:Y:S01]  /*7510*/  IMAD.U32 R70, RZ, RZ, UR17 ;  /* 0x00000011ff467e24 */ /* 0x000fe2000f8e00ff */
[----:B------:R-:W-:Y:S04]  /*7520*/  IABS R8, R8 ;  /* 0x0000000800087213 */ /* 0x000fe80000000000 */
[----:B------:R-:W2:Y:S01]  /*7530*/  I2F.RP R10, R8 ;  /* 0x00000008000a7306 */ /* 0x000ea20000209400 */
[----:B---3--:R-:W-:Y:S09]  /*7540*/  VIADD R3, R3, 0xffffffe ;  /* 0x0ffffffe03037836 */ /* 0x008ff20000000000 */
[----:B------:R-:W3:Y:S10]  /*7550*/  F2I.FTZ.U32.TRUNC.NTZ R3, R3 ;  /* 0x0000000300037305 */ /* 0x000ef4000021f000 */
[----:B--2---:R-:W2:Y:S01]  /*7560*/  MUFU.RCP R10, R10 ;  /* 0x0000000a000a7308 */ /* 0x004ea20000001000 */
[----:B---3--:R-:W-:Y:S01]  /*7570*/  R2UR UR5, R3 ;  /* 0x00000000030572ca */ /* 0x008fe200000e0000 */
[----:B-1----:R-:W-:Y:S05]  /*7580*/  IMAD.U32 R3, RZ, RZ, UR16 ;  /* 0x00000010ff037e24 */ /* 0x002fea000f8e00ff */
[----:B------:R-:W-:Y:S04]  /*7590*/  IABS R3, R3 ;  /* 0x0000000300037213 */ /* 0x000fe80000000000 */
[----:B------:R-:W-:Y:S01]  /*75a0*/  R2UR UR7, R3 ;  /* 0x00000000030772ca */ /* 0x000fe200000e0000 */
[----:B--2---:R-:W-:Y:S02]  /*75b0*/  VIADD R10, R10, 0xffffffe ;  /* 0x0ffffffe0a0a7836 */ /* 0x004fe40000000000 */
[----:B------:R-:W-:Y:S02]  /*75c0*/  UIADD3 UR4, UPT, UPT, URZ, -UR5, URZ ;  /* 0x80000005ff047290 */ /* 0x000fe4000fffe0ff */
[----:B------:R-:W1:Y:S02]  /*75d0*/  F2I.FTZ.U32.TRUNC.NTZ R11, R10 ;  /* 0x0000000a000b7305 */ /* 0x000e64000021f000 */
[----:B------:R-:W-:Y:S03]  /*75e0*/  UIMAD UR8, UR4, UR6, URZ ;  /* 0x00000006040872a4 */ /* 0x000fe6000f8e02ff */
[----:B------:R-:W-:Y:S02]  /*75f0*/  UMOV UR4, URZ ;  /* 0x000000ff00047c82 */ /* 0x000fe40008000000 */
[----:B------:R-:W-:Y:S02]  /*7600*/  UIMAD.WIDE.U32 UR4, UR5, UR8, UR4 ;  /* 0x00000008050472a5 */ /* 0x000fe4000f8e0004 */
[----:B------:R-:W-:Y:S02]  /*7610*/  R2UR UR8, R0 ;  /* 0x00000000000872ca */ /* 0x000fe400000e0000 */
[----:B------:R-:W2:Y:S03]  /*7620*/  I2F.RP R0, UR7 ;  /* 0x0000000700007d06 */ /* 0x000ea60008209400 */
[----:B------:R-:W-:Y:S01]  /*7630*/  UMOV UR4, UR5 ;  /* 0x0000000500047c82 */ /* 0x000fe20008000000 */
[--C-:B-1----:R-:W-:Y:S01]  /*7640*/  IMAD.MOV R3, RZ, RZ, -R11.reuse ;  /* 0x000000ffff037224 */ /* 0x102fe200078e0a0b */
[----:B------:R-:W-:Y:S01]  /*7650*/  UIMAD.WIDE.U32 UR4, UR4, UR9, URZ ;  /* 0x00000009040472a5 */ /* 0x000fe2000f8e00ff */
[----:B------:R-:W-:Y:S02]  /*7660*/  IMAD.MOV.U32 R10, RZ, RZ, RZ ;  /* 0x000000ffff0a7224 */ /* 0x000fe400078e00ff */
[----:B------:R-:W-:Y:S04]  /*7670*/  IMAD R3, R3, R8, RZ ;  /* 0x0000000803037224 */ /* 0x000fe800078e02ff */
[----:B------:R-:W-:Y:S01]  /*7680*/  UMOV UR43, UR5 ;  /* 0x00000005002b7c82 */ /* 0x000fe20008000000 */
[----:B------:R-:W-:Y:S01]  /*7690*/  IMAD.HI.U32 R11, R11, R3, R10 ;  /* 0x000000030b0b7227 */ /* 0x000fe200078e000a */
[----:B------:R-:W-:Y:S01]  /*76a0*/  UIMAD UR4, UR43, UR8, UR9 ;  /* 0x000000082b0472a4 */ /* 0x000fe2000f8e0209 */
[----:B--2---:R-:W1:Y:S03]  /*76b0*/  MUFU.RCP R0, R0 ;  /* 0x0000000000007308 */ /* 0x004e660000001000 */
[----:B------:R-:W-:Y:S11]  /*76c0*/  UISETP.GT.U32.AND UP0, UPT, UR6, UR4, UPT ;  /* 0x000000040600728c */ /* 0x000ff6000bf04070 */
[----:B------:R-:W-:Y:S02]  /*76d0*/  @!UP0 UIADD3 UR4, UPT, UPT, UR4, -UR6, URZ ;  /* 0x8000000604048290 */ /* 0x000fe4000fffe0ff */
[----:B------:R-:W-:Y:S01]  /*76e0*/  @!UP0 UIADD3 UR43, UPT, UPT, UR43, 0x1, URZ ;  /* 0x000000012b2b8890 */ /* 0x000fe2000fffe0ff */
[----:B-1----:R-:W-:Y:S01]  /*76f0*/  VIADD R0, R0, 0xffffffe ;  /* 0x0ffffffe00007836 */ /* 0x002fe20000000000 */
[----:B------:R-:W-:Y:S02]  /*7700*/  UISETP.GE.U32.AND UP2, UPT, UR4, UR6, UPT ;  /* 0x000000060400728c */ /* 0x000fe4000bf46070 */
[----:B------:R-:W-:Y:S02]  /*7710*/  ULOP3.LUT UR4, UR19, UR54, URZ, 0x3c, !UPT ;  /* 0x0000003613047292 */ /* 0x000fe4000f8e3cff */
[----:B------:R-:W-:Y:S01]  /*7720*/  UISETP.NE.AND UP0, UPT, UR54, URZ, UPT ;  /* 0x000000ff3600728c */ /* 0x000fe2000bf05270 */
[----:B------:R-:W1:Y:S01]  /*7730*/  F2I.FTZ.U32.TRUNC.NTZ R0, R0 ;  /* 0x0000000000007305 */ /* 0x000e62000021f000 */
[----:B------:R-:W-:Y:S05]  /*7740*/  UISETP.GE.AND UP1, UPT, UR4, URZ, UPT ;  /* 0x000000ff0400728c */ /* 0x000fea000bf26270 */
[----:B------:R-:W-:Y:S06]  /*7750*/  @UP2 UIADD3 UR43, UPT, UPT, UR43, 0x1, URZ ;  /* 0x000000012b2b2890 */ /* 0x000fec000fffe0ff */
[----:B------:R-:W-:Y:S02]  /*7760*/  @!UP1 UIADD3 UR43, UPT, UPT, -UR43, URZ, URZ ;  /* 0x000000ff2b2b9290 */ /* 0x000fe4000fffe1ff */
[----:B------:R-:W-:Y:S01]  /*7770*/  @!UP0 ULOP3.LUT UR43, URZ, UR54, URZ, 0x33, !UPT ;  /* 0x00000036ff2b8292 */ /* 0x000fe2000f8e33ff */
[----:B-1----:R-:W-:Y:S05]  /*7780*/  R2UR UR5, R0 ;  /* 0x00000000000572ca */ /* 0x002fea00000e0000 */
[----:B------:R-:W-:Y:S05]  /*7790*/  IMAD.U32 R0, RZ, RZ, UR43 ;  /* 0x0000002bff007e24 */ /* 0x000fea000f8e00ff */
[----:B------:R-:W-:Y:S03]  /*77a0*/  IABS R0, R0 ;  /* 0x0000000000007213 */ /* 0x000fe60000000000 */
[----:B------:R-:W-:Y:S01]  /*77b0*/  UIADD3 UR4, UPT, UPT, URZ, -UR5, URZ ;  /* 0x80000005ff047290 */ /* 0x000fe2000fffe0ff */
[----:B------:R-:W-:Y:S03]  /*77c0*/  R2UR UR8, R0 ;  /* 0x00000000000872ca */ /* 0x000fe600000e0000 */
[----:B------:R-:W-:Y:S03]  /*77d0*/  UIMAD UR6, UR4, UR7, URZ ;  /* 0x00000007040672a4 */ /* 0x000fe6000f8e02ff */
[----:B------:R-:W-:Y:S02]  /*77e0*/  UMOV UR4, URZ ;  /* 0x000000ff00047c82 */ /* 0x000fe40008000000 */
[----:B------:R-:W-:Y:S07]  /*77f0*/  UIMAD.WIDE.U32 UR4, UR5, UR6, UR4 ;  /* 0x00000006050472a5 */ /* 0x000fee000f8e0004 */
[----:B------:R-:W-:Y:S02]  /*7800*/  UMOV UR4, UR5 ;  /* 0x0000000500047c82 */ /* 0x000fe40008000000 */
        /* <DEDUP_REMOVED lines=8> */
[----:B------:R-:W-:Y:S04]  /*7890*/  ULOP3.LUT UR4, UR43, UR16, URZ, 0x3c, !UPT ;  /* 0x000000102b047292 */ /* 0x000fe8000f8e3cff */
[----:B------:R-:W-:Y:S05]  /*78a0*/  UISETP.GE.AND UP0, UPT, UR4, URZ, UPT ;  /* 0x000000ff0400728c */ /* 0x000fea000bf06270 */
[----:B------:R-:W-:Y:S02]  /*78b0*/  @UP1 UIADD3 UR44, UPT, UPT, UR44, 0x1, URZ ;  /* 0x000000012c2c1890 */ /* 0x000fe4000fffe0ff */
[----:B------:R-:W-:Y:S04]  /*78c0*/  UISETP.NE.AND UP1, UPT, UR16, URZ, UPT ;  /* 0x000000ff1000728c */ /* 0x000fe8000bf25270 */
[----:B------:R-:W-:Y:S07]  /*78d0*/  @!UP0 UIADD3 UR44, UPT, UPT, -UR44, URZ, URZ ;  /* 0x000000ff2c2c8290 */ /* 0x000fee000fffe1ff */
[----:B------:R-:W-:Y:S02]  /*78e0*/  @!UP1 ULOP3.LUT UR44, URZ, UR16, URZ, 0x33, !UPT ;  /* 0x00000010ff2c9292 */ /* 0x000fe4000f8e33ff */
[----:B------:R-:W-:Y:S04]  /*78f0*/  UISETP.NE.AND UP1, UPT, UR38, 0x1, UPT ;  /* 0x000000012600788c */ /* 0x000fe8000bf25270 */
[----:B------:R-:W-:Y:S05]  /*7900*/  IMAD.U32 R0, RZ, RZ, UR44 ;  /* 0x0000002cff007e24 */ /* 0x000fea000f8e00ff */
[----:B------:R-:W-:Y:S02]  /*7910*/  IABS R0, R0 ;  /* 0x0000000000007213 */ /* 0x000fe40000000000 */
[----:B------:R-:W1:Y:S03]  /*7920*/  @!UP1 LDCU.128 UR12, c[0x0][0xc10] ;  /* 0x00018200ff0c97ac */ /* 0x000e660008000c00 */
[----:B------:R-:W-:Y:S04]  /*7930*/  IMAD.HI.U32 R11, R11, R0, RZ ;  /* 0x000000000b0b7227 */ /* 0x000fe800078e00ff */
[----:B------:R-:W-:Y:S01]  /*7940*/  IMAD.MOV R3, RZ, RZ, -R11 ;  /* 0x000000ffff037224 */ /* 0x000fe200078e0a0b */
[----:B------:R-:W2:Y:S03]  /*7950*/  @!UP1 LDCU UR10, c[0x0][0xc20] ;  /* 0x00018400ff0a97ac */ /* 0x000ea60008000800 */
[C---:B------:R-:W-:Y:S01]  /*7960*/  IMAD R0, R8.reuse, R3, R0 ;  /* 0x0000000308007224 */ /* 0x040fe200078e0200 */
[----:B------:R-:W3:Y:S04]  /*7970*/  @!UP1 LDCU UR5, c[0x0][0xc0c] ;  /* 0x00018180ff0597ac */ /* 0x000ee80008000800 */
[----:B------:R-:W-:Y:S01]  /*7980*/  ISETP.GT.U32.AND P1, PT, R8, R0, PT ;  /* 0x000000000800720c */ /* 0x000fe20003f24070 */
[----:B-1----:R-:W-:Y:S02]  /*7990*/  UIMAD.WIDE.U32 UR6, UR36, UR15, URZ ;  /* 0x0000000f240672a5 */ /* 0x002fe4000f8e00ff */
[----:B------:R-:W-:Y:S02]  /*79a0*/  UIMAD.WIDE.U32 UR8, UR37, UR12, URZ ;  /* 0x0000000c250872a5 */ /* 0x000fe4000f8e00ff */
[----:B------:R-:W-:Y:S02]  /*79b0*/  @!UP1 UISETP.NE.AND UP0, UPT, UR14, 0x1, UPT ;  /* 0x000000010e00988c */ /* 0x000fe4000bf05270 */
[----:B------:R-:W-:Y:S01]  /*79c0*/  ULOP3.LUT UR8, UR44, UR11, URZ, 0x3c, !UPT ;  /* 0x0000000b2c087292 */ /* 0x000fe2000f8e3cff */
[----:B------:R-:W-:Y:S02]  /*79d0*/  @!UP1 UMOV UR6, UR7 ;  /* 0x0000000700069c82 */ /* 0x000fe40008000000 */
[----:B------:R-:W-:Y:S01]  /*79e0*/  @!UP1 UMOV UR4, UR9 ;  /* 0x0000000900049c82 */ /* 0x000fe20008000000 */
[----:B--2---:R-:W-:Y:S02]  /*79f0*/  @!UP1 USHF.R.U32.HI UR6, URZ, UR10, UR6 ;  /* 0x0000000aff069299 */ /* 0x004fe40008011606 */
[----:B------:R-:W-:Y:S01]  /*7a00*/  @!P1 IMAD.IADD R0, R0, 0x1, -R8 ;  /* 0x0000000100009824 */ /* 0x000fe200078e0a08 */
[----:B---3--:R-:W-:Y:S01]  /*7a10*/  @!UP1 UISETP.NE.AND UP2, UPT, UR5, 0x1, UPT ;  /* 0x000000010500988c */ /* 0x008fe2000bf45270 */
[----:B------:R-:W-:Y:S01]  /*7a20*/  @!P1 VIADD R11, R11, 0x1 ;  /* 0x000000010b0b9836 */ /* 0x000fe20000000000 */
[----:B------:R-:W-:Y:S02]  /*7a30*/  @!UP1 USHF.R.U32.HI UR4, URZ, UR13, UR4 ;  /* 0x0000000dff049299 */ /* 0x000fe40008011604 */
[----:B------:R-:W-:Y:S01]  /*7a40*/  @!UP1 USEL UR6, UR36, UR6, !UP0 ;  /* 0x0000000624069287 */ /* 0x000fe2000c000000 */
[----:B------:R-:W-:Y:S01]  /*7a50*/  ISETP.GE.U32.AND P2, PT, R0, R8, PT ;  /* 0x000000080000720c */ /* 0x000fe20003f46070 */
[----:B------:R-:W-:Y:S02]  /*7a60*/  @!UP1 USEL UR7, UR37, UR4, !UP2 ;  /* 0x0000000425079287 */ /* 0x000fe4000d000000 */
[----:B------:R-:W-:Y:S02]  /*7a70*/  UISETP.GE.AND UP0, UPT, UR8, URZ, UPT ;  /* 0x000000ff0800728c */ /* 0x000fe4000bf06270 */
[----:B------:R-:W-:Y:S02]  /*7a80*/  UISETP.NE.AND UP2, UPT, UR11, URZ, UPT ;  /* 0x000000ff0b00728c */ /* 0x000fe4000bf45270 */
[----:B------:R-:W-:Y:S02]  /*7a90*/  @!UP1 UIADD3 UR4, UPT, UPT, -UR7, UR6, URZ ;  /* 0x0000000607049290 */ /* 0x000fe4000fffe1ff */
[----:B------:R-:W-:Y:S02]  /*7aa0*/  @!UP1 UIADD3 UR6, UPT, UPT, UR7, -UR6, URZ ;  /* 0x8000000607069290 */ /* 0x000fe4000fffe0ff */
[----:B------:R-:W-:Y:S02]  /*7ab0*/  UIADD3 UR7, UPT, UPT, -UR43, URZ, URZ ;  /* 0x000000ff2b077290 */ /* 0x000fe4000fffe1ff */
[----:B------:R-:W-:Y:S01]  /*7ac0*/  @!UP1 UIMAD UR37, UR4, UR5, UR37 ;  /* 0x00000005042592a4 */ /* 0x000fe2000f8e0225 */
[----:B------:R-:W-:Y:S01]  /*7ad0*/  @P2 VIADD R11, R11, 0x1 ;  /* 0x000000010b0b2836 */ /* 0x000fe20000000000 */
[----:B------:R-:W-:Y:S02]  /*7ae0*/  UIMAD UR4, UR54, UR7, UR19 ;  /* 0x00000007360472a4 */ /* 0x000fe4000f8e0213 */
[----:B------:R-:W-:Y:S02]  /*7af0*/  @!UP1 UIMAD UR36, UR6, UR14, UR36 ;  /* 0x0000000e062492a4 */ /* 0x000fe4000f8e0224 */
[----:B------:R-:W-:Y:S01]  /*7b00*/  USHF.L.U32 UR51, UR4, 0x7, URZ ;  /* 0x0000000704337899 */ /* 0x000fe200080006ff */
[----:B------:R-:W-:Y:S01]  /*7b10*/  R2UR UR45, R11 ;  /* 0x000000000b2d72ca */ /* 0x000fe200000e0000 */
[----:B------:R-:W-:Y:S04]  /*7b20*/  UIADD3 UR4, UPT, UPT, -UR44, URZ, URZ ;  /* 0x000000ff2c047290 */ /* 0x000fe8000fffe1ff */
[----:B------:R-:W-:Y:S08]  /*7b30*/  UIMAD UR43, UR16, UR4, UR43 ;  /* 0x00000004102b72a4 */ /* 0x000ff0000f8e022b */
[----:B------:R-:W-:Y:S02]  /*7b40*/  @!UP0 UIADD3 UR45, UPT, UPT, -UR45, URZ, URZ ;  /* 0x000000ff2d2d8290 */ /* 0x000fe4000fffe1ff */
[----:B------:R-:W-:Y:S04]  /*7b50*/  @!UP2 ULOP3.LUT UR45, URZ, UR11, URZ, 0x33, !UPT ;  /* 0x0000000bff2da292 */ /* 0x000fe8000f8e33ff */
[----:B------:R-:W-:Y:S04]  /*7b60*/  UIADD3 UR5, UPT, UPT, -UR45, URZ, URZ ;  /* 0x000000ff2d057290 */ /* 0x000fe8000fffe1ff */
[----:B------:R-:W-:Y:S01]  /*7b70*/  UIMAD UR44, UR11, UR5, UR44 ;  /* 0x000000050b2c72a4 */ /* 0x000fe2000f8e022c */
[----:B------:R-:W-:Y:S11]  /*7b80*/  @!P0 BRA `(.L_x_106) ;  /* 0x00000000007c8947 */ /* 0x000ff60003800000 */
[----:B------:R-:W1:Y:S01]  /*7b90*/  LDCU.64 UR8, c[0x4][0x80] ;  /* 0x01001000ff0877ac */ /* 0x000e620008000a00 */
[----:B------:R-:W-:Y:S01]  /*7ba0*/  MOV R16, 0x0 ;  /* 0x0000000000107802 */ /* 0x000fe20000000f00 */
[----:B------:R-:W-:Y:S02]  /*7bb0*/  HFMA2 R12, -RZ, RZ, 0, 5.9604644775390625e-08 ;  /* 0x00000001ff0c7431 */ /* 0x000fe400000001ff */
[----:B------:R-:W-:Y:S01]  /*7bc0*/  IMAD.MOV.U32 R8, RZ, RZ, 0x70 ;  /* 0x00000070ff087424 */ /* 0x000fe200078e00ff */
[----:B------:R2:W3:Y:S01]  /*7bd0*/  LDC.64 R14, c[0x4][R16] ;  /* 0x01000000100e7b82 */ /* 0x0004e20000000a00 */
[----:B------:R-:W4:Y:S01]  /*7be0*/  LDCU.64 UR6, c[0x4][0x88] ;  /* 0x01001100ff0677ac */ /* 0x000f220008000a00 */
[----:B------:R-:W-:Y:S01]  /*7bf0*/  IMAD.MOV.U32 R13, RZ, RZ, RZ ;  /* 0x000000ffff0d7224 */ /* 0x000fe200078e00ff */
[----:B------:R-:W2:Y:S01]  /*7c00*/  LDCU.64 UR4, c[0x4][0x8] ;  /* 0x01000100ff0477ac */ /* 0x000ea20008000a00 */
[----:B-1----:R-:W-:Y:S01]  /*7c10*/  MOV R5, UR9 ;  /* 0x0000000900057c02 */ /* 0x002fe20008000f00 */
[----:B------:R-:W-:Y:S01]  /*7c20*/  IMAD.U32 R4, RZ, RZ, UR8 ;  /* 0x00000008ff047e24 */ /* 0x000fe2000f8e00ff */
[----:B----4-:R-:W-:Y:S01]  /*7c30*/  MOV R7, UR7 ;  /* 0x0000000700077c02 */ /* 0x010fe20008000f00 */
[----:B------:R-:W-:Y:S01]  /*7c40*/  IMAD.U32 R6, RZ, RZ, UR6 ;  /* 0x00000006ff067e24 */ /* 0x000fe2000f8e00ff */
[----:B--2---:R-:W-:Y:S01]  /*7c50*/  MOV R11, UR5 ;  /* 0x00000005000b7c02 */ /* 0x004fe20008000f00 */
[----:B------:R-:W-:Y:S02]  /*7c60*/  IMAD.U32 R10, RZ, RZ, UR4 ;  /* 0x00000004ff0a7e24 */ /* 0x000fe4000f8e00ff */
[----:B------:R-:W-:Y:S07]  /*7c70*/  LEPC R20, `(.L_x_107) ;  /* 0x000000001014794e */ /* 0x000fee0000000000 */
[----:B---3-5:R-:W-:Y:S05]  /*7c80*/  CALL.ABS.NOINC R14 ;  /* 0x000000000e007343 */ /* 0x028fea0003c00000 */
.L_x_107:
[----:B------:R-:W1:Y:S01]  /*7c90*/  LDCU.64 UR8, c[0x4][0x80] ;  /* 0x01001000ff0877ac */ /* 0x000e620008000a00 */
[----:B------:R-:W2:Y:S01]  /*7ca0*/  LDC.64 R16, c[0x4][R16] ;  /* 0x0100000010107b82 */ /* 0x000ea20000000a00 */
[----:B------:R-:W-:Y:S02]  /*7cb0*/  HFMA2 R12, -RZ, RZ, 0, 5.9604644775390625e-08 ;  /* 0x00000001ff0c7431 */ /* 0x000fe400000001ff */
[----:B------:R-:W-:Y:S02]  /*7cc0*/  IMAD.MOV.U32 R8, RZ, RZ, 0x70 ;  /* 0x00000070ff087424 */ /* 0x000fe400078e00ff */
[----:B------:R-:W-:Y:S01]  /*7cd0*/  IMAD.MOV.U32 R13, RZ, RZ, RZ ;  /* 0x000000ffff0d7224 */ /* 0x000fe200078e00ff */
[----:B------:R-:W3:Y:S01]  /*7ce0*/  LDCU.64 UR6, c[0x4][0x88] ;  /* 0x01001100ff0677ac */ /* 0x000ee20008000a00 */
[----:B------:R-:W4:Y:S01]  /*7cf0*/  LDCU.64 UR4, c[0x4][0x8] ;  /* 0x01000100ff0477ac */ /* 0x000f220008000a00 */
[----:B-1----:R-:W-:Y:S02]  /*7d00*/  MOV R4, UR8 ;  /* 0x0000000800047c02 */ /* 0x002fe40008000f00 */
[----:B------:R-:W-:Y:S02]  /*7d10*/  MOV R5, UR9 ;  /* 0x0000000900057c02 */ /* 0x000fe40008000f00 */
[----:B---3--:R-:W-:Y:S01]  /*7d20*/  MOV R7, UR7 ;  /* 0x0000000700077c02 */ /* 0x008fe20008000f00 */
[----:B------:R-:W-:Y:S01]  /*7d30*/  IMAD.U32 R6, RZ, RZ, UR6 ;  /* 0x00000006ff067e24 */ /* 0x000fe2000f8e00ff */
[----:B----4-:R-:W-:Y:S01]  /*7d40*/  MOV R11, UR5 ;  /* 0x00000005000b7c02 */ /* 0x010fe20008000f00 */
[----:B------:R-:W-:Y:S02]  /*7d50*/  IMAD.U32 R10, RZ, RZ, UR4 ;  /* 0x00000004ff0a7e24 */ /* 0x000fe4000f8e00ff */
[----:B------:R-:W-:Y:S07]  /*7d60*/  LEPC R20, `(.L_x_106) ;  /* 0x000000001014794e */ /* 0x000fee0000000000 */
[----:B--2---:R-:W-:Y:S05]  /*7d70*/  CALL.ABS.NOINC R16 ;  /* 0x0000000010007343 */ /* 0x004fea0003c00000 */
.L_x_106:
[----:B------:R-:W-:Y:S05]  /*7d80*/  BSYNC.RECONVERGENT B6 ;  /* 0x0000000000067941 */ /* 0x000fea0003800200 */
.L_x_105:
[----:B------:R-:W-:Y:S02]  /*7d90*/  R2UR UR6, R56 ;  /* 0x00000000380672ca */ /* 0x000fe400000e0000 */
[----:B------:R-:W-:Y:S02]  /*7da0*/  R2UR UR5, R67 ;  /* 0x00000000430572ca */ /* 0x000fe400000e0000 */
[----:B------:R-:W-:Y:S02]  /*7db0*/  R2UR UR4, R66 ;  /* 0x00000000420472ca */ /* 0x000fe400000e0000 */
[----:B------:R-:W-:Y:S02]  /*7dc0*/  ISETP.NE.U32.AND P4, PT, R50, RZ, PT ;  /* 0x000000ff3200720c */ /* 0x000fe40003f85070 */
[----:B------:R-:W-:Y:S02]  /*7dd0*/  ISETP.NE.U32.AND P2, PT, RZ, UR60, PT ;  /* 0x0000003cff007c0c */ /* 0x000fe4000bf45070 */
[----:B------:R-:W-:Y:S02]  /*7de0*/  ISETP.NE.AND.EX P4, PT, R51, RZ, PT, P4 ;  /* 0x000000ff3300720c */ /* 0x000fe40003f85340 */
[----:B------:R-:W-:Y:S01]  /*7df0*/  ISETP.NE.AND.EX P2, PT, RZ, UR61, PT, P2 ;  /* 0x0000003dff007c0c */ /* 0x000fe2000bf45320 */
[----:B------:R-:W-:Y:S02]  /*7e00*/  UISETP.NE.AND UP2, UPT, UR6, URZ, UPT ;  /* 0x000000ff0600728c */ /* 0x000fe4000bf45270 */
[----:B------:R-:W-:Y:S04]  /*7e10*/  UISETP.NE.U32.AND UP0, UPT, UR5, URZ, UPT ;  /* 0x000000ff0500728c */ /* 0x000fe8000bf05070 */
[----:B------:R-:W-:Y:S01]  /*7e20*/  UISETP.NE.AND.EX UP1, UPT, UR4, URZ, UPT, UP0 ;  /* 0x000000ff0400728c */ /* 0x000fe2000bf25300 */
[----:B------:R-:W-:Y:S01]  /*7e30*/  PLOP3.LUT P1, PT, PT, PT, UP2, 0x80, 0x8 ;  /* 0x000000000008781c */ /* 0x000fe20003f2f028 */
[----:B------:R-:W-:Y:S03]  /*7e40*/  UPLOP3.LUT UP0, UPT, UPT, UPT, UPT, 0x40, 0x4 ;  /* 0x000000000004789c */ /* 0x000fe60003f0e870 */
[----:B------:R-:W-:Y:S06]  /*7e50*/  @UP2 UPLOP3.LUT UP0, UPT, UPT, UPT, UP1, 0x80, 0x8 ;  /* 0x000000000008289c */ /* 0x000fec0003f0f010 */
[----:B------:R-:W-:Y:S01]  /*7e60*/  PLOP3.LUT P0, PT, PT, PT, UP0, 0x80, 0x8 ;  /* 0x000000000008781c */ /* 0x000fe20003f0f008 */
[----:B------:R-:W-:Y:S01]  /*7e70*/  @!UPT UIADD3 URZ, UPT, UPT, URZ, URZ, URZ ;  /* 0x000000fffffff290 */ /* 0x000fe2000fffe0ff */
[----:B------:R-:W-:Y:S11]  /*7e80*/  BRA.U !UP1, `(.L_x_108) ;  /* 0x0000000109407547 */ /* 0x000ff6000b800000 */
[----:B------:R-:W-:Y:S01]  /*7e90*/  UISETP.NE.U32.AND UP0, UPT, UR60, URZ, UPT ;  /* 0x000000ff3c00728c */ /* 0x000fe2000bf05070 */
[----:B------:R-:W-:Y:S01]  /*7ea0*/  R2UR UR6, R67 ;  /* 0x00000000430672ca */ /* 0x000fe200000e0000 */
[----:B------:R-:W1:Y:S01]  /*7eb0*/  LDCU.64 UR8, c[0x0][0x358] ;  /* 0x00006b00ff0877ac */ /* 0x000e620008000a00 */
[----:B------:R-:W-:Y:S02]  /*7ec0*/  HFMA2 R52, -RZ, RZ, 0, 5.9604644775390625e-08 ;  /* 0x00000001ff347431 */ /* 0x000fe400000001ff */
[----:B------:R-:W-:Y:S01]  /*7ed0*/  IMAD.MOV.U32 R0, RZ, RZ, 0x1 ;  /* 0x00000001ff007424 */ /* 0x000fe200078e00ff */
[----:B------:R-:W-:Y:S06]  /*7ee0*/  UISETP.NE.AND.EX UP0, UPT, UR61, URZ, UPT, UP0 ;  /* 0x000000ff3d00728c */ /* 0x000fec000bf05300 */
[----:B------:R-:W-:Y:S05]  /*7ef0*/  PLOP3.LUT P3, PT, PT, PT, UP0, 0x80, 0x8 ;  /* 0x000000000008781c */ /* 0x000fea0003f6f008 */
[----:B------:R-:W2:Y:S01]  /*7f00*/  @UP0 LDCU.64 UR4, c[0x0][0x988] ;  /* 0x00013100ff0407ac */ /* 0x000ea20008000a00 */
[----:B------:R-:W-:Y:S07]  /*7f10*/  @UP0 UIMAD UR6, UR52, UR6, URZ ;  /* 0x00000006340602a4 */ /* 0x000fee000f8e02ff */
[----:B------:R-:W-:Y:S01]  /*7f20*/  @!P3 PRMT R52, R0, 0x7610, R52 ;  /* 0x000076100034b816 */ /* 0x000fe20000000034 */
[----:B--2---:R-:W-:Y:S06]  /*7f30*/  @UP0 UIMAD.WIDE UR4, UR6, 0x4, UR4 ;  /* 0x00000004060408a5 */ /* 0x004fec000f8e0204 */
[----:B------:R-:W-:Y:S02]  /*7f40*/  IMAD.U32 R4, RZ, RZ, UR4 ;  /* 0x00000004ff047e24 */ /* 0x000fe4000f8e00ff */
[----:B------:R-:W-:Y:S03]  /*7f50*/  IMAD.U32 R5, RZ, RZ, UR5 ;  /* 0x00000005ff057e24 */ /* 0x000fe6000f8e00ff */
[----:B------:R-:W2:Y:S02]  /*7f60*/  @!UP0 LDCU UR4, c[0x0][0x980] ;  /* 0x00013000ff0487ac */ /* 0x000ea40008000800 */
[----:B-1---5:R1:W5:Y:S02]  /*7f70*/  @P3 LDG.E R27, desc[UR8][R4.64] ;  /* 0x00000008041b3981 */ /* 0x022364000c1e1900 */
[----:B-12---:R-:W-:Y:S02]  /*7f80*/  @!P3 MOV R27, UR4 ;  /* 0x00000004001bbc02 */ /* 0x006fe40008000f00 */
.L_x_108:
[----:B------:R-:W-:Y:S05]  /*7f90*/  @!P4 BRA `(.L_x_109) ;  /* 0x000000000024c947 */ /* 0x000fea0003800000 */
[----:B------:R-:W-:Y:S01]  /*7fa0*/  ISETP.NE.U32.AND P3, PT, R48, RZ, PT ;  /* 0x000000ff3000720c */ /* 0x000fe20003f65070 */
[----:B------:R-:W1:Y:S03]  /*7fb0*/  LDCU.64 UR4, c[0x0][0x358] ;  /* 0x00006b00ff0477ac */ /* 0x000e660008000a00 */
[----:B------:R-:W-:Y:S11]  /*7fc0*/  ISETP.NE.AND.EX P3, PT, R49, RZ, PT, P3 ;  /* 0x000000ff3100720c */ /* 0x000ff60003f65330 */
[----:B------:R-:W-:Y:S02]  /*7fd0*/  @!UPT UIADD3 URZ, UPT, UPT, URZ, URZ, URZ ;  /* 0x000000fffffff290 */ /* 0x000fe4000fffe0ff */
[----:B------:R-:W2:Y:S01]  /*7fe0*/  @P3 LDC.64 R4, c[0x0][0x9a8] ;  /* 0x00026a00ff043b82 */ /* 0x000ea20000000a00 */
[----:B------:R-:W-:Y:S04]  /*7ff0*/  @P3 IMAD R0, R50, UR52, RZ ;  /* 0x0000003432003c24 */ /* 0x000fe8000f8e02ff */
[----:B--2---:R-:W-:Y:S05]  /*8000*/  @P3 IMAD.WIDE R4, R0, 0x4, R4 ;  /* 0x0000000400043825 */ /* 0x004fea00078e0204 */
[----:B-1---5:R1:W5:Y:S02]  /*8010*/  @P3 LDG.E R24, desc[UR4][R4.64] ;  /* 0x0000000404183981 */ /* 0x022364000c1e1900 */
[----:B-1----:R-:W2:Y:S02]  /*8020*/  @!P3 LDC R24, c[0x0][0x9a0] ;  /* 0x00026800ff18bb82 */ /* 0x002ea40000000800 */
.L_x_109:
[----:B-----5:R-:W-:Y:S01]  /*8030*/  FSETP.NEU.AND P3, PT, R27, RZ, PT ;  /* 0x000000ff1b00720b */ /* 0x020fe20003f6d000 */
[----:B------:R-:W-:Y:S01]  /*8040*/  BSSY B1, `(.L_x_110) ;  /* 0x0000039000017945 */ /* 0x000fe20003800000 */
[----:B------:R-:W-:Y:S01]  /*8050*/  SEL R4, RZ, 0xffffffff, P2 ;  /* 0xffffffffff047807 */ /* 0x000fe20001000000 */
[----:B------:R-:W-:Y:S01]  /*8060*/  IMAD.MOV.U32 R75, RZ, RZ, 0x1 ;  /* 0x00000001ff4b7424 */ /* 0x000fe200078e00ff */
[----:B------:R-:W-:Y:S01]  /*8070*/  @P1 LOP3.LUT P2, RZ, R52, 0xff, RZ, 0xc0, !PT ;  /* 0x000000ff34ff1812 */ /* 0x000fe2000784c0ff */
[----:B------:R-:W-:Y:S01]  /*8080*/  IMAD.IADD R25, R23, 0x1, R2 ;  /* 0x0000000117197824 */ /* 0x000fe200078e0202 */
[----:B------:R-:W-:Y:S01]  /*8090*/  @P1 SEL R0, RZ, 0xffffffff, P3 ;  /* 0xffffffffff001807 */ /* 0x000fe20001800000 */
[----:B------:R-:W-:Y:S01]  /*80a0*/  IMAD R72, R64, -0x10, R62 ;  /* 0xfffffff040487824 */ /* 0x000fe200078e023e */
[----:B------:R-:W-:Y:S01]  /*80b0*/  LOP3.LUT R60, R60, 0x1, RZ, 0x3c, !PT ;  /* 0x000000013c3c7812 */ /* 0x000fe200078e3cff */
[----:B------:R-:W-:Y:S01]  /*80c0*/  IMAD.MOV.U32 R74, RZ, RZ, RZ ;  /* 0x000000ffff4a7224 */ /* 0x000fe200078e00ff */
[----:B------:R-:W-:Y:S02]  /*80d0*/  @P0 SEL R0, R4, R0, !P2 ;  /* 0x0000000004000207 */ /* 0x000fe40005000000 */
[----:B------:R-:W-:Y:S02]  /*80e0*/  CS2R R38, SRZ ;  /* 0x0000000000267805 */ /* 0x000fe4000001ff00 */
[----:B------:R-:W-:Y:S02]  /*80f0*/  LEA R73, R22, UR50, 0x3 ;  /* 0x0000003216497c11 */ /* 0x000fe4000f8e18ff */
[----:B------:R-:W-:Y:S02]  /*8100*/  CS2R R36, SRZ ;  /* 0x0000000000247805 */ /* 0x000fe4000001ff00 */
[----:B------:R-:W-:Y:S02]  /*8110*/  @P1 LOP3.LUT R0, R0, 0x1, RZ, 0xc0, !PT ;  /* 0x0000000100001812 */ /* 0x000fe400078ec0ff */
[----:B------:R-:W-:Y:S02]  /*8120*/  CS2R R34, SRZ ;  /* 0x0000000000227805 */ /* 0x000fe4000001ff00 */
[----:B------:R-:W-:Y:S02]  /*8130*/  PLOP3.LUT P2, PT, PT, PT, UP1, 0x80, 0x8 ;  /* 0x000000000008781c */ /* 0x000fe40003f4f018 */
[----:B------:R-:W-:Y:S02]  /*8140*/  CS2R R32, SRZ ;  /* 0x0000000000207805 */ /* 0x000fe4000001ff00 */
[----:B------:R-:W-:Y:S02]  /*8150*/  ISETP.NE.U32.OR P5, PT, R0, 0x1, !P1 ;  /* 0x000000010000780c */ /* 0x000fe40004fa5470 */
[----:B------:R-:W-:Y:S02]  /*8160*/  CS2R R42, SRZ ;  /* 0x00000000002a7805 */ /* 0x000fe4000001ff00 */
[----:B------:R-:W-:Y:S02]  /*8170*/  LOP3.LUT P4, R69, R52, 0xff, RZ, 0xc0, !PT ;  /* 0x000000ff34457812 */ /* 0x000fe4000788c0ff */
[----:B------:R-:W-:Y:S02]  /*8180*/  CS2R R40, SRZ ;  /* 0x0000000000287805 */ /* 0x000fe4000001ff00 */
[----:B------:R-:W-:Y:S02]  /*8190*/  SEL R3, RZ, 0xffffffff, P3 ;  /* 0xffffffffff037807 */ /* 0x000fe40001800000 */
[----:B------:R-:W-:Y:S02]  /*81a0*/  CS2R R46, SRZ ;  /* 0x00000000002e7805 */ /* 0x000fe4000001ff00 */
[----:B------:R-:W-:Y:S02]  /*81b0*/  P2R R71, PR, RZ, 0x20 ;  /* 0x00000020ff477803 */ /* 0x000fe40000000000 */
[----:B------:R-:W-:Y:S02]  /*81c0*/  CS2R R44, SRZ ;  /* 0x00000000002c7805 */ /* 0x000fe4000001ff00 */
[----:B------:R-:W-:Y:S02]  /*81d0*/  @P2 SEL R3, R4, R3, !P4 ;  /* 0x0000000304032207 */ /* 0x000fe40006000000 */
[----:B------:R-:W-:Y:S02]  /*81e0*/  @P5 SHF.L.U32 R0, R60, 0x1f, RZ ;  /* 0x0000001f3c005819 */ /* 0x000fe400000006ff */
[----:B------:R-:W-:Y:S02]  /*81f0*/  LOP3.LUT R3, R3, 0x1, RZ, 0xc0, !PT ;  /* 0x0000000103037812 */ /* 0x000fe400078ec0ff */
[----:B------:R1:W3:Y:S02]  /*8200*/  @P5 SYNCS.PHASECHK.TRANS64.TRYWAIT P1, [UR50+0xc0], R0 ;  /* 0x0000c000ff0055a7 */ /* 0x0002e40008021132 */
[----:B------:R-:W-:Y:S04]  /*8210*/  ISETP.NE.U32.AND P2, PT, R3, 0x1, PT ;  /* 0x000000010300780c */ /* 0x000fe80003f45070 */
[----:B------:R-:W-:Y:S02]  /*8220*/  P2R R76, PR, RZ, 0x4 ;  /* 0x00000004ff4c7803 */ /* 0x000fe40000000000 */
[----:B-1----:R-:W-:Y:S04]  /*8230*/  SHF.L.U32 R0, R59, 0x1f, RZ ;  /* 0x0000001f3b007819 */ /* 0x002fe800000006ff */
[----:B------:R1:W4:Y:S01]  /*8240*/  SYNCS.PHASECHK.TRANS64.TRYWAIT P0, [R73+URZ+0x120], R0 ;  /* 0x00012000490075a7 */ /* 0x00032200080011ff */
[----:B---3--:R-:W-:Y:S01]  /*8250*/  @P5 SEL R75, RZ, 0x1, !P1 ;  /* 0x00000001ff4b5807 */ /* 0x008fe20004800000 */
[----:B-1----:R-:W-:Y:S06]  /*8260*/  @!P5 BRA `(.L_x_111) ;  /* 0x000000000058d947 */ /* 0x002fec0003800000 */
[----:B------:R-:W-:Y:S01]  /*8270*/  IMAD.MOV.U32 R39, RZ, RZ, RZ ;  /* 0x000000ffff277224 */ /* 0x000fe200078e00ff */
[----:B------:R-:W-:Y:S01]  /*8280*/  ISETP.NE.AND P1, PT, R75, RZ, PT ;  /* 0x000000ff4b00720c */ /* 0x000fe20003f25270 */
[----:B------:R-:W-:Y:S01]  /*8290*/  BSSY B0, `(.L_x_112) ;  /* 0x000000c000007945 */ /* 0x000fe20003800000 */
[----:B------:R-:W-:Y:S02]  /*82a0*/  CS2R R46, SRZ ;  /* 0x00000000002e7805 */ /* 0x000fe4000001ff00 */
[----:B------:R-:W-:Y:S02]  /*82b0*/  CS2R R44, SRZ ;  /* 0x00000000002c7805 */ /* 0x000fe4000001ff00 */
[----:B------:R-:W-:Y:S02]  /*82c0*/  CS2R R42, SRZ ;  /* 0x00000000002a7805 */ /* 0x000fe4000001ff00 */
[----:B------:R-:W-:Y:S02]  /*82d0*/  CS2R R40, SRZ ;  /* 0x0000000000287805 */ /* 0x000fe4000001ff00 */
[----:B------:R-:W-:Y:S02]  /*82e0*/  CS2R R34, SRZ ;  /* 0x0000000000227805 */ /* 0x000fe4000001ff00 */
[----:B------:R-:W-:Y:S02]  /*82f0*/  CS2R R32, SRZ ;  /* 0x0000000000207805 */ /* 0x000fe4000001ff00 */
[----:B------:R-:W-:Y:S01]  /*8300*/  CS2R R36, SRZ ;  /* 0x0000000000247805 */ /* 0x000fe2000001ff00 */
[----:B------:R-:W-:Y:S06]  /*8310*/  @P1 BRA `(.L_x_113) ;  /* 0x00000000000c1947 */ /* 0x000fec0003800000 */
[----:B------:R-:W-:Y:S04]  /*8320*/  SHF.L.U32 R3, R60, 0x1f, RZ ;  /* 0x0000001f3c037819 */ /* 0x000fe800000006ff */
[----:B------:R-:W1:Y:S02]  /*8330*/  SYNCS.PHASECHK.TRANS64.TRYWAIT P1, [UR50+0xc0], R3 ;  /* 0x0000c003ff0075a7 */ /* 0x000e640008021132 */
[----:B-1----:R-:W-:Y:S05]  /*8340*/  @!P1 BRA `(.L_x_114) ;  /* 0x00000034005c9947 */ /* 0x002fea0003800000 */
.L_x_113:
[----:B------:R-:W-:Y:S05]  /*8350*/  BSYNC B0 ;  /* 0x0000000000007941 */ /* 0x000fea0003800000 */
.L_x_112:
[----:B------:R-:W-:Y:S01]  /*8360*/  ISETP.NE.AND P1, PT, R76, RZ, PT ;  /* 0x000000ff4c00720c */ /* 0x000fe20003f25270 */
[----:B------:R-:W-:Y:S11]  /*8370*/  HFMA2 R74, -RZ, RZ, 0, 5.9604644775390625e-08 ;  /* 0x00000001ff4a7431 */ /* 0x000ff600000001ff */
[----:B------:R-:W-:Y:S01]  /*8380*/  @!UPT UIADD3 URZ, UPT, UPT, URZ, URZ, URZ ;  /* 0x000000fffffff290 */ /* 0x000fe2000fffe0ff */
[----:B------:R3:W1:Y:S04]  /*8390*/  @P1 LDS.128 R44, [R63] ;  /* 0x000000003f2c1984 */ /* 0x0006680000000c00 */
[----:B------:R3:W1:Y:S04]  /*83a0*/  @P1 LDS.128 R40, [R62+0x10] ;  /* 0x000010003e281984 */ /* 0x0006680000000c00 */
[----:B------:R3:W1:Y:S04]  /*83b0*/  @P1 LDS.128 R32, [R61+0x20] ;  /* 0x000020003d201984 */ /* 0x0006680000000c00 */
[----:B------:R3:W1:Y:S02]  /*83c0*/  @P1 LDS.128 R36, [R72+0x30] ;  /* 0x0000300048241984 */ /* 0x0006640000000c00 */
.L_x_111:
[----:B------:R-:W-:Y:S05]  /*83d0*/  BSYNC B1 ;  /* 0x0000000000017941 */ /* 0x000fea0003800000 */
.L_x_110:
[----:B-1----:R-:W-:Y:S04]  /*83e0*/  SHF.R.U32.HI R2, RZ, 0x15, R25 ;  /* 0x00000015ff027819 */ /* 0x002fe80000011619 */
[----:B------:R-:W-:Y:S01]  /*83f0*/  LOP3.LUT P1, RZ, R2, 0x3, R53, 0x48, !PT ;  /* 0x0000000302ff7812 */ /* 0x000fe20007824835 */
[----:B------:R-:W-:Y:S01]  /*8400*/  @!UPT UIADD3 URZ, UPT, UPT, URZ, URZ, URZ ;  /* 0x000000fffffff290 */ /* 0x000fe2000fffe0ff */
[----:B----4-:R-:W-:Y:S11]  /*8410*/  @P0 BRA `(.L_x_115) ;  /* 0x0000000000080947 */ /* 0x010ff60003800000 */
[----:B------:R-:W1:Y:S02]  /*8420*/  SYNCS.PHASECHK.TRANS64.TRYWAIT P0, [R73+URZ+0x120], R0 ;  /* 0x00012000490075a7 */ /* 0x000e6400080011ff */
[----:B-1----:R-:W-:Y:S05]  /*8430*/  @!P0 BRA `(.L_x_116) ;  /* 0x0000003400388947 */ /* 0x002fea0003800000 */
.L_x_115:
[----:B------:R-:W-:Y:S05]  /*8440*/  @!P1 BRA `(.L_x_117) ;  /* 0x0000000000409947 */ /* 0x000fea0003800000 */
[----:B------:R-:W4:Y:S01]  /*8450*/  LDCU.64 UR8, c[0x4][0x70] ;  /* 0x01000e00ff0877ac */ /* 0x000f220008000a00 */
[----:B------:R-:W-:Y:S01]  /*8460*/  MOV R3, 0x0 ;  /* 0x0000000000037802 */ /* 0x000fe20000000f00 */
[----:B------:R-:W-:Y:S02]  /*8470*/  HFMA2 R12, -RZ, RZ, 0, 5.9604644775390625e-08 ;  /* 0x00000001ff0c7431 */ /* 0x000fe400000001ff */
[----:B------:R-:W-:Y:S02]  /*8480*/  IMAD.MOV.U32 R8, RZ, RZ, 0x192 ;  /* 0x00000192ff087424 */ /* 0x000fe400078e00ff */
[----:B------:R-:W-:Y:S01]  /*8490*/  IMAD.MOV.U32 R13, RZ, RZ, RZ ;  /* 0x000000ffff0d7224 */ /* 0x000fe200078e00ff */
[----:B------:R-:W5:Y:S01]  /*84a0*/  LDCU.64 UR6, c[0x4][0x78] ;  /* 0x01000f00ff0677ac */ /* 0x000f620008000a00 */
[----:B------:R-:W1:Y:S01]  /*84b0*/  LDC.64 R2, c[0x4][R3] ;  /* 0x0100000003027b82 */ /* 0x000e620000000a00 */
[----:B------:R-:W2:Y:S01]  /*84c0*/  LDCU.64 UR4, c[0x4][0x10] ;  /* 0x01000200ff0477ac */ /* 0x000ea20008000a00 */
[----:B----4-:R-:W-:Y:S01]  /*84d0*/  MOV R5, UR9 ;  /* 0x0000000900057c02 */ /* 0x010fe20008000f00 */
[----:B------:R-:W-:Y:S01]  /*84e0*/  IMAD.U32 R4, RZ, RZ, UR8 ;  /* 0x00000008ff047e24 */ /* 0x000fe2000f8e00ff */
[----:B-----5:R-:W-:Y:S01]  /*84f0*/  MOV R7, UR7 ;  /* 0x0000000700077c02 */ /* 0x020fe20008000f00 */
[----:B------:R-:W-:Y:S01]  /*8500*/  IMAD.U32 R6, RZ, RZ, UR6 ;  /* 0x00000006ff067e24 */ /* 0x000fe2000f8e00ff */
[----:B--2---:R-:W-:Y:S01]  /*8510*/  MOV R11, UR5 ;  /* 0x00000005000b7c02 */ /* 0x004fe20008000f00 */
[----:B------:R-:W-:Y:S02]  /*8520*/  IMAD.U32 R10, RZ, RZ, UR4 ;  /* 0x00000004ff0a7e24 */ /* 0x000fe4000f8e00ff */
[----:B------:R-:W-:Y:S07]  /*8530*/  LEPC R20, `(.L_x_117) ;  /* 0x000000001014794e */ /* 0x000fee0000000000 */
[----:B-1-3--:R-:W-:Y:S05]  /*8540*/  CALL.ABS.NOINC R2 ;  /* 0x0000000002007343 */ /* 0x00afea0003c00000 */
.L_x_117:
[----:B------:R-:W-:Y:S01]  /*8550*/  LOP3.LUT R20, R44, 0xffffe000, RZ, 0xc0, !PT ;  /* 0xffffe0002c147812 */ /* 0x000fe200078ec0ff */
[----:B------:R-:W-:Y:S05]  /*8560*/  WARPSYNC.ALL ;  /* 0x0000000000007948 */ /* 0x000fea0003800000 */
[----:B------:R-:W-:Y:S01]  /*8570*/  R2UR UR4, R25 ;  /* 0x00000000190472ca */ /* 0x000fe200000e0000 */
[----:B------:R-:W-:Y:S01]  /*8580*/  BSSY.RECONVERGENT B0, `(.L_x_118) ;  /* 0x000005d000007945 */ /* 0x000fe20003800200 */
[----:B------:R-:W-:Y:S11]  /*8590*/  ISETP.NE.AND P0, PT, R65, RZ, PT ;  /* 0x000000ff4100720c */ /* 0x000ff60003f05270 */
[----:B------:R-:W1:Y:S02]  /*85a0*/  LDTM.x16 R4, tmem[UR4] ;  /* 0x00000004000479ee */ /* 0x000e640008240000 */
[C---:B-12---:R-:W-:Y:S01]  /*85b0*/  FMUL R0, R24.reuse, R4 ;  /* 0x0000000418007220 */ /* 0x046fe20000400000 */
[C---:B------:R-:W-:Y:S01]  /*85c0*/  FMUL R2, R24.reuse, R5 ;  /* 0x0000000518027220 */ /* 0x040fe20000400000 */
[C---:B------:R-:W-:Y:S01]  /*85d0*/  FMUL R4, R24.reuse, R8 ;  /* 0x0000000818047220 */ /* 0x040fe20000400000 */
[C---:B------:R-:W-:Y:S01]  /*85e0*/  FMUL R5, R24.reuse, R9 ;  /* 0x0000000918057220 */ /* 0x040fe20000400000 */
[C---:B------:R-:W-:Y:S01]  /*85f0*/  FMUL R8, R24.reuse, R12 ;  /* 0x0000000c18087220 */ /* 0x040fe20000400000 */
[C---:B------:R-:W-:Y:S01]  /*8600*/  FMUL R9, R24.reuse, R13 ;  /* 0x0000000d18097220 */ /* 0x040fe20000400000 */
[C---:B------:R-:W-:Y:S01]  /*8610*/  FMUL R12, R24.reuse, R16 ;  /* 0x00000010180c7220 */ /* 0x040fe20000400000 */
[----:B------:R-:W-:Y:S01]  /*8620*/  LOP3.LUT R16, R45, 0xffffe000, RZ, 0xc0, !PT ;  /* 0xffffe0002d107812 */ /* 0x000fe200078ec0ff */
[----:B------:R-:W-:Y:S01]  /*8630*/  FMUL R13, R24, R17 ;  /* 0x00000011180d7220 */ /* 0x000fe20000400000 */
[----:B------:R-:W-:Y:S01]  /*8640*/  LOP3.LUT R17, R46, 0xffffe000, RZ, 0xc0, !PT ;  /* 0xffffe0002e117812 */ /* 0x000fe200078ec0ff */
[----:B------:R-:W-:Y:S01]  /*8650*/  FFMA R28, R27, R20, R0 ;  /* 0x000000141b1c7223 */ /* 0x000fe20000000000 */
[----:B------:R-:W-:Y:S01]  /*8660*/  LOP3.LUT R0, R47, 0xffffe000, RZ, 0xc0, !PT ;  /* 0xffffe0002f007812 */ /* 0x000fe200078ec0ff */
[C---:B------:R-:W-:Y:S01]  /*8670*/  FMUL R3, R24.reuse, R6 ;  /* 0x0000000618037220 */ /* 0x040fe20000400000 */
[C---:B------:R-:W-:Y:S01]  /*8680*/  FMUL R6, R24.reuse, R10 ;  /* 0x0000000a18067220 */ /* 0x040fe20000400000 */
[C---:B------:R-:W-:Y:S01]  /*8690*/  FMUL R7, R24.reuse, R7 ;  /* 0x0000000718077220 */ /* 0x040fe20000400000 */
[----:B------:R-:W-:Y:S01]  /*86a0*/  F2FP.TF32.F32.PACK_B R28, R28 ;  /* 0x0000001cff1c723e */ /* 0x000fe200024050ff */
[C---:B------:R-:W-:Y:S01]  /*86b0*/  FMUL R10, R24.reuse, R14 ;  /* 0x0000000e180a7220 */ /* 0x040fe20000400000 */
[----:B------:R-:W-:Y:S01]  /*86c0*/  FMUL R14, R24, R18 ;  /* 0x00000012180e7220 */ /* 0x000fe20000400000 */
[----:B------:R-:W-:Y:S01]  /*86d0*/  LOP3.LUT R18, R40, 0xffffe000, RZ, 0xc0, !PT ;  /* 0xffffe00028127812 */ /* 0x000fe200078ec0ff */
[----:B------:R-:W-:Y:S01]  /*86e0*/  FFMA R29, R27, R16, R2 ;  /* 0x000000101b1d7223 */ /* 0x000fe20000000002 */
[----:B------:R-:W-:Y:S01]  /*86f0*/  LOP3.LUT R2, R41, 0xffffe000, RZ, 0xc0, !PT ;  /* 0xffffe00029027812 */ /* 0x000fe200078ec0ff */
[----:B------:R-:W-:Y:S01]  /*8700*/  FFMA R30, R27, R17, R3 ;  /* 0x000000111b1e7223 */ /* 0x000fe20000000003 */
[----:B------:R-:W-:Y:S01]  /*8710*/  LOP3.LUT R3, R43, 0xffffe000, RZ, 0xc0, !PT ;  /* 0xffffe0002b037812 */ /* 0x000fe200078ec0ff */
[C---:B------:R-:W-:Y:S01]  /*8720*/  FFMA R31, R27.reuse, R0, R7 ;  /* 0x000000001b1f7223 */ /* 0x040fe20000000007 */
[----:B------:R-:W-:Y:S01]  /*8730*/  LOP3.LUT R0, R42, 0xffffe000, RZ, 0xc0, !PT ;  /* 0xffffe0002a007812 */ /* 0x000fe200078ec0ff */
[C---:B------:R-:W-:Y:S01]  /*8740*/  FFMA R4, R27.reuse, R18, R4 ;  /* 0x000000121b047223 */ /* 0x040fe20000000004 */
[----:B------:R-:W-:Y:S01]  /*8750*/  F2FP.TF32.F32.PACK_B R29, R29 ;  /* 0x0000001dff1d723e */ /* 0x000fe200024050ff */
[C---:B------:R-:W-:Y:S01]  /*8760*/  FFMA R5, R27.reuse, R2, R5 ;  /* 0x000000021b057223 */ /* 0x040fe20000000005 */
[----:B------:R-:W-:Y:S01]  /*8770*/  FMUL R11, R24, R11 ;  /* 0x0000000b180b7220 */ /* 0x000fe20000400000 */
[----:B------:R-:W-:Y:S01]  /*8780*/  F2FP.TF32.F32.PACK_B R30, R30 ;  /* 0x0000001eff1e723e */ /* 0x000fe200024050ff */
[C---:B------:R-:W-:Y:S01]  /*8790*/  FFMA R6, R27.reuse, R0, R6 ;  /* 0x000000001b067223 */ /* 0x040fe20000000006 */
[----:B------:R-:W-:Y:S01]  /*87a0*/  F2FP.TF32.F32.PACK_B R31, R31 ;  /* 0x0000001fff1f723e */ /* 0x000fe200024050ff */
[----:B------:R-:W-:Y:S01]  /*87b0*/  FFMA R7, R27, R3, R11 ;  /* 0x000000031b077223 */ /* 0x000fe2000000000b */
[----:B------:R-:W-:Y:S01]  /*87c0*/  LOP3.LUT R2, R32, 0xffffe000, RZ, 0xc0, !PT ;  /* 0xffffe00020027812 */ /* 0x000fe200078ec0ff */
[----:B------:R-:W-:Y:S01]  /*87d0*/  FMUL R15, R24, R15 ;  /* 0x0000000f180f7220 */ /* 0x000fe20000400000 */
[----:B------:R-:W-:Y:S01]  /*87e0*/  LOP3.LUT R16, R33, 0xffffe000, RZ, 0xc0, !PT ;  /* 0xffffe00021107812 */ /* 0x000fe200078ec0ff */
[----:B------:R1:W-:Y:S01]  /*87f0*/  STS.128 [R63], R28 ;  /* 0x0000001c3f007388 */ /* 0x0003e20000000c00 */
[----:B------:R-:W-:Y:S01]  /*8800*/  LOP3.LUT R0, R34, 0xffffe000, RZ, 0xc0, !PT ;  /* 0xffffe00022007812 */ /* 0x000fe200078ec0ff */
[----:B------:R-:W-:Y:S01]  /*8810*/  FFMA R8, R27, R2, R8 ;  /* 0x000000021b087223 */ /* 0x000fe20000000008 */
[----:B------:R-:W-:Y:S01]  /*8820*/  LOP3.LUT R2, R35, 0xffffe000, RZ, 0xc0, !PT ;  /* 0xffffe00023027812 */ /* 0x000fe200078ec0ff */
[C---:B------:R-:W-:Y:S01]  /*8830*/  FFMA R9, R27.reuse, R16, R9 ;  /* 0x000000101b097223 */ /* 0x040fe20000000009 */
[----:B------:R-:W-:Y:S01]  /*8840*/  F2FP.TF32.F32.PACK_B R4, R4 ;  /* 0x00000004ff04723e */ /* 0x000fe200024050ff */
[C---:B------:R-:W-:Y:S01]  /*8850*/  FFMA R10, R27.reuse, R0, R10 ;  /* 0x000000001b0a7223 */ /* 0x040fe2000000000a */
[----:B------:R-:W-:Y:S01]  /*8860*/  F2FP.TF32.F32.PACK_B R5, R5 ;  /* 0x00000005ff05723e */ /* 0x000fe200024050ff */
[----:B------:R-:W-:Y:S01]  /*8870*/  FFMA R11, R27, R2, R15 ;  /* 0x000000021b0b7223 */ /* 0x000fe2000000000f */
[----:B------:R-:W-:Y:S01]  /*8880*/  F2FP.TF32.F32.PACK_B R6, R6 ;  /* 0x00000006ff06723e */ /* 0x000fe200024050ff */
[----:B------:R-:W-:Y:S01]  /*8890*/  FMUL R19, R24, R19 ;  /* 0x0000001318137220 */ /* 0x000fe20000400000 */
[----:B------:R-:W-:Y:S02]  /*88a0*/  F2FP.TF32.F32.PACK_B R7, R7 ;  /* 0x00000007ff07723e */ /* 0x000fe400024050ff */
[----:B------:R-:W-:Y:S02]  /*88b0*/  LOP3.LUT R3, R36, 0xffffe000, RZ, 0xc0, !PT ;  /* 0xffffe00024037812 */ /* 0x000fe400078ec0ff */
[----:B------:R-:W-:Y:S01]  /*88c0*/  LOP3.LUT R0, R37, 0xffffe000, RZ, 0xc0, !PT ;  /* 0xffffe00025007812 */ /* 0x000fe200078ec0ff */
[----:B------:R1:W-:Y:S01]  /*88d0*/  STS.128 [R62+0x10], R4 ;  /* 0x000010043e007388 */ /* 0x0003e20000000c00 */
        /* <DEDUP_REMOVED lines=8> */
[----:B------:R-:W-:Y:S02]  /*8960*/  F2FP.TF32.F32.PACK_B R10, R10 ;  /* 0x0000000aff0a723e */ /* 0x000fe400024050ff */
[----:B------:R-:W-:Y:S02]  /*8970*/  F2FP.TF32.F32.PACK_B R11, R11 ;  /* 0x0000000bff0b723e */ /* 0x000fe400024050ff */
[----:B------:R-:W-:Y:S02]  /*8980*/  F2FP.TF32.F32.PACK_B R12, R12 ;  /* 0x0000000cff0c723e */ /* 0x000fe400024050ff */
[----:B------:R-:W-:Y:S01]  /*8990*/  F2FP.TF32.F32.PACK_B R13, R13 ;  /* 0x0000000dff0d723e */ /* 0x000fe200024050ff */
[----:B------:R1:W-:Y:S01]  /*89a0*/  STS.128 [R61+0x20], R8 ;  /* 0x000020083d007388 */ /* 0x0003e20000000c00 */
[----:B------:R-:W-:Y:S02]  /*89b0*/  F2FP.TF32.F32.PACK_B R14, R14 ;  /* 0x0000000eff0e723e */ /* 0x000fe400024050ff */
[----:B------:R-:W-:Y:S05]  /*89c0*/  F2FP.TF32.F32.PACK_B R15, R15 ;  /* 0x0000000fff0f723e */ /* 0x000fea00024050ff */
[----:B------:R1:W-:Y:S01]  /*89d0*/  STS.128 [R72+0x30], R12 ;  /* 0x0000300c48007388 */ /* 0x0003e20000000c00 */
[----:B------:R-:W-:Y:S01]  /*89e0*/  @!PT LDS RZ, [RZ] ;  /* 0x00000000fffff984 */ /* 0x000fe20000000800 */
[----:B------:R-:W-:Y:S01]  /*89f0*/  @!PT LDS RZ, [RZ] ;  /* 0x00000000fffff984 */ /* 0x000fe20000000800 */
[----:B------:R-:W-:Y:S01]  /*8a00*/  @!PT LDS RZ, [RZ] ;  /* 0x00000000fffff984 */ /* 0x000fe20000000800 */
[----:B------:R-:W-:Y:S01]  /*8a10*/  @!PT LDS RZ, [RZ] ;  /* 0x00000000fffff984 */ /* 0x000fe20000000800 */
[----:B------:R2:W-:Y:S07]  /*8a20*/  MEMBAR.ALL.CTA ;  /* 0x0000000000007992 */ /* 0x0005ee0000008000 */
[----:B--2---:R-:W2:Y:S02]  /*8a30*/  FENCE.VIEW.ASYNC.S ;  /* 0x00000000000073c6 */ /* 0x004ea40000000000 */
[----:B--2---:R-:W-:Y:S06]  /*8a40*/  BAR.SYNC.DEFER_BLOCKING 0x1, 0x80 ;  /* 0x0042000000007b1d */ /* 0x004fec0000010000 */
[----:B------:R-:W-:Y:S05]  /*8a50*/  @P0 BRA `(.L_x_119) ;  /* 0x00000000003c0947 */ /* 0x000fea0003800000 */
[----:B------:R-:W2:Y:S01]  /*8a60*/  LDCU.64 UR8, c[0x0][0x348] ;  /* 0x00006900ff0877ac */ /* 0x000ea20008000a00 */
[----:B------:R-:W-:Y:S01]  /*8a70*/  UIADD3 UR4, UPT, UPT, UR50, 0x200, URZ ;  /* 0x0000020032047890 */ /* 0x000fe2000fffe0ff */
[----:B------:R-:W-:Y:S01]  /*8a80*/  UMOV UR41, UR51 ;  /* 0x0000003300297c82 */ /* 0x000fe20008000000 */
[----:B------:R-:W-:Y:S02]  /*8a90*/  UIADD3 UR6, UPT, UPT, UR50, 0x1200, URZ ;  /* 0x0000120032067890 */ /* 0x000fe4000fffe0ff */
[----:B------:R-:W-:Y:S02]  /*8aa0*/  UIADD3 UR7, UPT, UPT, UR51, 0x40, URZ ;  /* 0x0000004033077890 */ /* 0x000fe4000fffe0ff */
[----:B------:R-:W-:Y:S04]  /*8ab0*/  MOV R57, UR4 ;  /* 0x0000000400397c02 */ /* 0x000fe80008000f00 */
[----:B------:R-:W-:Y:S01]  /*8ac0*/  R2UR UR40, R57 ;  /* 0x00000000392872ca */ /* 0x000fe200000e0000 */
[----:B--2---:R-:W-:Y:S04]  /*8ad0*/  UIADD3 UR4, UP0, UPT, UR8, 0x780, URZ ;  /* 0x0000078008047890 */ /* 0x004fe8000ff1e0ff */
[----:B------:R-:W-:Y:S09]  /*8ae0*/  UIADD3.X UR5, UPT, UPT, URZ, UR9, URZ, UP0, !UPT ;  /* 0x00000009ff057290 */ /* 0x000ff200087fe4ff */
[----:B------:R2:W-:Y:S02]  /*8af0*/  UTMASTG.5D [UR40], [UR4] ;  /* 0x00000028040073b5 */ /* 0x0005e40008020000 */
[----:B--2---:R-:W-:Y:S01]  /*8b00*/  UMOV UR40, UR6 ;  /* 0x0000000600287c82 */ /* 0x004fe20008000000 */
[----:B------:R-:W-:Y:S02]  /*8b10*/  UMOV UR41, UR7 ;  /* 0x0000000700297c82 */ /* 0x000fe40008000000 */
[----:B------:R2:W-:Y:S01]  /*8b20*/  UTMASTG.5D [UR40], [UR4] ;  /* 0x00000028040073b5 */ /* 0x0005e20008020000 */
[----:B------:R0:W-:Y:S01]  /*8b30*/  UTMACMDFLUSH ;  /* 0x00000000000079b7 */ /* 0x0001e20000000000 */
[----:B--2---:R-:W-:Y:S04]  /*8b40*/  DEPBAR.LE SB0, 0x1 ;  /* 0x000080400000791a */ /* 0x004fe80000000000 */
.L_x_119:
[----:B------:R-:W-:Y:S05]  /*8b50*/  BSYNC.RECONVERGENT B0 ;  /* 0x0000000000007941 */ /* 0x000fea0003800200 */
.L_x_118:
[----:B------:R-:W-:Y:S01]  /*8b60*/  BAR.SYNC.DEFER_BLOCKING 0x1, 0x80 ;  /* 0x0042000000007b1d */ /* 0x000fe20000010000 */
[----:B------:R-:W-:Y:S01]  /*8b70*/  ISETP.NE.AND P1, PT, R71, RZ, PT ;  /* 0x000000ff4700720c */ /* 0x000fe20003f25270 */
[----:B------:R-:W-:Y:S01]  /*8b80*/  UISETP.NE.AND UP0, UPT, UR55, URZ, UPT ;  /* 0x000000ff3700728c */ /* 0x000fe2000bf05270 */
[----:B------:R-:W-:Y:S11]  /*8b90*/  LEA R2, R74, UR50, 0x3 ;  /* 0x000000324a027c11 */ /* 0x000ff6000f8e18ff */
[----:B-1----:R-:W-:Y:S01]  /*8ba0*/  @P1 SHF.L.U32 R4, R60, 0x1f, RZ ;  /* 0x0000001f3c041819 */ /* 0x002fe200000006ff */
[----:B------:R-:W-:Y:S06]  /*8bb0*/  BRA.U !UP0, `(.L_x_120) ;  /* 0x0000000108247547 */ /* 0x000fec000b800000 */
[----:B------:R-:W1:Y:S01]  /*8bc0*/  S2R R0, SR_CgaCtaId ;  /* 0x0000000000007919 */ /* 0x000e620000008800 */
[----:B------:R-:W-:Y:S01]  /*8bd0*/  IMAD.U32 R3, RZ, RZ, UR53 ;  /* 0x00000035ff037e24 */ /* 0x000fe2000f8e00ff */
[----:B------:R-:W-:Y:S04]  /*8be0*/  UIADD3 UR4, UPT, UPT, UR53, 0x1, URZ ;  /* 0x0000000135047890 */ /* 0x000fe8000fffe0ff */
[----:B------:R-:W-:Y:S01]  /*8bf0*/  @P1 LEA R3, R3, UR50, 0x3 ;  /* 0x0000003203031c11 */ /* 0x000fe2000f8e18ff */
[----:B------:R-:W-:Y:S04]  /*8c00*/  UISETP.NE.AND UP0, UPT, UR4, 0x4, UPT ;  /* 0x000000040400788c */ /* 0x000fe8000bf05270 */
[----:B------:R-:W-:Y:S01]  /*8c10*/  @P1 VIADD R3, R3, 0xe0 ;  /* 0x000000e003031836 */ /* 0x000fe20000000000 */
[----:B------:R-:W-:Y:S04]  /*8c20*/  USEL UR53, UR4, URZ, UP0 ;  /* 0x000000ff04357287 */ /* 0x000fe80008000000 */
[----:B-1----:R-:W-:Y:S04]  /*8c30*/  @P1 PRMT R0, R0, 0x654, R3 ;  /* 0x0000065400001816 */ /* 0x002fe80000000003 */
[----:B------:R1:W-:Y:S04]  /*8c40*/  @P1 SYNCS.ARRIVE.TRANS64.RED.A1T0 RZ, [R0+URZ], RZ ;  /* 0x000000ff00ff19a7 */ /* 0x0003e800081004ff */
.L_x_120:
[----:B------:R-:W2:Y:S01]  /*8c50*/  @P1 SYNCS.PHASECHK.TRANS64.TRYWAIT P0, [R2+URZ+0xc0], R4 ;  /* 0x0000c004020015a7 */ /* 0x000ea200080011ff */
[----:B------:R-:W-:Y:S01]  /*8c60*/  BSSY B1, `(.L_x_121) ;  /* 0x0000016000017945 */ /* 0x000fe20003800000 */
[----:B--2---:R-:W-:Y:S03]  /*8c70*/  @P1 SEL R75, RZ, 0x1, !P0 ;  /* 0x00000001ff4b1807 */ /* 0x004fe60004000000 */
[----:B------:R-:W-:Y:S05]  /*8c80*/  @!P1 BRA `(.L_x_122) ;  /* 0x00000000004c9947 */ /* 0x000fea0003800000 */
[----:B------:R-:W-:Y:S01]  /*8c90*/  ISETP.NE.AND P0, PT, R75, RZ, PT ;  /* 0x000000ff4b00720c */ /* 0x000fe20003f05270 */
[----:B------:R-:W-:Y:S01]  /*8ca0*/  BSSY B0, `(.L_x_123) ;  /* 0x000000b000007945 */ /* 0x000fe20003800000 */
[----:B------:R-:W-:Y:S11]  /*8cb0*/  ISETP.NE.AND P1, PT, R76, RZ, PT ;  /* 0x000000ff4c00720c */ /* 0x000ff60003f25270 */
[----:B------:R-:W-:Y:S02]  /*8cc0*/  @!UPT UIADD3 URZ, UPT, UPT, URZ, URZ, URZ ;  /* 0x000000fffffff290 */ /* 0x000fe4000fffe0ff */
[C---:B------:R-:W-:Y:S01]  /*8cd0*/  @P1 IMAD R6, R74.reuse, 0x2000, R63 ;  /* 0x000020004a061824 */ /* 0x040fe200078e023f */
[C---:B------:R-:W-:Y:S01]  /*8ce0*/  @P1 LEA R4, R74.reuse, R61, 0xd ;  /* 0x0000003d4a041211 */ /* 0x040fe200078e68ff */
[C---:B------:R-:W-:Y:S02]  /*8cf0*/  @P1 IMAD R5, R74.reuse, 0x2000, R62 ;  /* 0x000020004a051824 */ /* 0x040fe400078e023e */
[----:B------:R-:W-:Y:S01]  /*8d00*/  @P1 IMAD R3, R74, 0x2000, R72 ;  /* 0x000020004a031824 */ /* 0x000fe200078e0248 */
[----:B------:R-:W-:Y:S06]  /*8d10*/  @P0 BRA `(.L_x_124) ;  /* 0x00000000000c0947 */ /* 0x000fec0003800000 */
[----:B-1----:R-:W-:Y:S04]  /*8d20*/  SHF.L.U32 R0, R60, 0x1f, RZ ;  /* 0x0000001f3c007819 */ /* 0x002fe800000006ff */
[----:B------:R-:W1:Y:S02]  /*8d30*/  SYNCS.PHASECHK.TRANS64.TRYWAIT P0, [R2+URZ+0xc0], R0 ;  /* 0x0000c000020075a7 */ /* 0x000e6400080011ff */
[----:B-1----:R-:W-:Y:S05]  /*8d40*/  @!P0 BRA `(.L_x_125) ;  /* 0x0000002c00088947 */ /* 0x002fea0003800000 */
.L_x_124:
[----:B------:R-:W-:Y:S05]  /*8d50*/  BSYNC B0 ;  /* 0x0000000000007941 */ /* 0x000fea0003800000 */
.L_x_123:
[----:B------:R-:W-:Y:S02]  /*8d60*/  ISETP.NE.AND P0, PT, R76, RZ, PT ;  /* 0x000000ff4c00720c */ /* 0x000fe40003f05270 */
[----:B------:R-:W-:Y:S11]  /*8d70*/  IADD3 R74, PT, PT, R74, 0x1, RZ ;  /* 0x000000014a4a7810 */ /* 0x000ff60007ffe0ff */
[----:B------:R2:W4:Y:S04]  /*8d80*/  @P0 LDS.128 R44, [R6] ;  /* 0x00000000062c0984 */ /* 0x0005280000000c00 */
[----:B------:R2:W1:Y:S04]  /*8d90*/  @P0 LDS.128 R40, [R5+0x10] ;  /* 0x0000100005280984 */ /* 0x0004680000000c00 */
[----:B------:R2:W1:Y:S04]  /*8da0*/  @P0 LDS.128 R32, [R4+0x20] ;  /* 0x0000200004200984 */ /* 0x0004680000000c00 */
[----:B------:R2:W1:Y:S02]  /*8db0*/  @P0 LDS.128 R36, [R3+0x30] ;  /* 0x0000300003240984 */ /* 0x0004640000000c00 */
.L_x_122:
[----:B------:R-:W-:Y:S05]  /*8dc0*/  BSYNC B1 ;  /* 0x0000000000017941 */ /* 0x000fea0003800000 */
.L_x_121:
[----:B-1----:R-:W-:Y:S05]  /*8dd0*/  VIADD R0, R25, 0x10 ;  /* 0x0000001019007836 */ /* 0x002fea0000000000 */
[----:B------:R-:W-:Y:S04]  /*8de0*/  SHF.R.U32.HI R0, RZ, 0x15, R0 ;  /* 0x00000015ff007819 */ /* 0x000fe80000011600 */
[----:B------:R-:W-:Y:S11]  /*8df0*/  LOP3.LUT P0, RZ, R0, 0x3, R53, 0x48, !PT ;  /* 0x0000000300ff7812 */ /* 0x000ff60007804835 */
[----:B------:R-:W-:Y:S02]  /*8e00*/  @!UPT UIADD3 URZ, UPT, UPT, URZ, URZ, URZ ;  /* 0x000000fffffff290 */ /* 0x000fe4000fffe0ff */
[----:B------:R-:W-:Y:S05]  /*8e10*/  @!P0 BRA `(.L_x_126) ;  /* 0x0000000000408947 */ /* 0x000fea0003800000 */
[----:B------:R-:W1:Y:S01]  /*8e20*/  LDCU.64 UR8, c[0x4][0x70] ;  /* 0x01000e00ff0877ac */ /* 0x000e620008000a00 */
[----:B--2---:R-:W-:Y:S01]  /*8e30*/  MOV R3, 0x0 ;  /* 0x0000000000037802 */ /* 0x004fe20000000f00 */
[----:B------:R-:W-:Y:S02]  /*8e40*/  HFMA2 R12, -RZ, RZ, 0, 5.9604644775390625e-08 ;  /* 0x00000001ff0c7431 */ /* 0x000fe400000001ff */
[----:B------:R-:W-:Y:S02]  /*8e50*/  IMAD.MOV.U32 R8, RZ, RZ, 0x192 ;  /* 0x00000192ff087424 */ /* 0x000fe400078e00ff */
[----:B------:R-:W-:Y:S01]  /*8e60*/  IMAD.MOV.U32 R13, RZ, RZ, RZ ;  /* 0x000000ffff0d7224 */ /* 0x000fe200078e00ff */
[----:B------:R-:W2:Y:S01]  /*8e70*/  LDCU.64 UR6, c[0x4][0x78] ;  /* 0x01000f00ff0677ac */ /* 0x000ea20008000a00 */
[----:B------:R-:W3:Y:S01]  /*8e80*/  LDC.64 R2, c[0x4][R3] ;  /* 0x0100000003027b82 */ /* 0x000ee20000000a00 */
[----:B------:R-:W5:Y:S01]  /*8e90*/  LDCU.64 UR4, c[0x4][0x10] ;  /* 0x01000200ff0477ac */ /* 0x000f620008000a00 */
[----:B-1----:R-:W-:Y:S01]  /*8ea0*/  MOV R5, UR9 ;  /* 0x0000000900057c02 */ /* 0x002fe20008000f00 */
[----:B------:R-:W-:Y:S01]  /*8eb0*/  IMAD.U32 R4, RZ, RZ, UR8 ;  /* 0x00000008ff047e24 */ /* 0x000fe2000f8e00ff */
[----:B--2---:R-:W-:Y:S01]  /*8ec0*/  MOV R7, UR7 ;  /* 0x0000000700077c02 */ /* 0x004fe20008000f00 */
[----:B------:R-:W-:Y:S01]  /*8ed0*/  IMAD.U32 R6, RZ, RZ, UR6 ;  /* 0x00000006ff067e24 */ /* 0x000fe2000f8e00ff */
[----:B-----5:R-:W-:Y:S01]  /*8ee0*/  MOV R11, UR5 ;  /* 0x00000005000b7c02 */ /* 0x020fe20008000f00 */
[----:B------:R-:W-:Y:S02]  /*8ef0*/  IMAD.U32 R10, RZ, RZ, UR4 ;  /* 0x00000004ff0a7e24 */ /* 0x000fe4000f8e00ff */
[----:B------:R-:W-:Y:S07]  /*8f00*/  LEPC R20, `(.L_x_126) ;  /* 0x000000001014794e */ /* 0x000fee0000000000 */
[----:B---34-:R-:W-:Y:S05]  /*8f10*/  CALL.ABS.NOINC R2 ;  /* 0x0000000002007343 */ /* 0x018fea0003c00000 */
.L_x_126:
[----:B--2-4-:R-:W-:Y:S01]  /*8f20*/  LOP3.LUT R3, R44, 0xffffe000, RZ, 0xc0, !PT ;  /* 0xffffe0002c037812 */ /* 0x014fe200078ec0ff */
[----:B------:R-:W-:Y:S05]  /*8f30*/  WARPSYNC.ALL ;  /* 0x0000000000007948 */ /* 0x000fea0003800000 */
[----:B------:R-:W-:Y:S01]  /*8f40*/  R2UR UR4, R25 ;  /* 0x00000000190472ca */ /* 0x000fe200000e0000 */
[----:B------:R-:W1:Y:S01]  /*8f50*/  S2R R77, SR_CgaCtaId ;  /* 0x00000000004d7919 */ /* 0x000e620000008800 */
[----:B------:R-:W-:Y:S01]  /*8f60*/  LOP3.LUT R20, R40, 0xffffe000, RZ, 0xc0, !PT ;  /* 0xffffe00028147812 */ /* 0x000fe200078ec0ff */
[----:B------:R-:W-:Y:S01]  /*8f70*/  BSSY.RECONVERGENT B0, `(.L_x_127) ;  /* 0x0000061000007945 */ /* 0x000fe20003800200 */
[----:B------:R-:W-:Y:S02]  /*8f80*/  ISETP.NE.AND P6, PT, R71, RZ, PT ;  /* 0x000000ff4700720c */ /* 0x000fe40003fc5270 */
[----:B------:R-:W-:Y:S07]  /*8f90*/  ISETP.NE.AND P0, PT, R65, RZ, PT ;  /* 0x000000ff4100720c */ /* 0x000fee0003f05270 */
[----:B------:R-:W2:Y:S02]  /*8fa0*/  LDTM.x16 R4, tmem[UR4+0x10] ;  /* 0x00001004000479ee */ /* 0x000ea40008240000 */
[C---:B--2---:R-:W-:Y:S01]  /*8fb0*/  FMUL R0, R24.reuse, R4 ;  /* 0x0000000418007220 */ /* 0x044fe20000400000 */
[----:B------:R-:W-:Y:S01]  /*8fc0*/  LOP3.LUT R4, R45, 0xffffe000, RZ, 0xc0, !PT ;  /* 0xffffe0002d047812 */ /* 0x000fe200078ec0ff */
[C---:B------:R-:W-:Y:S01]  /*8fd0*/  FMUL R2, R24.reuse, R5 ;  /* 0x0000000518027220 */ /* 0x040fe20000400000 */
[----:B------:R-:W-:Y:S01]  /*8fe0*/  FMUL R5, R24, R12 ;  /* 0x0000000c18057220 */ /* 0x000fe20000400000 */
[C---:B------:R-:W-:Y:S01]  /*8ff0*/  FFMA R28, R27.reuse, R3, R0 ;  /* 0x000000031b1c7223 */ /* 0x040fe20000000000 */
[----:B------:R-:W-:Y:S01]  /*9000*/  LOP3.LUT R3, R46, 0xffffe000, RZ, 0xc0, !PT ;  /* 0xffffe0002e037812 */ /* 0x000fe200078ec0ff */
[----:B------:R-:W-:Y:S01]  /*9010*/  FFMA R29, R27, R4, R2 ;  /* 0x000000041b1d7223 */ /* 0x000fe20000000002 */
[----:B------:R-:W-:Y:S01]  /*9020*/  LOP3.LUT R4, R47, 0xffffe000, RZ, 0xc0, !PT ;  /* 0xffffe0002f047812 */ /* 0x000fe200078ec0ff */
[C---:B------:R-:W-:Y:S01]  /*9030*/  FMUL R0, R24.reuse, R6 ;  /* 0x0000000618007220 */ /* 0x040fe20000400000 */
[----:B------:R-:W-:Y:S01]  /*9040*/  F2FP.TF32.F32.PACK_B R28, R28 ;  /* 0x0000001cff1c723e */ /* 0x000fe200024050ff */
[C---:B------:R-:W-:Y:S01]  /*9050*/  FMUL R2, R24.reuse, R7 ;  /* 0x0000000718027220 */ /* 0x040fe20000400000 */
[----:B------:R-:W-:Y:S01]  /*9060*/  F2FP.TF32.F32.PACK_B R29, R29 ;  /* 0x0000001dff1d723e */ /* 0x000fe200024050ff */
[C---:B------:R-:W-:Y:S01]  /*9070*/  FFMA R30, R27.reuse, R3, R0 ;  /* 0x000000031b1e7223 */ /* 0x040fe20000000000 */
[C---:B------:R-:W-:Y:S01]  /*9080*/  FMUL R0, R24.reuse, R8 ;  /* 0x0000000818007220 */ /* 0x040fe20000400000 */
[----:B------:R-:W-:Y:S01]  /*9090*/  FFMA R31, R27, R4, R2 ;  /* 0x000000041b1f7223 */ /* 0x000fe20000000002 */
[C---:B------:R-:W-:Y:S01]  /*90a0*/  FMUL R6, R24.reuse, R13 ;  /* 0x0000000d18067220 */ /* 0x040fe20000400000 */
[----:B------:R-:W-:Y:S01]  /*90b0*/  LOP3.LUT R13, R41, 0xffffe000, RZ, 0xc0, !PT ;  /* 0xffffe000290d7812 */ /* 0x000fe200078ec0ff */
[C---:B------:R-:W-:Y:S01]  /*90c0*/  FMUL R2, R24.reuse, R9 ;  /* 0x0000000918027220 */ /* 0x040fe20000400000 */
[----:B------:R-:W-:Y:S01]  /*90d0*/  F2FP.TF32.F32.PACK_B R30, R30 ;  /* 0x0000001eff1e723e */ /* 0x000fe200024050ff */
[----:B------:R-:W-:Y:S01]  /*90e0*/  FMUL R9, R24, R16 ;  /* 0x0000001018097220 */ /* 0x000fe20000400000 */
[----:B------:R-:W-:Y:S01]  /*90f0*/  F2FP.TF32.F32.PACK_B R31, R31 ;  /* 0x0000001fff1f723e */ /* 0x000fe200024050ff */
[----:B------:R-:W-:Y:S01]  /*9100*/  FFMA R16, R27, R20, R0 ;  /* 0x000000141b107223 */ /* 0x000fe20000000000 */
[----:B------:R-:W-:Y:S01]  /*9110*/  LOP3.LUT R0, R42, 0xffffe000, RZ, 0xc0, !PT ;  /* 0xffffe0002a007812 */ /* 0x000fe200078ec0ff */
[C---:B------:R-:W-:Y:S01]  /*9120*/  FMUL R3, R24.reuse, R10 ;  /* 0x0000000a18037220 */ /* 0x040fe20000400000 */
[C---:B------:R-:W-:Y:S01]  /*9130*/  FMUL R7, R24.reuse, R14 ;  /* 0x0000000e18077220 */ /* 0x040fe20000400000 */
[----:B------:R-:W-:Y:S01]  /*9140*/  LOP3.LUT R14, R43, 0xffffe000, RZ, 0xc0, !PT ;  /* 0xffffe0002b0e7812 */ /* 0x000fe200078ec0ff */
[----:B------:R-:W-:Y:S01]  /*9150*/  FMUL R10, R24, R17 ;  /* 0x00000011180a7220 */ /* 0x000fe20000400000 */
[----:B------:R-:W-:Y:S01]  /*9160*/  F2FP.TF32.F32.PACK_B R16, R16 ;  /* 0x00000010ff10723e */ /* 0x000fe200024050ff */
[----:B------:R-:W-:Y:S01]  /*9170*/  FFMA R17, R27, R13, R2 ;  /* 0x0000000d1b117223 */ /* 0x000fe20000000002 */
[----:B------:R-:W-:Y:S01]  /*9180*/  LOP3.LUT R2, R32, 0xffffe000, RZ, 0xc0, !PT ;  /* 0xffffe00020027812 */ /* 0x000fe200078ec0ff */
[----:B------:R-:W-:Y:S01]  /*9190*/  STS.128 [R63+0x2000], R28 ;  /* 0x0020001c3f007388 */ /* 0x000fe20000000c00 */
[----:B------:R-:W-:Y:S01]  /*91a0*/  LOP3.LUT R13, R39, 0xffffe000, RZ, 0xc0, !PT ;  /* 0xffffe000270d7812 */ /* 0x000fe200078ec0ff */
[C---:B------:R-:W-:Y:S01]  /*91b0*/  FMUL R4, R24.reuse, R11 ;  /* 0x0000000b18047220 */ /* 0x040fe20000400000 */
[----:B------:R-:W-:Y:S01]  /*91c0*/  F2FP.TF32.F32.PACK_B R17, R17 ;  /* 0x00000011ff11723e */ /* 0x000fe200024050ff */
[C---:B------:R-:W-:Y:S01]  /*91d0*/  FMUL R11, R24.reuse, R18 ;  /* 0x00000012180b7220 */ /* 0x040fe20000400000 */
[----:B------:R-:W-:Y:S01]  /*91e0*/  FFMA R18, R27, R0, R3 ;  /* 0x000000001b127223 */ /* 0x000fe20000000003 */
[----:B------:R-:W-:Y:S01]  /*91f0*/  LOP3.LUT R0, R33, 0xffffe000, RZ, 0xc0, !PT ;  /* 0xffffe00021007812 */ /* 0x000fe200078ec0ff */
[----:B------:R-:W-:Y:S01]  /*9200*/  FMUL R12, R24, R19 ;  /* 0x00000013180c7220 */ /* 0x000fe20000400000 */
[----:B------:R-:W-:Y:S01]  /*9210*/  LOP3.LUT R3, R34, 0xffffe000, RZ, 0xc0, !PT ;  /* 0xffffe00022037812 */ /* 0x000fe200078ec0ff */
[C---:B------:R-:W-:Y:S01]  /*9220*/  FFMA R19, R27.reuse, R14, R4 ;  /* 0x0000000e1b137223 */ /* 0x040fe20000000004 */
[----:B------:R-:W-:Y:S01]  /*9230*/  FFMA R4, R27, R2, R5 ;  /* 0x000000021b047223 */ /* 0x000fe20000000005 */
[----:B------:R-:W-:Y:S01]  /*9240*/  LOP3.LUT R2, R35, 0xffffe000, RZ, 0xc0, !PT ;  /* 0xffffe00023027812 */ /* 0x000fe200078ec0ff */
[----:B------:R-:W-:Y:S01]  /*9250*/  FMUL R8, R24, R15 ;  /* 0x0000000f18087220 */ /* 0x000fe20000400000 */
[----:B------:R-:W-:Y:S01]  /*9260*/  F2FP.TF32.F32.PACK_B R18, R18 ;  /* 0x00000012ff12723e */ /* 0x000fe200024050ff */
[C---:B------:R-:W-:Y:S01]  /*9270*/  FFMA R5, R27.reuse, R0, R6 ;  /* 0x000000001b057223 */ /* 0x040fe20000000006 */
[----:B------:R-:W-:Y:S01]  /*9280*/  F2FP.TF32.F32.PACK_B R19, R19 ;  /* 0x00000013ff13723e */ /* 0x000fe200024050ff */
[C---:B------:R-:W-:Y:S01]  /*9290*/  FFMA R6, R27.reuse, R3, R7 ;  /* 0x000000031b067223 */ /* 0x040fe20000000007 */
[----:B------:R-:W-:Y:S01]  /*92a0*/  FFMA R7, R27, R2, R8 ;  /* 0x000000021b077223 */ /* 0x000fe20000000008 */
[----:B------:R-:W-:Y:S02]  /*92b0*/  LOP3.LUT R0, R36, 0xffffe000, RZ, 0xc0, !PT ;  /* 0xffffe00024007812 */ /* 0x000fe400078ec0ff */
[----:B------:R-:W-:Y:S01]  /*92c0*/  STS.128 [R62+0x2010], R16 ;  /* 0x002010103e007388 */ /* 0x000fe20000000c00 */
[----:B------:R-:W-:Y:S02]  /*92d0*/  LOP3.LUT R2, R37, 0xffffe000, RZ, 0xc0, !PT ;  /* 0xffffe00025027812 */ /* 0x000fe400078ec0ff */
[----:B------:R-:W-:Y:S01]  /*92e0*/  LOP3.LUT R3, R38, 0xffffe000, RZ, 0xc0, !PT ;  /* 0xffffe00026037812 */ /* 0x000fe200078ec0ff */
[C---:B------:R-:W-:Y:S01]  /*92f0*/  FFMA R8, R27.reuse, R0, R9 ;  /* 0x000000001b087223 */ /* 0x040fe20000000009 */
[----:B------:R-:W-:Y:S01]  /*9300*/  F2FP.TF32.F32.PACK_B R4, R4 ;  /* 0x00000004ff04723e */ /* 0x000fe200024050ff */
[C---:B------:R-:W-:Y:S01]  /*9310*/  FFMA R9, R27.reuse, R2, R10 ;  /* 0x000000021b097223 */ /* 0x040fe2000000000a */
[----:B------:R-:W-:Y:S01]  /*9320*/  F2FP.TF32.F32.PACK_B R5, R5 ;  /* 0x00000005ff05723e */ /* 0x000fe200024050ff */
[C---:B------:R-:W-:Y:S01]  /*9330*/  FFMA R10, R27.reuse, R3, R11 ;  /* 0x000000031b0a7223 */ /* 0x040fe2000000000b */
[----:B------:R-:W-:Y:S01]  /*9340*/  F2FP.TF32.F32.PACK_B R6, R6 ;  /* 0x00000006ff06723e */ /* 0x000fe200024050ff */
[----:B------:R-:W-:Y:S01]  /*9350*/  FFMA R11, R27, R13, R12 ;  /* 0x0000000d1b0b7223 */ /* 0x000fe2000000000c */
[----:B------:R-:W-:Y:S01]  /*9360*/  F2FP.TF32.F32.PACK_B R7, R7 ;  /* 0x00000007ff07723e */ /* 0x000fe200024050ff */
[----:B------:R-:W-:Y:S01]  /*9370*/  IMAD.U32 R0, RZ, RZ, UR53 ;  /* 0x00000035ff007e24 */ /* 0x000fe2000f8e00ff */
[----:B------:R-:W-:Y:S02]  /*9380*/  F2FP.TF32.F32.PACK_B R8, R8 ;  /* 0x00000008ff08723e */ /* 0x000fe400024050ff */
[----:B------:R-:W-:Y:S01]  /*9390*/  F2FP.TF32.F32.PACK_B R9, R9 ;  /* 0x00000009ff09723e */ /* 0x000fe200024050ff */
[----:B------:R2:W-:Y:S01]  /*93a0*/  STS.128 [R61+0x2020], R4 ;  /* 0x002020043d007388 */ /* 0x0005e20000000c00 */
[----:B------:R-:W-:Y:S02]  /*93b0*/  F2FP.TF32.F32.PACK_B R10, R10 ;  /* 0x0000000aff0a723e */ /* 0x000fe400024050ff */
[----:B------:R-:W-:Y:S02]  /*93c0*/  F2FP.TF32.F32.PACK_B R11, R11 ;  /* 0x0000000bff0b723e */ /* 0x000fe400024050ff */
[----:B------:R-:W-:Y:S02]  /*93d0*/  @P6 LEA R0, R0, UR50, 0x3 ;  /* 0x0000003200006c11 */ /* 0x000fe4000f8e18ff */
[----:B------:R-:W-:Y:S01]  /*93e0*/  @P6 SHF.L.U32 R2, R60, 0x1f, RZ ;  /* 0x0000001f3c026819 */ /* 0x000fe200000006ff */
[----:B------:R4:W-:Y:S02]  /*93f0*/  STS.128 [R72+0x2030], R8 ;  /* 0x0020300848007388 */ /* 0x0009e40000000c00 */
[----:B------:R-:W-:Y:S05]  /*9400*/  @P6 VIADD R0, R0, 0xe0 ;  /* 0x000000e000006836 */ /* 0x000fea0000000000 */
[----:B-1----:R-:W-:Y:S01]  /*9410*/  @P6 PRMT R0, R77, 0x654, R0 ;  /* 0x000006544d006816 */ /* 0x002fe20000000000 */
[----:B------:R-:W-:Y:S01]  /*9420*/  @!PT LDS RZ, [RZ] ;  /* 0x00000000fffff984 */ /* 0x000fe20000000800 */
[----:B------:R-:W-:Y:S01]  /*9430*/  @!PT LDS RZ, [RZ] ;  /* 0x00000000fffff984 */ /* 0x000fe20000000800 */
[----:B------:R-:W-:Y:S01]  /*9440*/  @!PT LDS RZ, [RZ] ;  /* 0x00000000fffff984 */ /* 0x000fe20000000800 */
[----:B------:R-:W-:Y:S01]  /*9450*/  @!PT LDS RZ, [RZ] ;  /* 0x00000000fffff984 */ /* 0x000fe20000000800 */
[----:B------:R1:W-:Y:S06]  /*9460*/  MEMBAR.ALL.CTA ;  /* 0x0000000000007992 */ /* 0x0003ec0000008000 */
[----:B-1----:R-:W1:Y:S01]  /*9470*/  FENCE.VIEW.ASYNC.S ;  /* 0x00000000000073c6 */ /* 0x002e620000000000 */
[----:B--2---:R-:W-:Y:S01]  /*9480*/  LEA R6, R74, UR50, 0x3 ;  /* 0x000000324a067c11 */ /* 0x004fe2000f8e18ff */
[----:B-1----:R-:W-:Y:S06]  /*9490*/  BAR.SYNC.DEFER_BLOCKING 0x1, 0x80 ;  /* 0x0042000000007b1d */ /* 0x002fec0000010000 */
[----:B------:R-:W-:Y:S05]  /*94a0*/  @P0 BRA `(.L_x_128) ;  /* 0x0000000000340947 */ /* 0x000fea0003800000 */
[----:B------:R-:W1:Y:S01]  /*94b0*/  LDCU.64 UR8, c[0x0][0x348] ;  /* 0x00006900ff0877ac */ /* 0x000e620008000a00 */
[----:B------:R-:W-:Y:S02]  /*94c0*/  UIADD3 UR40, UPT, UPT, UR50, 0x2200, URZ ;  /* 0x0000220032287890 */ /* 0x000fe4000fffe0ff */
[----:B------:R-:W-:Y:S02]  /*94d0*/  UIADD3 UR41, UPT, UPT, UR51, 0x10, URZ ;  /* 0x0000001033297890 */ /* 0x000fe4000fffe0ff */
[----:B------:R-:W-:Y:S02]  /*94e0*/  UIADD3 UR6, UPT, UPT, UR50, 0x3200, URZ ;  /* 0x0000320032067890 */ /* 0x000fe4000fffe0ff */
[----:B------:R-:W-:Y:S02]  /*94f0*/  UIADD3 UR7, UPT, UPT, UR51, 0x50, URZ ;  /* 0x0000005033077890 */ /* 0x000fe4000fffe0ff */
[----:B-1----:R-:W-:Y:S04]  /*9500*/  UIADD3 UR4, UP0, UPT, UR8, 0x780, URZ ;  /* 0x0000078008047890 */ /* 0x002fe8000ff1e0ff */
[----:B------:R-:W-:Y:S09]  /*9510*/  UIADD3.X UR5, UPT, UPT, URZ, UR9, URZ, UP0, !UPT ;  /* 0x00000009ff057290 */ /* 0x000ff200087fe4ff */
[----:B------:R1:W-:Y:S02]  /*9520*/  UTMASTG.5D [UR40], [UR4] ;  /* 0x00000028040073b5 */ /* 0x0003e40008020000 */
[----:B-1----:R-:W-:Y:S01]  /*9530*/  UMOV UR40, UR6 ;  /* 0x0000000600287c82 */ /* 0x002fe20008000000 */
[----:B------:R-:W-:Y:S02]  /*9540*/  UMOV UR41, UR7 ;  /* 0x0000000700297c82 */ /* 0x000fe40008000000 */
[----:B------:R1:W-:Y:S01]  /*9550*/  UTMASTG.5D [UR40], [UR4] ;  /* 0x00000028040073b5 */ /* 0x0003e20008020000 */
[----:B------:R0:W-:Y:S01]  /*9560*/  UTMACMDFLUSH ;  /* 0x00000000000079b7 */ /* 0x0001e20000000000 */
[----:B-1----:R-:W-:Y:S04]  /*9570*/  DEPBAR.LE SB0, 0x1 ;  /* 0x000080400000791a */ /* 0x002fe80000000000 */
.L_x_128:
[----:B------:R-:W-:Y:S05]  /*9580*/  BSYNC.RECONVERGENT B0 ;  /* 0x0000000000007941 */ /* 0x000fea0003800200 */
.L_x_127:
[----:B------:R-:W-:Y:S01]  /*9590*/  BAR.SYNC.DEFER_BLOCKING 0x1, 0x80 ;  /* 0x0042000000007b1d */ /* 0x000fe20000010000 */
[----:B------:R-:W-:Y:S04]  /*95a0*/  UIADD3 UR4, UPT, UPT, UR53, 0x1, URZ ;  /* 0x0000000135047890 */ /* 0x000fe8000fffe0ff */
[----:B------:R-:W-:Y:S04]  /*95b0*/  UISETP.NE.AND UP0, UPT, UR4, 0x4, UPT ;  /* 0x000000040400788c */ /* 0x000fe8000bf05270 */
[----:B------:R-:W-:Y:S01]  /*95c0*/  USEL UR52, UR4, URZ, UP0 ;  /* 0x000000ff04347287 */ /* 0x000fe20008000000 */
[----:B------:R1:W-:Y:S01]  /*95d0*/  @P6 SYNCS.ARRIVE.TRANS64.RED.A1T0 RZ, [R0+URZ], RZ ;  /* 0x000000ff00ff69a7 */ /* 0x0003e200081004ff */
[----:B------:R-:W-:Y:S01]  /*95e0*/  BSSY B1, `(.L_x_129) ;  /* 0x0000017000017945 */ /* 0x000fe20003800000 */
[----:B------:R-:W2:Y:S02]  /*95f0*/  @P6 SYNCS.PHASECHK.TRANS64.TRYWAIT P0, [R6+URZ+0xc0], R2 ;  /* 0x0000c002060065a7 */ /* 0x000ea400080011ff */
[----:B--2---:R-:W-:Y:S01]  /*9600*/  @P6 SEL R75, RZ, 0x1, !P0 ;  /* 0x00000001ff4b6807 */ /* 0x004fe20004000000 */
[----:B-1----:R-:W-:Y:S06]  /*9610*/  @!P6 BRA `(.L_x_130) ;  /* 0x00000000004ce947 */ /* 0x002fec0003800000 */
        /* <DEDUP_REMOVED lines=9> */
[----:B------:R-:W-:Y:S04]  /*96b0*/  SHF.L.U32 R5, R60, 0x1f, RZ ;  /* 0x0000001f3c057819 */ /* 0x000fe800000006ff */
[----:B------:R-:W1:Y:S02]  /*96c0*/  SYNCS.PHASECHK.TRANS64.TRYWAIT P0, [R6+URZ+0xc0], R5 ;  /* 0x0000c005060075a7 */ /* 0x000e6400080011ff */
[----:B-1----:R-:W-:Y:S05]  /*96d0*/  @!P0 BRA `(.L_x_133) ;  /* 0x0000002000b88947 */ /* 0x002fea0003800000 */
.L_x_132:
[----:B------:R-:W-:Y:S05]  /*96e0*/  BSYNC B0 ;  /* 0x0000000000007941 */ /* 0x000fea0003800000 */
.L_x_131:
[----:B------:R-:W-:Y:S02]  /*96f0*/  ISETP.NE.AND P0, PT, R76, RZ, PT ;  /* 0x000000ff4c00720c */ /* 0x000fe40003f05270 */
[----:B------:R-:W-:Y:S11]  /*9700*/  IADD3 R74, PT, PT, R74, 0x1, RZ ;  /* 0x000000014a4a7810 */ /* 0x000ff60007ffe0ff */
[----:B------:R2:W1:Y:S04]  /*9710*/  @P0 LDS.128 R44, [R4] ;  /* 0x00000000042c0984 */ /* 0x0004680000000c00 */
[----:B------:R2:W1:Y:S04]  /*9720*/  @P0 LDS.128 R40, [R3+0x10] ;  /* 0x0000100003280984 */ /* 0x0004680000000c00 */
[----:B------:R2:W1:Y:S04]  /*9730*/  @P0 LDS.128 R32, [R2+0x20] ;  /* 0x0000200002200984 */ /* 0x0004680000000c00 */
[----:B------:R2:W1:Y:S02]  /*9740*/  @P0 LDS.128 R36, [R0+0x30] ;  /* 0x0000300000240984 */ /* 0x0004640000000c00 */
.L_x_130:
[----:B------:R-:W-:Y:S05]  /*9750*/  BSYNC B1 ;  /* 0x0000000000017941 */ /* 0x000fea0003800000 */
.L_x_129:
[----:B--2---:R-:W-:Y:S05]  /*9760*/  VIADD R0, R25, 0x20 ;  /* 0x0000002019007836 */ /* 0x004fea0000000000 */
[----:B------:R-:W-:Y:S04]  /*9770*/  SHF.R.U32.HI R0, RZ, 0x15, R0 ;  /* 0x00000015ff007819 */ /* 0x000fe80000011600 */
[----:B------:R-:W-:Y:S11]  /*9780*/  LOP3.LUT P0, RZ, R0, 0x3, R53, 0x48, !PT ;  /* 0x0000000300ff7812 */ /* 0x000ff60007804835 */
[----:B------:R-:W-:Y:S02]  /*9790*/  @!UPT UIADD3 URZ, UPT, UPT, URZ, URZ, URZ ;  /* 0x000000fffffff290 */ /* 0x000fe4000fffe0ff */
[----:B------:R-:W-:Y:S05]  /*97a0*/  @!P0 BRA `(.L_x_134) ;  /* 0x0000000000408947 */ /* 0x000fea0003800000 */
[----:B------:R-:W1:Y:S01]  /*97b0*/  LDCU.64 UR8, c[0x4][0x70] ;  /* 0x01000e00ff0877ac */ /* 0x000e620008000a00 */
[----:B------:R-:W-:Y:S01]  /*97c0*/  MOV R3, 0x0 ;  /* 0x0000000000037802 */ /* 0x000fe20000000f00 */
[----:B------:R-:W-:Y:S02]  /*97d0*/  HFMA2 R12, -RZ, RZ, 0, 5.9604644775390625e-08 ;  /* 0x00000001ff0c7431 */ /* 0x000fe400000001ff */
[----:B----4-:R-:W-:Y:S02]  /*97e0*/  IMAD.MOV.U32 R8, RZ, RZ, 0x192 ;  /* 0x00000192ff087424 */ /* 0x010fe400078e00ff */
[----:B------:R-:W-:Y:S01]  /*97f0*/  IMAD.MOV.U32 R13, RZ, RZ, RZ ;  /* 0x000000ffff0d7224 */ /* 0x000fe200078e00ff */
[----:B------:R-:W2:Y:S01]  /*9800*/  LDCU.64 UR6, c[0x4][0x78] ;  /* 0x01000f00ff0677ac */ /* 0x000ea20008000a00 */
[----:B------:R-:W4:Y:S01]  /*9810*/  LDC.64 R2, c[0x4][R3] ;  /* 0x0100000003027b82 */ /* 0x000f220000000a00 */
        /* <DEDUP_REMOVED lines=9> */
.L_x_134:
[----:B-1----:R-:W-:Y:S01]  /*98b0*/  LOP3.LUT R3, R44, 0xffffe000, RZ, 0xc0, !PT ;  /* 0xffffe0002c037812 */ /* 0x002fe200078ec0ff */
[----:B------:R-:W-:Y:S05]  /*98c0*/  WARPSYNC.ALL ;  /* 0x0000000000007948 */ /* 0x000fea0003800000 */
[----:B------:R-:W-:Y:S01]  /*98d0*/  R2UR UR4, R25 ;  /* 0x00000000190472ca */ /* 0x000fe200000e0000 */
[----:B------:R-:W-:Y:S01]  /*98e0*/  BSSY.RECONVERGENT B0, `(.L_x_135) ;  /* 0x0000062000007945 */ /* 0x000fe20003800200 */
[----:B------:R-:W-:Y:S02]  /*98f0*/  LOP3.LUT R20, R40, 0xffffe000, RZ, 0xc0, !PT ;  /* 0xffffe00028147812 */ /* 0x000fe400078ec0ff */
[----:B------:R-:W-:Y:S02]  /*9900*/  LOP3.LUT R21, R41, 0xffffe000, RZ, 0xc0, !PT ;  /* 0xffffe00029157812 */ /* 0x000fe400078ec0ff */
[----:B------:R-:W-:Y:S02]  /*9910*/  LOP3.LUT R26, R42, 0xffffe000, RZ, 0xc0, !PT ;  /* 0xffffe0002a1a7812 */ /* 0x000fe400078ec0ff */
[----:B------:R-:W-:Y:S02]  /*9920*/  ISETP.NE.AND P6, PT, R71, RZ, PT ;  /* 0x000000ff4700720c */ /* 0x000fe40003fc5270 */
[----:B------:R-:W-:Y:S03]  /*9930*/  ISETP.NE.AND P0, PT, R65, RZ, PT ;  /* 0x000000ff4100720c */ /* 0x000fe60003f05270 */
[----:B----4-:R-:W1:Y:S02]  /*9940*/  LDTM.x16 R4, tmem[UR4+0x20] ;  /* 0x00002004000479ee */ /* 0x010e640008240000 */
[C---:B-1----:R-:W-:Y:S01]  /*9950*/  FMUL R0, R24.reuse, R4 ;  /* 0x0000000418007220 */ /* 0x042fe20000400000 */
        /* <DEDUP_REMOVED lines=13> */
[C---:B------:R-:W-:Y:S01]  /*9a30*/  FFMA R31, R27.reuse, R4, R2 ;  /* 0x000000041b1f7223 */ /* 0x040fe20000000002 */
[C---:B------:R-:W-:Y:S01]  /*9a40*/  FMUL R2, R24.reuse, R9 ;  /* 0x0000000918027220 */ /* 0x040fe20000400000 */
[C---:B------:R-:W-:Y:S01]  /*9a50*/  FMUL R9, R24.reuse, R16 ;  /* 0x0000001018097220 */ /* 0x040fe20000400000 */
[----:B------:R-:W-:Y:S01]  /*9a60*/  F2FP.TF32.F32.PACK_B R30, R30 ;  /* 0x0000001eff1e723e */ /* 0x000fe200024050ff */
[----:B------:R-:W-:Y:S01]  /*9a70*/  FFMA R16, R27, R20, R0 ;  /* 0x000000141b107223 */ /* 0x000fe20000000000 */
[----:B------:R-:W-:Y:S01]  /*9a80*/  LOP3.LUT R0, R43, 0xffffe000, RZ, 0xc0, !PT ;  /* 0xffffe0002b007812 */ /* 0x000fe200078ec0ff */
[C---:B------:R-:W-:Y:S01]  /*9a90*/  FMUL R3, R24.reuse, R10 ;  /* 0x0000000a18037220 */ /* 0x040fe20000400000 */
[----:B------:R-:W-:Y:S01]  /*9aa0*/  F2FP.TF32.F32.PACK_B R31, R31 ;  /* 0x0000001fff1f723e */ /* 0x000fe200024050ff */
[C---:B------:R-:W-:Y:S01]  /*9ab0*/  FMUL R4, R24.reuse, R11 ;  /* 0x0000000b18047220 */ /* 0x040fe20000400000 */
[----:B------:R-:W-:Y:S01]  /*9ac0*/  F2FP.TF32.F32.PACK_B R16, R16 ;  /* 0x00000010ff10723e */ /* 0x000fe200024050ff */
[----:B------:R-:W-:Y:S01]  /*9ad0*/  FMUL R10, R24, R17 ;  /* 0x00000011180a7220 */ /* 0x000fe20000400000 */
[C---:B------:R-:W-:Y:S01]  /*9ae0*/  FFMA R17, R27.reuse, R21, R2 ;  /* 0x000000151b117223 */ /* 0x040fe20000000002 */
[----:B------:R-:W-:Y:S01]  /*9af0*/  LOP3.LUT R2, R32, 0xffffe000, RZ, 0xc0, !PT ;  /* 0xffffe00020027812 */ /* 0x000fe200078ec0ff */
[----:B------:R1:W-:Y:S01]  /*9b00*/  STS.128 [R63+0x4000], R28 ;  /* 0x0040001c3f007388 */ /* 0x0003e20000000c00 */
[C---:B------:R-:W-:Y:S01]  /*9b10*/  FMUL R11, R24.reuse, R18 ;  /* 0x00000012180b7220 */ /* 0x040fe20000400000 */
[----:B------:R-:W-:Y:S01]  /*9b20*/  FFMA R18, R27, R26, R3 ;  /* 0x0000001a1b127223 */ /* 0x000fe20000000003 */
[----:B------:R-:W-:Y:S01]  /*9b30*/  LOP3.LUT R3, R33, 0xffffe000, RZ, 0xc0, !PT ;  /* 0xffffe00021037812 */ /* 0x000fe200078ec0ff */
[C---:B------:R-:W-:Y:S01]  /*9b40*/  FMUL R12, R24.reuse, R19 ;  /* 0x00000013180c7220 */ /* 0x040fe20000400000 */
[----:B------:R-:W-:Y:S01]  /*9b50*/  F2FP.TF32.F32.PACK_B R17, R17 ;  /* 0x00000011ff11723e */ /* 0x000fe200024050ff */
[----:B------:R-:W-:Y:S01]  /*9b60*/  FFMA R19, R27, R0, R4 ;  /* 0x000000001b137223 */ /* 0x000fe20000000004 */
[----:B------:R-:W-:Y:S01]  /*9b70*/  F2FP.TF32.F32.PACK_B R18, R18 ;  /* 0x00000012ff12723e */ /* 0x000fe200024050ff */
[----:B------:R-:W-:Y:S01]  /*9b80*/  FMUL R6, R24, R13 ;  /* 0x0000000d18067220 */ /* 0x000fe20000400000 */
[----:B------:R-:W-:Y:S01]  /*9b90*/  LOP3.LUT R13, R34, 0xffffe000, RZ, 0xc0, !PT ;  /* 0xffffe000220d7812 */ /* 0x000fe200078ec0ff */
[C---:B------:R-:W-:Y:S01]  /*9ba0*/  FMUL R7, R24.reuse, R14 ;  /* 0x0000000e18077220 */ /* 0x040fe20000400000 */
[----:B------:R-:W-:Y:S01]  /*9bb0*/  LOP3.LUT R14, R35, 0xffffe000, RZ, 0xc0, !PT ;  /* 0xffffe000230e7812 */ /* 0x000fe200078ec0ff */
[----:B------:R-:W-:Y:S01]  /*9bc0*/  FMUL R8, R24, R15 ;  /* 0x0000000f18087220 */ /* 0x000fe20000400000 */
[----:B------:R-:W-:Y:S01]  /*9bd0*/  F2FP.TF32.F32.PACK_B R19, R19 ;  /* 0x00000013ff13723e */ /* 0x000fe200024050ff */
[C---:B------:R-:W-:Y:S01]  /*9be0*/  FFMA R4, R27.reuse, R2, R5 ;  /* 0x000000021b047223 */ /* 0x040fe20000000005 */
[C---:B------:R-:W-:Y:S01]  /*9bf0*/  FFMA R5, R27.reuse, R3, R6 ;  /* 0x000000031b057223 */ /* 0x040fe20000000006 */
[C---:B------:R-:W-:Y:S01]  /*9c00*/  FFMA R6, R27.reuse, R13, R7 ;  /* 0x0000000d1b067223 */ /* 0x040fe20000000007 */
[----:B------:R-:W-:Y:S01]  /*9c10*/  FFMA R7, R27, R14, R8 ;  /* 0x0000000e1b077223 */ /* 0x000fe20000000008 */
[----:B------:R1:W-:Y:S01]  /*9c20*/  STS.128 [R62+0x4010], R16 ;  /* 0x004010103e007388 */ /* 0x0003e20000000c00 */
[----:B------:R-:W-:Y:S01]  /*9c30*/  LOP3.LUT R0, R36, 0xffffe000, RZ, 0xc0, !PT ;  /* 0xffffe00024007812 */ /* 0x000fe200078ec0ff */
[----:B------:R-:W-:Y:S01]  /*9c40*/  IMAD.U32 R14, RZ, RZ, UR52 ;  /* 0x00000034ff0e7e24 */ /* 0x000fe2000f8e00ff */
[----:B------:R-:W-:Y:S02]  /*9c50*/  LOP3.LUT R2, R37, 0xffffe000, RZ, 0xc0, !PT ;  /* 0xffffe00025027812 */ /* 0x000fe400078ec0ff */
        /* <DEDUP_REMOVED lines=14> */
[----:B------:R-:W-:Y:S02]  /*9d40*/  F2FP.TF32.F32.PACK_B R11, R11 ;  /* 0x0000000bff0b723e */ /* 0x000fe400024050ff */
[----:B------:R-:W-:Y:S02]  /*9d50*/  @P6 LEA R14, R14, UR50, 0x3 ;  /* 0x000000320e0e6c11 */ /* 0x000fe4000f8e18ff */
[----:B------:R-:W-:Y:S01]  /*9d60*/  LEA R0, R74, UR50, 0x3 ;  /* 0x000000324a007c11 */ /* 0x000fe2000f8e18ff */
[----:B------:R1:W-:Y:S01]  /*9d70*/  STS.128 [R72+0x4030], R8 ;  /* 0x0040300848007388 */ /* 0x0003e20000000c00 */
[----:B------:R-:W-:Y:S01]  /*9d80*/  @P6 SHF.L.U32 R2, R60, 0x1f, RZ ;  /* 0x0000001f3c026819 */ /* 0x000fe200000006ff */
[----:B------:R-:W-:Y:S05]  /*9d90*/  @P6 VIADD R14, R14, 0xe0 ;  /* 0x000000e00e0e6836 */ /* 0x000fea0000000000 */
[----:B------:R-:W-:Y:S01]  /*9da0*/  @P6 PRMT R14, R77, 0x654, R14 ;  /* 0x000006544d0e6816 */ /* 0x000fe2000000000e */
[----:B------:R-:W-:Y:S01]  /*9db0*/  @!PT LDS RZ, [RZ] ;  /* 0x00000000fffff984 */ /* 0x000fe20000000800 */
[----:B------:R-:W-:Y:S01]  /*9dc0*/  @!PT LDS RZ, [RZ] ;  /* 0x00000000fffff984 */ /* 0x000fe20000000800 */
[----:B------:R-:W-:Y:S01]  /*9dd0*/  @!PT LDS RZ, [RZ] ;  /* 0x00000000fffff984 */ /* 0x000fe20000000800 */
[----:B------:R-:W-:Y:S01]  /*9de0*/  @!PT LDS RZ, [RZ] ;  /* 0x00000000fffff984 */ /* 0x000fe20000000800 */
[----:B------:R2:W-:Y:S06]  /*9df0*/  MEMBAR.ALL.CTA ;  /* 0x0000000000007992 */ /* 0x0005ec0000008000 */
[----:B--2---:R-:W2:Y:S02]  /*9e00*/  FENCE.VIEW.ASYNC.S ;  /* 0x00000000000073c6 */ /* 0x004ea40000000000 */
[----:B--2---:R-:W-:Y:S06]  /*9e10*/  BAR.SYNC.DEFER_BLOCKING 0x1, 0x80 ;  /* 0x0042000000007b1d */ /* 0x004fec0000010000 */
[----:B------:R-:W-:Y:S05]  /*9e20*/  @P0 BRA `(.L_x_136) ;  /* 0x0000000000340947 */ /* 0x000fea0003800000 */
[----:B------:R-:W2:Y:S01]  /*9e30*/  LDCU.64 UR8, c[0x0][0x348] ;  /* 0x00006900ff0877ac */ /* 0x000ea20008000a00 */
[----:B------:R-:W-:Y:S02]  /*9e40*/  UIADD3 UR40, UPT, UPT, UR50, 0x4200, URZ ;  /* 0x0000420032287890 */ /* 0x000fe4000fffe0ff */
[----:B------:R-:W-:Y:S02]  /*9e50*/  UIADD3 UR41, UPT, UPT, UR51, 0x20, URZ ;  /* 0x0000002033297890 */ /* 0x000fe4000fffe0ff */
[----:B------:R-:W-:Y:S02]  /*9e60*/  UIADD3 UR6, UPT, UPT, UR50, 0x5200, URZ ;  /* 0x0000520032067890 */ /* 0x000fe4000fffe0ff */
[----:B------:R-:W-:Y:S02]  /*9e70*/  UIADD3 UR7, UPT, UPT, UR51, 0x60, URZ ;  /* 0x0000006033077890 */ /* 0x000fe4000fffe0ff */
        /* <DEDUP_REMOVED lines=8> */
.L_x_136:
[----:B------:R-:W-:Y:S05]  /*9f00*/  BSYNC.RECONVERGENT B0 ;  /* 0x0000000000007941 */ /* 0x000fea0003800200 */
.L_x_135:
[----:B------:R-:W-:Y:S01]  /*9f10*/  BAR.SYNC.DEFER_BLOCKING 0x1, 0x80 ;  /* 0x0042000000007b1d */ /* 0x000fe20000010000 */
[----:B------:R-:W-:Y:S04]  /*9f20*/  UIADD3 UR4, UPT, UPT, UR52, 0x1, URZ ;  /* 0x0000000134047890 */ /* 0x000fe8000fffe0ff */
[----:B------:R-:W-:Y:S04]  /*9f30*/  UISETP.NE.AND UP0, UPT, UR4, 0x4, UPT ;  /* 0x000000040400788c */ /* 0x000fe8000bf05270 */
[----:B------:R-:W-:Y:S01]  /*9f40*/  USEL UR53, UR4, URZ, UP0 ;  /* 0x000000ff04357287 */ /* 0x000fe20008000000 */
[----:B------:R2:W-:Y:S01]  /*9f50*/  @P6 SYNCS.ARRIVE.TRANS64.RED.A1T0 RZ, [R14+URZ], RZ ;  /* 0x000000ff0eff69a7 */ /* 0x0005e200081004ff */
[----:B------:R-:W-:Y:S01]  /*9f60*/  BSSY B1, `(.L_x_137) ;  /* 0x0000017000017945 */ /* 0x000fe20003800000 */
[----:B------:R-:W4:Y:S02]  /*9f70*/  @P6 SYNCS.PHASECHK.TRANS64.TRYWAIT P0, [R0+URZ+0xc0], R2 ;  /* 0x0000c002000065a7 */ /* 0x000f2400080011ff */
[----:B----4-:R-:W-:Y:S01]  /*9f80*/  @P6 SEL R75, RZ, 0x1, !P0 ;  /* 0x00000001ff4b6807 */ /* 0x010fe20004000000 */
[----:B--2---:R-:W-:Y:S06]  /*9f90*/  @!P6 BRA `(.L_x_138) ;  /* 0x00000000004ce947 */ /* 0x004fec0003800000 */
[----:B------:R-:W-:Y:S01]  /*9fa0*/  ISETP.NE.AND P0, PT, R75, RZ, PT ;  /* 0x000000ff4b00720c */ /* 0x000fe20003f05270 */
[----:B------:R-:W-:Y:S01]  /*9fb0*/  BSSY B0, `(.L_x_139) ;  /* 0x000000b000007945 */ /* 0x000fe20003800000 */
[----:B------:R-:W-:Y:S11]  /*9fc0*/  ISETP.NE.AND P1, PT, R76, RZ, PT ;  /* 0x000000ff4c00720c */ /* 0x000ff60003f25270 */
[----:B------:R-:W-:Y:S02]  /*9fd0*/  @!UPT UIADD3 URZ, UPT, UPT, URZ, URZ, URZ ;  /* 0x000000fffffff290 */ /* 0x000fe4000fffe0ff */
[C---:B-1----:R-:W-:Y:S01]  /*9fe0*/  @P1 IMAD R4, R74.reuse, 0x2000, R63 ;  /* 0x000020004a041824 */ /* 0x042fe200078e023f */
[C---:B------:R-:W-:Y:S01]  /*9ff0*/  @P1 LEA R2, R74.reuse, R61, 0xd ;  /* 0x0000003d4a021211 */ /* 0x040fe200078e68ff */
[C---:B------:R-:W-:Y:S02]  /*a000*/  @P1 IMAD R3, R74.reuse, 0x2000, R62 ;  /* 0x000020004a031824 */ /* 0x040fe400078e023e */
[----:B------:R-:W-:Y:S01]  /*a010*/  @P1 IMAD R74, R74, 0x2000, R72 ;  /* 0x000020004a4a1824 */ /* 0x000fe200078e0248 */
[----:B------:R-:W-:Y:S06]  /*a020*/  @P0 BRA `(.L_x_140) ;  /* 0x00000000000c0947 */ /* 0x000fec0003800000 */
[----:B------:R-:W-:Y:S04]  /*a030*/  SHF.L.U32 R5, R60, 0x1f, RZ ;  /* 0x0000001f3c057819 */ /* 0x000fe800000006ff */
[----:B------:R-:W1:Y:S02]  /*a040*/  SYNCS.PHASECHK.TRANS64.TRYWAIT P0, [R0+URZ+0xc0], R5 ;  /* 0x0000c005000075a7 */ /* 0x000e6400080011ff */
[----:B-1----:R-:W-:Y:S05]  /*a050*/  @!P0 BRA `(.L_x_141) ;  /* 0x00000018006c8947 */ /* 0x002fea0003800000 */
.L_x_140:
[----:B------:R-:W-:Y:S05]  /*a060*/  BSYNC B0 ;  /* 0x0000000000007941 */ /* 0x000fea0003800000 */
.L_x_139:
[----:B------:R-:W-:Y:S11]  /*a070*/  ISETP.NE.AND P0, PT, R76, RZ, PT ;  /* 0x000000ff4c00720c */ /* 0x000ff60003f05270 */
[----:B------:R-:W-:Y:S02]  /*a080*/  @!UPT UIADD3 URZ, UPT, UPT, URZ, URZ, URZ ;  /* 0x000000fffffff290 */ /* 0x000fe4000fffe0ff */
[----:B------:R2:W4:Y:S04]  /*a090*/  @P0 LDS.128 R44, [R4] ;  /* 0x00000000042c0984 */ /* 0x0005280000000c00 */
[----:B------:R2:W1:Y:S04]  /*a0a0*/  @P0 LDS.128 R40, [R3+0x10] ;  /* 0x0000100003280984 */ /* 0x0004680000000c00 */
[----:B------:R2:W1:Y:S04]  /*a0b0*/  @P0 LDS.128 R32, [R2+0x20] ;  /* 0x0000200002200984 */ /* 0x0004680000000c00 */
[----:B------:R2:W1:Y:S02]  /*a0c0*/  @P0 LDS.128 R36, [R74+0x30] ;  /* 0x000030004a240984 */ /* 0x0004640000000c00 */
.L_x_138:
[----:B------:R-:W-:Y:S05]  /*a0d0*/  BSYNC B1 ;  /* 0x0000000000017941 */ /* 0x000fea0003800000 */
.L_x_137:
        /* <DEDUP_REMOVED lines=21> */
.L_x_142:
[----:B------:R-:W-:Y:S01]  /*a230*/  ISETP.NE.AND P0, PT, R65, RZ, PT ;  /* 0x000000ff4100720c */ /* 0x000fe20003f05270 */
[----:B------:R-:W-:Y:S05]  /*a240*/  WARPSYNC.ALL ;  /* 0x0000000000007948 */ /* 0x000fea0003800000 */
[----:B------:R-:W-:Y:S01]  /*a250*/  R2UR UR4, R25 ;  /* 0x00000000190472ca */ /* 0x000fe200000e0000 */
[----:B------:R-:W-:Y:S01]  /*a260*/  VIADD R73, R73, 0x130 ;  /* 0x0000013049497836 */ /* 0x000fe20000000000 */
[----:B----4-:R-:W-:Y:S01]  /*a270*/  LOP3.LUT R0, R44, 0xffffe000, RZ, 0xc0, !PT ;  /* 0xffffe0002c007812 */ /* 0x010fe200078ec0ff */
[----:B------:R-:W-:Y:S01]  /*a280*/  BSSY.RECONVERGENT B0, `(.L_x_143) ;  /* 0x000005d000007945 */ /* 0x000fe20003800200 */
[----:B--2---:R-:W-:Y:S02]  /*a290*/  LOP3.LUT R2, R45, 0xffffe000, RZ, 0xc0, !PT ;  /* 0xffffe0002d027812 */ /* 0x004fe400078ec0ff */
[----:B------:R-:W-:Y:S02]  /*a2a0*/  LOP3.LUT R3, R46, 0xffffe000, RZ, 0xc0, !PT ;  /* 0xffffe0002e037812 */ /* 0x000fe400078ec0ff */
[----:B------:R-:W-:Y:S02]  /*a2b0*/  LOP3.LUT R20, R47, 0xffffe000, RZ, 0xc0, !PT ;  /* 0xffffe0002f147812 */ /* 0x000fe400078ec0ff */
[----:B------:R-:W-:Y:S02]  /*a2c0*/  LOP3.LUT R21, R40, 0xffffe000, RZ, 0xc0, !PT ;  /* 0xffffe00028157812 */ /* 0x000fe400078ec0ff */
[----:B------:R-:W-:Y:S01]  /*a2d0*/  LOP3.LUT R25, R41, 0xffffe000, RZ, 0xc0, !PT ;  /* 0xffffe00029197812 */ /* 0x000fe200078ec0ff */
[----:B------:R-:W1:Y:S01]  /*a2e0*/  LDTM.x16 R4, tmem[UR4+0x30] ;  /* 0x00003004000479ee */ /* 0x000e620008240000 */
[----:B------:R-:W-:Y:S01]  /*a2f0*/  LOP3.LUT R26, R42, 0xffffe000, RZ, 0xc0, !PT ;  /* 0xffffe0002a1a7812 */ /* 0x000fe200078ec0ff */
[----:B------:R-:W-:Y:S01]  /*a300*/  NOP ;  /* 0x0000000000007918 */ /* 0x000fe20000000000 */
[----:B------:R-:W-:Y:S02]  /*a310*/  LOP3.LUT R28, R43, 0xffffe000, RZ, 0xc0, !PT ;  /* 0xffffe0002b1c7812 */ /* 0x000fe400078ec0ff */
[----:B------:R-:W-:Y:S02]  /*a320*/  LOP3.LUT R73, R73, 0xfefffff8, RZ, 0xc0, !PT ;  /* 0xfefffff849497812 */ /* 0x000fe400078ec0ff */
[----:B------:R-:W-:Y:S02]  /*a330*/  LOP3.LUT R29, R32, 0xffffe000, RZ, 0xc0, !PT ;  /* 0xffffe000201d7812 */ /* 0x000fe400078ec0ff */
[----:B------:R-:W-:Y:S01]  /*a340*/  LOP3.LUT R30, R33, 0xffffe000, RZ, 0xc0, !PT ;  /* 0xffffe000211e7812 */ /* 0x000fe200078ec0ff */
[----:B-1----:R1:W-:Y:S01]  /*a350*/  SYNCS.ARRIVE.TRANS64.RED.A1T0 RZ, [R73+URZ], RZ ;  /* 0x000000ff49ff79a7 */ /* 0x0023e200081004ff */
[----:B------:R-:W-:Y:S02]  /*a360*/  LOP3.LUT R31, R34, 0xffffe000, RZ, 0xc0, !PT ;  /* 0xffffe000221f7812 */ /* 0x000fe400078ec0ff */
[----:B------:R-:W-:Y:S02]  /*a370*/  LOP3.LUT R32, R35, 0xffffe000, RZ, 0xc0, !PT ;  /* 0xffffe00023207812 */ /* 0x000fe400078ec0ff */
[----:B------:R-:W-:Y:S02]  /*a380*/  LOP3.LUT R33, R36, 0xffffe000, RZ, 0xc0, !PT ;  /* 0xffffe00024217812 */ /* 0x000fe400078ec0ff */
[----:B------:R-:W-:Y:S02]  /*a390*/  LOP3.LUT R34, R37, 0xffffe000, RZ, 0xc0, !PT ;  /* 0xffffe00025227812 */ /* 0x000fe400078ec0ff */
[----:B------:R-:W-:Y:S02]  /*a3a0*/  LOP3.LUT R35, R38, 0xffffe000, RZ, 0xc0, !PT ;  /* 0xffffe00026237812 */ /* 0x000fe400078ec0ff */
[----:B------:R-:W-:Y:S01]  /*a3b0*/  LOP3.LUT R36, R39, 0xffffe000, RZ, 0xc0, !PT ;  /* 0xffffe00027247812 */ /* 0x000fe200078ec0ff */
[C---:B------:R-:W-:Y:S01]  /*a3c0*/  FMUL R4, R24.reuse, R4 ;  /* 0x0000000418047220 */ /* 0x040fe20000400000 */
[C---:B------:R-:W-:Y:S01]  /*a3d0*/  FMUL R5, R24.reuse, R5 ;  /* 0x0000000518057220 */ /* 0x040fe20000400000 */
[C---:B------:R-:W-:Y:S01]  /*a3e0*/  FMUL R6, R24.reuse, R6 ;  /* 0x0000000618067220 */ /* 0x040fe20000400000 */
[C---:B------:R-:W-:Y:S01]  /*a3f0*/  FMUL R7, R24.reuse, R7 ;  /* 0x0000000718077220 */ /* 0x040fe20000400000 */
[C---:B------:R-:W-:Y:S01]  /*a400*/  FFMA R4, R27.reuse, R0, R4 ;  /* 0x000000001b047223 */ /* 0x040fe20000000004 */
[C---:B------:R-:W-:Y:S01]  /*a410*/  FFMA R5, R27.reuse, R2, R5 ;  /* 0x000000021b057223 */ /* 0x040fe20000000005 */
[C---:B------:R-:W-:Y:S01]  /*a420*/  FFMA R6, R27.reuse, R3, R6 ;  /* 0x000000031b067223 */ /* 0x040fe20000000006 */
[C---:B------:R-:W-:Y:S01]  /*a430*/  FFMA R7, R27.reuse, R20, R7 ;  /* 0x000000141b077223 */ /* 0x040fe20000000007 */
[C---:B------:R-:W-:Y:S01]  /*a440*/  FMUL R8, R24.reuse, R8 ;  /* 0x0000000818087220 */ /* 0x040fe20000400000 */
[C---:B------:R-:W-:Y:S01]  /*a450*/  FMUL R9, R24.reuse, R9 ;  /* 0x0000000918097220 */ /* 0x040fe20000400000 */
[C---:B------:R-:W-:Y:S01]  /*a460*/  FMUL R10, R24.reuse, R10 ;  /* 0x0000000a180a7220 */ /* 0x040fe20000400000 */
[C---:B------:R-:W-:Y:S01]  /*a470*/  FMUL R11, R24.reuse, R11 ;  /* 0x0000000b180b7220 */ /* 0x040fe20000400000 */
[----:B------:R-:W-:Y:S01]  /*a480*/  F2FP.TF32.F32.PACK_B R4, R4 ;  /* 0x00000004ff04723e */ /* 0x000fe200024050ff */
[C---:B------:R-:W-:Y:S01]  /*a490*/  FFMA R8, R27.reuse, R21, R8 ;  /* 0x000000151b087223 */ /* 0x040fe20000000008 */
[----:B------:R-:W-:Y:S01]  /*a4a0*/  F2FP.TF32.F32.PACK_B R5, R5 ;  /* 0x00000005ff05723e */ /* 0x000fe200024050ff */
[C---:B------:R-:W-:Y:S01]  /*a4b0*/  FFMA R9, R27.reuse, R25, R9 ;  /* 0x000000191b097223 */ /* 0x040fe20000000009 */
[----:B------:R-:W-:Y:S01]  /*a4c0*/  F2FP.TF32.F32.PACK_B R6, R6 ;  /* 0x00000006ff06723e */ /* 0x000fe200024050ff */
[C---:B------:R-:W-:Y:S01]  /*a4d0*/  FFMA R10, R27.reuse, R26, R10 ;  /* 0x0000001a1b0a7223 */ /* 0x040fe2000000000a */
[----:B------:R-:W-:Y:S01]  /*a4e0*/  F2FP.TF32.F32.PACK_B R7, R7 ;  /* 0x00000007ff07723e */ /* 0x000fe200024050ff */
[C---:B------:R-:W-:Y:S01]  /*a4f0*/  FFMA R11, R27.reuse, R28, R11 ;  /* 0x0000001c1b0b7223 */ /* 0x040fe2000000000b */
[C---:B------:R-:W-:Y:S01]  /*a500*/  FMUL R12, R24.reuse, R12 ;  /* 0x0000000c180c7220 */ /* 0x040fe20000400000 */
[----:B------:R-:W-:Y:S01]  /*a510*/  F2FP.TF32.F32.PACK_B R8, R8 ;  /* 0x00000008ff08723e */ /* 0x000fe200024050ff */
[C---:B------:R-:W-:Y:S01]  /*a520*/  FMUL R13, R24.reuse, R13 ;  /* 0x0000000d180d7220 */ /* 0x040fe20000400000 */
[----:B------:R1:W-:Y:S01]  /*a530*/  STS.128 [R63+0x6000], R4 ;  /* 0x006000043f007388 */ /* 0x0003e20000000c00 */
        /* <DEDUP_REMOVED lines=8> */
[C---:B------:R-:W-:Y:S01]  /*a5c0*/  FFMA R15, R27.reuse, R32, R15 ;  /* 0x000000201b0f7223 */ /* 0x040fe2000000000f */
[C---:B------:R-:W-:Y:S01]  /*a5d0*/  FMUL R16, R24.reuse, R16 ;  /* 0x0000001018107220 */ /* 0x040fe20000400000 */
[----:B------:R-:W-:Y:S01]  /*a5e0*/  F2FP.TF32.F32.PACK_B R12, R12 ;  /* 0x0000000cff0c723e */ /* 0x000fe200024050ff */
[----:B------:R1:W-:Y:S01]  /*a5f0*/  STS.128 [R62+0x6010], R8 ;  /* 0x006010083e007388 */ /* 0x0003e20000000c00 */
[C---:B------:R-:W-:Y:S01]  /*a600*/  FMUL R17, R24.reuse, R17 ;  /* 0x0000001118117220 */ /* 0x040fe20000400000 */
[C---:B------:R-:W-:Y:S01]  /*a610*/  FMUL R18, R24.reuse, R18 ;  /* 0x0000001218127220 */ /* 0x040fe20000400000 */
[----:B------:R-:W-:Y:S01]  /*a620*/  FMUL R19, R24, R19 ;  /* 0x0000001318137220 */ /* 0x000fe20000400000 */
[----:B------:R-:W-:Y:S01]  /*a630*/  F2FP.TF32.F32.PACK_B R13, R13 ;  /* 0x0000000dff0d723e */ /* 0x000fe200024050ff */
[C---:B------:R-:W-:Y:S01]  /*a640*/  FFMA R16, R27.reuse, R33, R16 ;  /* 0x000000211b107223 */ /* 0x040fe20000000010 */
[----:B------:R-:W-:Y:S01]  /*a650*/  F2FP.TF32.F32.PACK_B R14, R14 ;  /* 0x0000000eff0e723e */ /* 0x000fe200024050ff */
[C---:B------:R-:W-:Y:S01]  /*a660*/  FFMA R17, R27.reuse, R34, R17 ;  /* 0x000000221b117223 */ /* 0x040fe20000000011 */
[----:B------:R-:W-:Y:S01]  /*a670*/  F2FP.TF32.F32.PACK_B R15, R15 ;  /* 0x0000000fff0f723e */ /* 0x000fe200024050ff */
[C---:B------:R-:W-:Y:S01]  /*a680*/  FFMA R18, R27.reuse, R35, R18 ;  /* 0x000000231b127223 */ /* 0x040fe20000000012 */
[----:B------:R-:W-:Y:S01]  /*a690*/  FFMA R19, R27, R36, R19 ;  /* 0x000000241b137223 */ /* 0x000fe20000000013 */
[----:B------:R-:W-:Y:S02]  /*a6a0*/  F2FP.TF32.F32.PACK_B R16, R16 ;  /* 0x00000010ff10723e */ /* 0x000fe400024050ff */
[----:B------:R1:W-:Y:S01]  /*a6b0*/  STS.128 [R61+0x6020], R12 ;  /* 0x0060200c3d007388 */ /* 0x0003e20000000c00 */
[----:B------:R-:W-:Y:S02]  /*a6c0*/  F2FP.TF32.F32.PACK_B R17, R17 ;  /* 0x00000011ff11723e */ /* 0x000fe400024050ff */
        /* <DEDUP_REMOVED lines=24> */
.L_x_144:
[----:B------:R-:W-:Y:S05]  /*a850*/  BSYNC.RECONVERGENT B0 ;  /* 0x0000000000007941 */ /* 0x000fea0003800200 */
.L_x_143:
[----:B------:R-:W-:Y:S01]  /*a860*/  BAR.SYNC.DEFER_BLOCKING 0x1, 0x80 ;  /* 0x0042000000007b1d */ /* 0x000fe20000010000 */
[----:B------:R-:W-:Y:S01]  /*a870*/  UISETP.NE.AND UP0, UPT, UR55, -0x4, UPT ;  /* 0xfffffffc3700788c */ /* 0x000fe2000bf05270 */
[----:B------:R-:W-:Y:S08]  /*a880*/  IADD3 R22, PT, PT, R22, 0x1, RZ ;  /* 0x0000000116167810 */ /* 0x000ff00007ffe0ff */
[----:B------:R-:W-:Y:S05]  /*a890*/  BRA.U !UP0, `(.L_x_145) ;  /* 0x0000000108247547 */ /* 0x000fea000b800000 */
[----:B------:R-:W-:Y:S01]  /*a8a0*/  ISETP.NE.AND P0, PT, R71, RZ, PT ;  /* 0x000000ff4700720c */ /* 0x000fe20003f05270 */
[----:B------:R-:W-:Y:S01]  /*a8b0*/  IMAD.U32 R0, RZ, RZ, UR53 ;  /* 0x00000035ff007e24 */ /* 0x000fe2000f8e00ff */
[----:B------:R-:W-:Y:S04]  /*a8c0*/  UIADD3 UR4, UPT, UPT, UR53, 0x1, URZ ;  /* 0x0000000135047890 */ /* 0x000fe8000fffe0ff */
[----:B------:R-:W-:Y:S04]  /*a8d0*/  UISETP.NE.AND UP0, UPT, UR4, 0x4, UPT ;  /* 0x000000040400788c */ /* 0x000fe8000bf05270 */
[----:B------:R-:W-:Y:S03]  /*a8e0*/  USEL UR53, UR4, URZ, UP0 ;  /* 0x000000ff04357287 */ /* 0x000fe60008000000 */
[----:B------:R-:W-:Y:S05]  /*a8f0*/  @P0 LEA R0, R0, UR50, 0x3 ;  /* 0x0000003200000c11 */ /* 0x000fea000f8e18ff */
[----:B------:R-:W-:Y:S05]  /*a900*/  @P0 VIADD R0, R0, 0xe0 ;  /* 0x000000e000000836 */ /* 0x000fea0000000000 */
[----:B------:R-:W-:Y:S04]  /*a910*/  @P0 PRMT R0, R77, 0x654, R0 ;  /* 0x000006544d000816 */ /* 0x000fe80000000000 */
[----:B------:R2:W-:Y:S03]  /*a920*/  @P0 SYNCS.ARRIVE.TRANS64.RED.A1T0 RZ, [R0+URZ], RZ ;  /* 0x000000ff00ff09a7 */ /* 0x0005e600081004ff */
.L_x_145:
[----:B------:R-:W-:Y:S01]  /*a930*/  R2UR UR6, R68 ;  /* 0x00000000440672ca */ /* 0x000fe200000e0000 */
[----:B------:R-:W-:Y:S01]  /*a940*/  UIADD3 UR55, UPT, UPT, UR55, 0x4, URZ ;  /* 0x0000000437377890 */ /* 0x000fe2000fffe0ff */
[----:B------:R-:W-:Y:S02]  /*a950*/  R2UR UR5, R54 ;  /* 0x00000000360572ca */ /* 0x000fe400000e0000 */
[----:B------:R-:W-:Y:S02]  /*a960*/  R2UR UR4, R55 ;  /* 0x00000000370472ca */ /* 0x000fe400000e0000 */
[----:B------:R-:W-:Y:S02]  /*a970*/  R2UR UR52, R70 ;  /* 0x00000000463472ca */ /* 0x000fe400000e0000 */
[----:B------:R-:W-:Y:S02]  /*a980*/  ISETP.NE.AND P0, PT, R22, 0x2, PT ;  /* 0x000000021600780c */ /* 0x000fe40003f05270 */
[----:B------:R-:W-:Y:S02]  /*a990*/  LOP3.LUT R58, R58, 0x1, RZ, 0x3c, !PT ;  /* 0x000000013a3a7812 */ /* 0x000fe400078e3cff */
[----:B--2---:R-:W-:Y:S01]  /*a9a0*/  SEL R0, RZ, 0x1, P0 ;  /* 0x00000001ff007807 */ /* 0x004fe20000000000 */
[----:B------:R-:W-:Y:S01]  /*a9b0*/  UISETP.NE.AND UP0, UPT, UR6, URZ, UPT ;  /* 0x000000ff0600728c */ /* 0x000fe2000bf05270 */
[----:B------:R-:W-:Y:S01]  /*a9c0*/  SEL R22, R22, RZ, P0 ;  /* 0x000000ff16167207 */ /* 0x000fe20000000000 */
[----:B------:R-:W-:Y:S01]  /*a9d0*/  UIADD3 UR19, UPT, UPT, UR36, UR5, URZ ;  /* 0x0000000524137290 */ /* 0x000fe2000fffe0ff */
[----:B------:R-:W-:Y:S01]  /*a9e0*/  LOP3.LUT R59, R59, R0, RZ, 0x3c, !PT ;  /* 0x000000003b3b7212 */ /* 0x000fe200078e3cff */
[----:B------:R-:W-:Y:S05]  /*a9f0*/  UIADD3 UR20, UPT, UPT, UR37, UR4, URZ ;  /* 0x0000000425147290 */ /* 0x000fea000fffe0ff */
[----:B------:R-:W-:Y:S07]  /*aa00*/  BRA.U UP0, `(.L_x_146) ;  /* 0xffffffc500347547 */ /* 0x000fee000b83ffff */
[----:B------:R-:W-:-:S13]  /*aa10*/  R2UR UR4, R56 ;  /* 0x00000000380472ca */ /* 0x000fda00000e0000 */
[----:B------:R-:W-:-:S09]  /*aa20*/  UISETP.NE.AND UP0, UPT, UR4, URZ, UPT ;  /* 0x000000ff0400728c */ /* 0x000fd2000bf05270 */
[----:B------:R-:W-:Y:S05]  /*aa30*/  BRA.U !UP0, `(.L_x_147) ;  /* 0x0000000108487547 */ /* 0x000fea000b800000 */
[----:B------:R-:W2:Y:S02]  /*aa40*/  LDCU.64 UR4, c[0x0][0x990] ;  /* 0x00013200ff0477ac */ /* 0x000ea40008000a00 */
[----:B--2---:R-:W-:-:S04]  /*aa50*/  UISETP.NE.U32.AND UP0, UPT, UR4, URZ, UPT ;  /* 0x000000ff0400728c */ /* 0x004fc8000bf05070 */
[----:B------:R-:W-:-:S09]  /*aa60*/  UISETP.NE.AND.EX UP0, UPT, UR5, URZ, UPT, UP0 ;  /* 0x000000ff0500728c */ /* 0x000fd2000bf05300 */
[----:B------:R-:W-:Y:S05]  /*aa70*/  BRA.U UP0, `(.L_x_148) ;  /* 0x00000001000c7547 */ /* 0x000fea000b800000 */
[----:B------:R-:W-:-:S13]  /*aa80*/  FSETP.NEU.AND P0, PT, R27, RZ, PT ;  /* 0x000000ff1b00720b */ /* 0x000fda0003f0d000 */
[----:B------:R-:W-:Y:S05]  /*aa90*/  @!P0 EXIT ;  /* 0x000000000000894d */ /* 0x000fea0003800000 */
[----:B------:R-:W-:Y:S05]  /*aaa0*/  BRA `(.L_x_147) ;  /* 0x00000000002c7947 */ /* 0x000fea0003800000 */
.L_x_148:
[----:B------:R-:W-:Y:S01]  /*aab0*/  ISETP.NE.AND P0, PT, R69, RZ, PT ;  /* 0x000000ff4500720c */ /* 0x000fe20003f05270 */
[----:B------:R-:W-:-:S12]  /*aac0*/  BSSY.RECONVERGENT B0, `(.L_x_147) ;  /* 0x0000009000007945 */ /* 0x000fd80003800200 */
[----:B------:R-:W-:Y:S05]  /*aad0*/  @P0 BRA `(.L_x_149) ;  /* 0x0000000000140947 */ /* 0x000fea0003800000 */
[----:B------:R-:W2:Y:S02]  /*aae0*/  LDCU.64 UR4, c[0x0][0x988] ;  /* 0x00013100ff0477ac */ /* 0x000ea40008000a00 */
[----:B--2---:R-:W-:-:S04]  /*aaf0*/  ISETP.NE.U32.AND P0, PT, RZ, UR4, PT ;  /* 0x00000004ff007c0c */ /* 0x004fc8000bf05070 */
[----:B------:R-:W-:-:S13]  /*ab00*/  ISETP.NE.AND.EX P0, PT, RZ, UR5, PT, P0 ;  /* 0x00000005ff007c0c */ /* 0x000fda000bf05300 */
[----:B------:R-:W-:Y:S05]  /*ab10*/  @!P0 EXIT ;  /* 0x000000000000894d */ /* 0x000fea0003800000 */
[----:B------:R-:W-:Y:S05]  /*ab20*/  BRA `(.L_x_150) ;  /* 0x0000000000087947 */ /* 0x000fea0003800000 */
.L_x_149:
[----:B------:R-:W-:-:S13]  /*ab30*/  FSETP.NEU.AND P0, PT, R27, RZ, PT ;  /* 0x000000ff1b00720b */ /* 0x000fda0003f0d000 */
[----:B------:R-:W-:Y:S05]  /*ab40*/  @!P0 EXIT ;  /* 0x000000000000894d */ /* 0x000fea0003800000 */
.L_x_150:
[----:B------:R-:W-:Y:S05]  /*ab50*/  BSYNC.RECONVERGENT B0 ;  /* 0x0000000000007941 */ /* 0x000fea0003800200 */
.L_x_147:
[----:B------:R-:W2:Y:S01]  /*ab60*/  S2UR UR5, SR_CgaCtaId ;  /* 0x00000000000579c3 */ /* 0x000ea20000008800 */
[----:B------:R-:W-:Y:S01]  /*ab70*/  ULEA UR4, UR53, UR50, 0x3 ;  /* 0x0000003235047291 */ /* 0x000fe2000f8e18ff */
[----:B------:R-:W-:-:S04]  /*ab80*/  DEPBAR.LE SB0, 0x0 ;  /* 0x000080000000791a */ /* 0x000fc80000000000 */
[----:B------:R-:W-:-:S04]  /*ab90*/  UIADD3 UR4, UPT, UPT, UR4, 0xe0, URZ ;  /* 0x000000e004047890 */ /* 0x000fc8000fffe0ff */
[----:B--2---:R-:W-:-:S09]  /*aba0*/  UPRMT UR4, UR5, 0x654, UR4 ;  /* 0x0000065405047896 */ /* 0x004fd20008000004 */
[----:B------:R-:W-:Y:S01]  /*abb0*/  SYNCS.ARRIVE.TRANS64.RED.A1T0 RZ, [UR4], RZ ;  /* 0x000000ffffff79a7 */ /* 0x000fe20008100404 */
[----:B------:R-:W-:Y:S05]  /*abc0*/  EXIT ;  /* 0x000000000000794d */ /* 0x000fea0003800000 */
.L_x_25:
[----:B------:R-:W-:Y:S07]  /*abd0*/  MOV R0, UR12 ;  /* 0x0000000c00007c02 */ /* 0x000fee0008000f00 */
.L_x_151:
[----:B-1----:R1:W3:Y:S02]  /*abe0*/  SYNCS.PHASECHK.TRANS64.TRYWAIT P0, [R0+URZ+0x60], R4 ;  /* 0x00006004000075a7 */ /* 0x0022e400080011ff */
[----:B---3--:R-:W-:Y:S05]  /*abf0*/  @!P0 NANOSLEEP.SYNCS 0x989680 ;  /* 0x009896800000895d */ /* 0x008fea0003900000 */
[----:B------:R-:W3:Y:S02]  /*ac00*/  @!P0 SYNCS.PHASECHK.TRANS64 P0, [R0+URZ+0x60], R4 ;  /* 0x00006004000085a7 */ /* 0x000ee400080010ff */
[----:B---3--:R-:W-:Y:S05]  /*ac10*/  @!P0 BRA `(.L_x_151) ;  /* 0xfffffffc00f08947 */ /* 0x008fea000383ffff */
[----:B------:R-:W-:Y:S05]  /*ac20*/  BRA `(.L_x_24) ;  /* 0xffffff7400787947 */ /* 0x000fea000383ffff */
.L_x_32:
[----:B------:R-:W-:Y:S07]  /*ac30*/  MOV R0, UR11 ;  /* 0x0000000b00007c02 */ /* 0x000fee0008000f00 */
.L_x_152:
[----:B--2---:R2:W3:Y:S02]  /*ac40*/  SYNCS.PHASECHK.TRANS64.TRYWAIT P0, [R0+URZ+0x60], R4 ;  /* 0x00006004000075a7 */ /* 0x0044e400080011ff */
[----:B---3--:R-:W-:Y:S05]  /*ac50*/  @!P0 NANOSLEEP.SYNCS 0x989680 ;  /* 0x009896800000895d */ /* 0x008fea0003900000 */
[----:B------:R-:W3:Y:S02]  /*ac60*/  @!P0 SYNCS.PHASECHK.TRANS64 P0, [R0+URZ+0x60], R4 ;  /* 0x00006004000085a7 */ /* 0x000ee400080010ff */
[----:B---3--:R-:W-:Y:S05]  /*ac70*/  @!P0 BRA `(.L_x_152) ;  /* 0xfffffffc00f08947 */ /* 0x008fea000383ffff */
[----:B------:R-:W-:Y:S05]  /*ac80*/  BRA `(.L_x_31) ;  /* 0xffffff7c00207947 */ /* 0x000fea000383ffff */
.L_x_37:
[----:B--2---:R-:W-:-:S07]  /*ac90*/  MOV R0, UR42 ;  /* 0x0000002a00007c02 */ /* 0x004fce0008000f00 */
.L_x_153:
[----:B--2---:R2:W3:Y:S02]  /*aca0*/  SYNCS.PHASECHK.TRANS64.TRYWAIT P0, [R0+URZ+0x110], R3 ;  /* 0x00011003000075a7 */ /* 0x0044e400080011ff */
[----:B---3--:R-:W-:Y:S05]  /*acb0*/  @!P0 NANOSLEEP.SYNCS 0x989680 ;  /* 0x009896800000895d */ /* 0x008fea0003900000 */
[----:B------:R-:W3:Y:S02]  /*acc0*/  @!P0 SYNCS.PHASECHK.TRANS64 P0, [R0+URZ+0x110], R3 ;  /* 0x00011003000085a7 */ /* 0x000ee400080010ff */
[----:B---3--:R-:W-:Y:S05]  /*acd0*/  @!P0 BRA `(.L_x_153) ;  /* 0xfffffffc00f08947 */ /* 0x008fea000383ffff */
[----:B------:R-:W-:Y:S05]  /*ace0*/  BRA `(.L_x_154) ;  /* 0xffffff8000407947 */ /* 0x000fea000383ffff */
.L_x_41:
[----:B------:R-:W-:-:S07]  /*acf0*/  MOV R0, UR4 ;  /* 0x0000000400007c02 */ /* 0x000fce0008000f00 */
.L_x_155:
[----:B--2---:R2:W3:Y:S02]  /*ad00*/  SYNCS.PHASECHK.TRANS64.TRYWAIT P0, [R0+URZ], R2 ;  /* 0x00000002000075a7 */ /* 0x0044e400080011ff */
[----:B---3--:R-:W-:Y:S05]  /*ad10*/  @!P0 NANOSLEEP.SYNCS 0x989680 ;  /* 0x009896800000895d */ /* 0x008fea0003900000 */
[----:B------:R-:W3:Y:S02]  /*ad20*/  @!P0 SYNCS.PHASECHK.TRANS64 P0, [R0+URZ], R2 ;  /* 0x00000002000085a7 */ /* 0x000ee400080010ff */
[----:B---3--:R-:W-:Y:S05]  /*ad30*/  @!P0 BRA `(.L_x_155) ;  /* 0xfffffffc00f08947 */ /* 0x008fea000383ffff */
[----:B------:R-:W-:Y:S05]  /*ad40*/  BRA `(.L_x_156) ;  /* 0xffffff8400d47947 */ /* 0x000fea000383ffff */
.L_x_42:
[----:B------:R-:W-:-:S07]  /*ad50*/  MOV R0, UR5 ;  /* 0x0000000500007c02 */ /* 0x000fce0008000f00 */
.L_x_157:
[----:B--2---:R2:W3:Y:S02]  /*ad60*/  SYNCS.PHASECHK.TRANS64.TRYWAIT P0, [R0+URZ], R2 ;  /* 0x00000002000075a7 */ /* 0x0044e400080011ff */
[----:B---3--:R-:W-:Y:S05]  /*ad70*/  @!P0 NANOSLEEP.SYNCS 0x989680 ;  /* 0x009896800000895d */ /* 0x008fea0003900000 */
[----:B------:R-:W3:Y:S02]  /*ad80*/  @!P0 SYNCS.PHASECHK.TRANS64 P0, [R0+URZ], R2 ;  /* 0x00000002000085a7 */ /* 0x000ee400080010ff */
[----:B---3--:R-:W-:Y:S05]  /*ad90*/  @!P0 BRA `(.L_x_157) ;  /* 0xfffffffc00f08947 */ /* 0x008fea000383ffff */
[----:B------:R-:W-:Y:S05]  /*ada0*/  BRA `(.L_x_158) ;  /* 0xffffff8400e47947 */ /* 0x000fea000383ffff */
.L_x_43:
[----:B------:R-:W-:-:S07]  /*adb0*/  MOV R0, UR5 ;  /* 0x0000000500007c02 */ /* 0x000fce0008000f00 */
.L_x_159:
[----:B--2---:R2:W3:Y:S02]  /*adc0*/  SYNCS.PHASECHK.TRANS64.TRYWAIT P0, [R0+URZ], R2 ;  /* 0x00000002000075a7 */ /* 0x0044e400080011ff */
[----:B---3--:R-:W-:Y:S05]  /*add0*/  @!P0 NANOSLEEP.SYNCS 0x989680 ;  /* 0x009896800000895d */ /* 0x008fea0003900000 */
[----:B------:R-:W3:Y:S02]  /*ade0*/  @!P0 SYNCS.PHASECHK.TRANS64 P0, [R0+URZ], R2 ;  /* 0x00000002000085a7 */ /* 0x000ee400080010ff */
[----:B---3--:R-:W-:Y:S05]  /*adf0*/  @!P0 BRA `(.L_x_159) ;  /* 0xfffffffc00f08947 */ /* 0x008fea000383ffff */
[----:B------:R-:W-:Y:S05]  /*ae00*/  BRA `(.L_x_160) ;  /* 0xffffff8400f47947 */ /* 0x000fea000383ffff */
.L_x_44:
[----:B------:R-:W-:-:S07]  /*ae10*/  MOV R0, UR5 ;  /* 0x0000000500007c02 */ /* 0x000fce0008000f00 */
.L_x_161:
[----:B--2---:R2:W3:Y:S02]  /*ae20*/  SYNCS.PHASECHK.TRANS64.TRYWAIT P0, [R0+URZ], R2 ;  /* 0x00000002000075a7 */ /* 0x0044e400080011ff */
[----:B---3--:R-:W-:Y:S05]  /*ae30*/  @!P0 NANOSLEEP.SYNCS 0x989680 ;  /* 0x009896800000895d */ /* 0x008fea0003900000 */
[----:B------:R-:W3:Y:S02]  /*ae40*/  @!P0 SYNCS.PHASECHK.TRANS64 P0, [R0+URZ], R2 ;  /* 0x00000002000085a7 */ /* 0x000ee400080010ff */
[----:B---3--:R-:W-:Y:S05]  /*ae50*/  @!P0 BRA `(.L_x_161) ;  /* 0xfffffffc00f08947 */ /* 0x008fea000383ffff */
[----:B------:R-:W-:Y:S05]  /*ae60*/  BRA `(.L_x_162) ;  /* 0xffffff8800047947 */ /* 0x000fea000383ffff */
.L_x_45:
[----:B------:R-:W-:-:S07]  /*ae70*/  MOV R0, UR5 ;  /* 0x0000000500007c02 */ /* 0x000fce0008000f00 */
.L_x_163:
[----:B--2---:R2:W3:Y:S02]  /*ae80*/  SYNCS.PHASECHK.TRANS64.TRYWAIT P0, [R0+URZ], R2 ;  /* 0x00000002000075a7 */ /* 0x0044e400080011ff */
[----:B---3--:R-:W-:Y:S05]  /*ae90*/  @!P0 NANOSLEEP.SYNCS 0x989680 ;  /* 0x009896800000895d */ /* 0x008fea0003900000 */
[----:B------:R-:W3:Y:S02]  /*aea0*/  @!P0 SYNCS.PHASECHK.TRANS64 P0, [R0+URZ], R2 ;  /* 0x00000002000085a7 */ /* 0x000ee400080010ff */
[----:B---3--:R-:W-:Y:S05]  /*aeb0*/  @!P0 BRA `(.L_x_163) ;  /* 0xfffffffc00f08947 */ /* 0x008fea000383ffff */
[----:B------:R-:W-:Y:S05]  /*aec0*/  BRA `(.L_x_164) ;  /* 0xffffff8800147947 */ /* 0x000fea000383ffff */
.L_x_46:
[----:B------:R-:W-:-:S07]  /*aed0*/  MOV R0, UR5 ;  /* 0x0000000500007c02 */ /* 0x000fce0008000f00 */
.L_x_165:
[----:B--2---:R2:W3:Y:S02]  /*aee0*/  SYNCS.PHASECHK.TRANS64.TRYWAIT P0, [R0+URZ], R2 ;  /* 0x00000002000075a7 */ /* 0x0044e400080011ff */
[----:B---3--:R-:W-:Y:S05]  /*aef0*/  @!P0 NANOSLEEP.SYNCS 0x989680 ;  /* 0x009896800000895d */ /* 0x008fea0003900000 */
[----:B------:R-:W3:Y:S02]  /*af00*/  @!P0 SYNCS.PHASECHK.TRANS64 P0, [R0+URZ], R2 ;  /* 0x00000002000085a7 */ /* 0x000ee400080010ff */
[----:B---3--:R-:W-:Y:S05]  /*af10*/  @!P0 BRA `(.L_x_165) ;  /* 0xfffffffc00f08947 */ /* 0x008fea000383ffff */
[----:B------:R-:W-:Y:S05]  /*af20*/  BRA `(.L_x_166) ;  /* 0xffffff8800247947 */ /* 0x000fea000383ffff */
.L_x_47:
[----:B------:R-:W-:-:S07]  /*af30*/  MOV R0, UR5 ;  /* 0x0000000500007c02 */ /* 0x000fce0008000f00 */
.L_x_167:
[----:B--2---:R2:W3:Y:S02]  /*af40*/  SYNCS.PHASECHK.TRANS64.TRYWAIT P0, [R0+URZ], R2 ;  /* 0x00000002000075a7 */ /* 0x0044e400080011ff */
[----:B---3--:R-:W-:Y:S05]  /*af50*/  @!P0 NANOSLEEP.SYNCS 0x989680 ;  /* 0x009896800000895d */ /* 0x008fea0003900000 */
[----:B------:R-:W3:Y:S02]  /*af60*/  @!P0 SYNCS.PHASECHK.TRANS64 P0, [R0+URZ], R2 ;  /* 0x00000002000085a7 */ /* 0x000ee400080010ff */
[----:B---3--:R-:W-:Y:S05]  /*af70*/  @!P0 BRA `(.L_x_167) ;  /* 0xfffffffc00f08947 */ /* 0x008fea000383ffff */
[----:B------:R-:W-:Y:S05]  /*af80*/  BRA `(.L_x_168) ;  /* 0xffffff8800347947 */ /* 0x000fea000383ffff */
.L_x_48:
[----:B------:R-:W-:-:S07]  /*af90*/  MOV R0, UR5 ;  /* 0x0000000500007c02 */ /* 0x000fce0008000f00 */
.L_x_169:
[----:B--2---:R2:W3:Y:S02]  /*afa0*/  SYNCS.PHASECHK.TRANS64.TRYWAIT P0, [R0+URZ], R2 ;  /* 0x00000002000075a7 */ /* 0x0044e400080011ff */
[----:B---3--:R-:W-:Y:S05]  /*afb0*/  @!P0 NANOSLEEP.SYNCS 0x989680 ;  /* 0x009896800000895d */ /* 0x008fea0003900000 */
[----:B------:R-:W3:Y:S02]  /*afc0*/  @!P0 SYNCS.PHASECHK.TRANS64 P0, [R0+URZ], R2 ;  /* 0x00000002000085a7 */ /* 0x000ee400080010ff */
[----:B---3--:R-:W-:Y:S05]  /*afd0*/  @!P0 BRA `(.L_x_169) ;  /* 0xfffffffc00f08947 */ /* 0x008fea000383ffff */
[----:B------:R-:W-:Y:S05]  /*afe0*/  BRA `(.L_x_170) ;  /* 0xffffff8800447947 */ /* 0x000fea000383ffff */
.L_x_49:
[----:B------:R-:W-:-:S07]  /*aff0*/  MOV R0, UR5 ;  /* 0x0000000500007c02 */ /* 0x000fce0008000f00 */
.L_x_171:
[----:B--2---:R2:W3:Y:S02]  /*b000*/  SYNCS.PHASECHK.TRANS64.TRYWAIT P0, [R0+URZ], R2 ;  /* 0x00000002000075a7 */ /* 0x0044e400080011ff */
[----:B---3--:R-:W-:Y:S05]  /*b010*/  @!P0 NANOSLEEP.SYNCS 0x989680 ;  /* 0x009896800000895d */ /* 0x008fea0003900000 */
[----:B------:R-:W3:Y:S02]  /*b020*/  @!P0 SYNCS.PHASECHK.TRANS64 P0, [R0+URZ], R2 ;  /* 0x00000002000085a7 */ /* 0x000ee400080010ff */
[----:B---3--:R-:W-:Y:S05]  /*b030*/  @!P0 BRA `(.L_x_171) ;  /* 0xfffffffc00f08947 */ /* 0x008fea000383ffff */
[----:B------:R-:W-:Y:S05]  /*b040*/  BRA `(.L_x_172) ;  /* 0xffffff8800547947 */ /* 0x000fea000383ffff */
.L_x_50:
[----:B------:R-:W-:-:S07]  /*b050*/  MOV R0, UR5 ;  /* 0x0000000500007c02 */ /* 0x000fce0008000f00 */
.L_x_173:
[----:B--2---:R2:W3:Y:S02]  /*b060*/  SYNCS.PHASECHK.TRANS64.TRYWAIT P0, [R0+URZ], R2 ;  /* 0x00000002000075a7 */ /* 0x0044e400080011ff */
[----:B---3--:R-:W-:Y:S05]  /*b070*/  @!P0 NANOSLEEP.SYNCS 0x989680 ;  /* 0x009896800000895d */ /* 0x008fea0003900000 */
[----:B------:R-:W3:Y:S02]  /*b080*/  @!P0 SYNCS.PHASECHK.TRANS64 P0, [R0+URZ], R2 ;  /* 0x00000002000085a7 */ /* 0x000ee400080010ff */
[----:B---3--:R-:W-:Y:S05]  /*b090*/  @!P0 BRA `(.L_x_173) ;  /* 0xfffffffc00f08947 */ /* 0x008fea000383ffff */
[----:B------:R-:W-:Y:S05]  /*b0a0*/  BRA `(.L_x_174) ;  /* 0xffffff8800647947 */ /* 0x000fea000383ffff */
.L_x_51:
[----:B------:R-:W-:-:S07]  /*b0b0*/  MOV R0, UR5 ;  /* 0x0000000500007c02 */ /* 0x000fce0008000f00 */
.L_x_175:
[----:B--2---:R2:W3:Y:S02]  /*b0c0*/  SYNCS.PHASECHK.TRANS64.TRYWAIT P0, [R0+URZ], R2 ;  /* 0x00000002000075a7 */ /* 0x0044e400080011ff */
[----:B---3--:R-:W-:Y:S05]  /*b0d0*/  @!P0 NANOSLEEP.SYNCS 0x989680 ;  /* 0x009896800000895d */ /* 0x008fea0003900000 */
[----:B------:R-:W3:Y:S02]  /*b0e0*/  @!P0 SYNCS.PHASECHK.TRANS64 P0, [R0+URZ], R2 ;  /* 0x00000002000085a7 */ /* 0x000ee400080010ff */
[----:B---3--:R-:W-:Y:S05]  /*b0f0*/  @!P0 BRA `(.L_x_175) ;  /* 0xfffffffc00f08947 */ /* 0x008fea000383ffff */
[----:B------:R-:W-:Y:S05]  /*b100*/  BRA `(.L_x_176) ;  /* 0xffffff8800747947 */ /* 0x000fea000383ffff */
.L_x_54:
[----:B------:R-:W-:-:S07]  /*b110*/  MOV R4, UR4 ;  /* 0x0000000400047c02 */ /* 0x000fce0008000f00 */
.L_x_177:
[----:B--2---:R2:W3:Y:S02]  /*b120*/  SYNCS.PHASECHK.TRANS64.TRYWAIT P1, [R4+URZ+0x118], R6 ;  /* 0x00011806040075a7 */ /* 0x0044e400080211ff */
[----:B---3--:R-:W-:Y:S05]  /*b130*/  @!P1 NANOSLEEP.SYNCS 0x989680 ;  /* 0x009896800000995d */ /* 0x008fea0003900000 */
[----:B------:R-:W3:Y:S02]  /*b140*/  @!P1 SYNCS.PHASECHK.TRANS64 P1, [R4+URZ+0x118], R6 ;  /* 0x00011806040095a7 */ /* 0x000ee400080210ff */
[----:B---3--:R-:W-:Y:S05]  /*b150*/  @!P1 BRA `(.L_x_177) ;  /* 0xfffffffc00f09947 */ /* 0x008fea000383ffff */
[----:B------:R-:W-:Y:S05]  /*b160*/  BRA `(.L_x_178) ;  /* 0xffffff8800e47947 */ /* 0x000fea000383ffff */
.L_x_55:
[----:B--2---:R-:W-:-:S07]  /*b170*/  MOV R4, UR4 ;  /* 0x0000000400047c02 */ /* 0x004fce0008000f00 */
.L_x_179:
[----:B--2---:R2:W3:Y:S02]  /*b180*/  SYNCS.PHASECHK.TRANS64.TRYWAIT P1, [R4+URZ+0x110], R5 ;  /* 0x00011005040075a7 */ /* 0x0044e400080211ff */
[----:B---3--:R-:W-:Y:S05]  /*b190*/  @!P1 NANOSLEEP.SYNCS 0x989680 ;  /* 0x009896800000995d */ /* 0x008fea0003900000 */
[----:B------:R-:W3:Y:S02]  /*b1a0*/  @!P1 SYNCS.PHASECHK.TRANS64 P1, [R4+URZ+0x110], R5 ;  /* 0x00011005040095a7 */ /* 0x000ee400080210ff */
[----:B---3--:R-:W-:Y:S05]  /*b1b0*/  @!P1 BRA `(.L_x_179) ;  /* 0xfffffffc00f09947 */ /* 0x008fea000383ffff */
[----:B------:R-:W-:Y:S05]  /*b1c0*/  BRA `(.L_x_180) ;  /* 0xffffff8800ec7947 */ /* 0x000fea000383ffff */
.L_x_65:
[----:B--2---:R-:W-:-:S04]  /*b1d0*/  MOV R5, UR5 ;  /* 0x0000000500057c02 */ /* 0x004fc80008000f00 */
[----:B------:R2:W3:Y:S03]  /*b1e0*/  SYNCS.PHASECHK.TRANS64.TRYWAIT P0, [R5+URZ+0x8], R6 ;  /* 0x00000806050075a7 */ /* 0x0004e600080011ff */
[----:B---3--:R-:W-:Y:S05]  /*b1f0*/  @!P0 NANOSLEEP.SYNCS 0x989680 ;  /* 0x009896800000895d */ /* 0x008fea0003900000 */
[----:B------:R-:W3:Y:S02]  /*b200*/  @!P0 SYNCS.PHASECHK.TRANS64 P0, [R5+URZ+0x8], R6 ;  /* 0x00000806050085a7 */ /* 0x000ee400080010ff */
[----:B---3--:R-:W-:Y:S05]  /*b210*/  @!P0 BRA `(.L_x_65) ;  /* 0xfffffffc00ec8947 */ /* 0x008fea000383ffff */
[----:B------:R-:W-:Y:S05]  /*b220*/  BRA `(.L_x_64) ;  /* 0xffffff8c00b87947 */ /* 0x000fea000383ffff */
.L_x_67:
[----:B------:R-:W-:Y:S01]  /*b230*/  BSSY B0, `(.L_x_181) ;  /* 0x0000006000007945 */ /* 0x000fe20003800000 */
[----:B------:R-:W-:-:S07]  /*b240*/  MOV R15, 0xffffffff ;  /* 0xffffffff000f7802 */ /* 0x000fce0000000f00 */
[----:B-12--5:R-:W-:Y:S05]  /*b250*/  WARPSYNC.COLLECTIVE R15, `(.L_x_182) ;  /* 0x000000000f0c7348 */ /* 0x026fea0003c00000 */
[----:B------:R-:W-:Y:S02]  /*b260*/  ELECT P6, UR79, PT ;  /* 0x00000000004f782f */ /* 0x000fe400038c0000 */
[----:B------:R-:W-:Y:S01]  /*b270*/  MOV R14, UR79 ;  /* 0x0000004f000e7c02 */ /* 0x000fe20008000f00 */
[----:B-12--5:R-:W-:Y:S10]  /*b280*/  ENDCOLLECTIVE ;  /* 0x000000000000791b */ /* 0x026ff40003800000 */
.L_x_182:
[----:B------:R-:W-:Y:S05]  /*b290*/  BSYNC B0 ;  /* 0x0000000000007941 */ /* 0x000fea0003800000 */
.L_x_181:
[----:B------:R-:W-:Y:S01]  /*b2a0*/  PLOP3.LUT P0, PT, P6, PT, PT, 0x80, 0x8 ;  /* 0x000000000008781c */ /* 0x000fe2000370f070 */
[----:B------:R-:W-:-:S12]  /*b2b0*/  BRA `(.L_x_183) ;  /* 0xffffff8c00e47947 */ /* 0x000fd8000383ffff */
.L_x_69:
[----:B--2---:R-:W-:-:S04]  /*b2c0*/  MOV R3, UR5 ;  /* 0x0000000500037c02 */ /* 0x004fc80008000f00 */
[----:B------:R2:W3:Y:S03]  /*b2d0*/  SYNCS.PHASECHK.TRANS64.TRYWAIT P0, [R3+URZ+0x8], R4 ;  /* 0x00000804030075a7 */ /* 0x0004e600080011ff */
[----:B---3--:R-:W-:Y:S05]  /*b2e0*/  @!P0 NANOSLEEP.SYNCS 0x989680 ;  /* 0x009896800000895d */ /* 0x008fea0003900000 */
[----:B------:R-:W3:Y:S02]  /*b2f0*/  @!P0 SYNCS.PHASECHK.TRANS64 P0, [R3+URZ+0x8], R4 ;  /* 0x00000804030085a7 */ /* 0x000ee400080010ff */
[----:B---3--:R-:W-:Y:S05]  /*b300*/  @!P0 BRA `(.L_x_69) ;  /* 0xfffffffc00ec8947 */ /* 0x008fea000383ffff */
[----:B------:R-:W-:Y:S05]  /*b310*/  BRA `(.L_x_68) ;  /* 0xffffff8c00e87947 */ /* 0x000fea000383ffff */
.L_x_70:
[----:B------:R-:W-:-:S07]  /*b320*/  MOV R4, UR21 ;  /* 0x0000001500047c02 */ /* 0x000fce0008000f00 */
.L_x_184:
[----:B-1----:R1:W2:Y:S02]  /*b330*/  SYNCS.PHASECHK.TRANS64.TRYWAIT P0, [R4+URZ+0x110], R5 ;  /* 0x00011005040075a7 */ /* 0x0022a400080011ff */
[----:B--2---:R-:W-:Y:S05]  /*b340*/  @!P0 NANOSLEEP.SYNCS 0x989680 ;  /* 0x009896800000895d */ /* 0x004fea0003900000 */
[----:B------:R-:W2:Y:S02]  /*b350*/  @!P0 SYNCS.PHASECHK.TRANS64 P0, [R4+URZ+0x110], R5 ;  /* 0x00011005040085a7 */ /* 0x000ea400080010ff */
[----:B--2---:R-:W-:Y:S05]  /*b360*/  @!P0 BRA `(.L_x_184) ;  /* 0xfffffffc00f08947 */ /* 0x004fea000383ffff */
[----:B------:R-:W-:Y:S05]  /*b370*/  BRA `(.L_x_185) ;  /* 0xffffff9000dc7947 */ /* 0x000fea000383ffff */
.L_x_72:
[----:B------:R-:W-:-:S07]  /*b380*/  MOV R4, UR26 ;  /* 0x0000001a00047c02 */ /* 0x000fce0008000f00 */
.L_x_186:
[----:B-1----:R1:W2:Y:S02]  /*b390*/  SYNCS.PHASECHK.TRANS64.TRYWAIT P0, [R4+URZ+0x130], R5 ;  /* 0x00013005040075a7 */ /* 0x0022a400080011ff */
[----:B--2---:R-:W-:Y:S05]  /*b3a0*/  @!P0 NANOSLEEP.SYNCS 0x989680 ;  /* 0x009896800000895d */ /* 0x004fea0003900000 */
[----:B------:R-:W2:Y:S02]  /*b3b0*/  @!P0 SYNCS.PHASECHK.TRANS64 P0, [R4+URZ+0x130], R5 ;  /* 0x00013005040085a7 */ /* 0x000ea400080010ff */
[----:B--2---:R-:W-:Y:S05]  /*b3c0*/  @!P0 BRA `(.L_x_186) ;  /* 0xfffffffc00f08947 */ /* 0x004fea000383ffff */
[----:B------:R-:W-:Y:S05]  /*b3d0*/  BRA `(.L_x_71) ;  /* 0xffffff9000fc7947 */ /* 0x000fea000383ffff */
.L_x_76:
[----:B-1----:R-:W-:Y:S07]  /*b3e0*/  MOV R4, UR17 ;  /* 0x0000001100047c02 */ /* 0x002fee0008000f00 */
.L_x_187:
[----:B-1----:R1:W2:Y:S02]  /*b3f0*/  SYNCS.PHASECHK.TRANS64.TRYWAIT P0, [R4+URZ], R6 ;  /* 0x00000006040075a7 */ /* 0x0022a400080011ff */
[----:B--2---:R-:W-:Y:S05]  /*b400*/  @!P0 NANOSLEEP.SYNCS 0x989680 ;  /* 0x009896800000895d */ /* 0x004fea0003900000 */
[----:B------:R-:W2:Y:S02]  /*b410*/  @!P0 SYNCS.PHASECHK.TRANS64 P0, [R4+URZ], R6 ;  /* 0x00000006040085a7 */ /* 0x000ea400080010ff */
[----:B--2---:R-:W-:Y:S05]  /*b420*/  @!P0 BRA `(.L_x_187) ;  /* 0xfffffffc00f08947 */ /* 0x004fea000383ffff */
[----:B------:R-:W-:Y:S05]  /*b430*/  BRA `(.L_x_75) ;  /* 0xffffff9400347947 */ /* 0x000fea000383ffff */
.L_x_80:
[----:B--2---:R-:W-:-:S07]  /*b440*/  MOV R0, UR4 ;  /* 0x0000000400007c02 */ /* 0x004fce0008000f00 */
.L_x_188:
[----:B--2---:R2:W3:Y:S02]  /*b450*/  SYNCS.PHASECHK.TRANS64.TRYWAIT P0, [R0+URZ], R2 ;  /* 0x00000002000075a7 */ /* 0x0044e400080011ff */
[----:B---3--:R-:W-:Y:S05]  /*b460*/  @!P0 NANOSLEEP.SYNCS 0x989680 ;  /* 0x009896800000895d */ /* 0x008fea0003900000 */
[----:B------:R-:W3:Y:S02]  /*b470*/  @!P0 SYNCS.PHASECHK.TRANS64 P0, [R0+URZ], R2 ;  /* 0x00000002000085a7 */ /* 0x000ee400080010ff */
[----:B---3--:R-:W-:Y:S05]  /*b480*/  @!P0 BRA `(.L_x_188) ;  /* 0xfffffffc00f08947 */ /* 0x008fea000383ffff */
[----:B------:R-:W-:Y:S05]  /*b490*/  BRA `(.L_x_189) ;  /* 0xffffff9800307947 */ /* 0x000fea000383ffff */
.L_x_83:
[----:B------:R-:W-:-:S07]  /*b4a0*/  MOV R0, UR21 ;  /* 0x0000001500007c02 */ /* 0x000fce0008000f00 */
.L_x_190:
[----:B--2---:R2:W3:Y:S02]  /*b4b0*/  SYNCS.PHASECHK.TRANS64.TRYWAIT P1, [R0+URZ+0x140], R2 ;  /* 0x00014002000075a7 */ /* 0x0044e400080211ff */
[----:B---3--:R-:W-:Y:S05]  /*b4c0*/  @!P1 NANOSLEEP.SYNCS 0x989680 ;  /* 0x009896800000995d */ /* 0x008fea0003900000 */
[----:B------:R-:W3:Y:S02]  /*b4d0*/  @!P1 SYNCS.PHASECHK.TRANS64 P1, [R0+URZ+0x140], R2 ;  /* 0x00014002000095a7 */ /* 0x000ee400080210ff */
[----:B---3--:R-:W-:Y:S05]  /*b4e0*/  @!P1 BRA `(.L_x_190) ;  /* 0xfffffffc00f09947 */ /* 0x008fea000383ffff */
[----:B------:R-:W-:Y:S05]  /*b4f0*/  BRA `(.L_x_191) ;  /* 0xffffff98007c7947 */ /* 0x000fea000383ffff */
.L_x_88:
[----:B------:R-:W-:Y:S07]  /*b500*/  MOV R0, UR42 ;  /* 0x0000002a00007c02 */ /* 0x000fee0008000f00 */
.L_x_192:
[----:B-1----:R1:W2:Y:S02]  /*b510*/  SYNCS.PHASECHK.TRANS64.TRYWAIT P0, [R0+URZ+0x110], R3 ;  /* 0x00011003000075a7 */ /* 0x0022a400080011ff */
[----:B--2---:R-:W-:Y:S05]  /*b520*/  @!P0 NANOSLEEP.SYNCS 0x989680 ;  /* 0x009896800000895d */ /* 0x004fea0003900000 */
[----:B------:R-:W2:Y:S02]  /*b530*/  @!P0 SYNCS.PHASECHK.TRANS64 P0, [R0+URZ+0x110], R3 ;  /* 0x00011003000085a7 */ /* 0x000ea400080010ff */
[----:B--2---:R-:W-:Y:S05]  /*b540*/  @!P0 BRA `(.L_x_192) ;  /* 0xfffffffc00f08947 */ /* 0x004fea000383ffff */
[----:B------:R-:W-:Y:S05]  /*b550*/  BRA `(.L_x_193) ;  /* 0xffffffa000607947 */ /* 0x000fea000383ffff */
.L_x_91:
[----:B------:R-:W-:Y:S07]  /*b560*/  MOV R3, UR42 ;  /* 0x0000002a00037c02 */ /* 0x000fee0008000f00 */
.L_x_194:
[----:B-1----:R1:W2:Y:S02]  /*b570*/  SYNCS.PHASECHK.TRANS64.TRYWAIT P1, [R3+URZ+0x108], R8 ;  /* 0x00010808030075a7 */ /* 0x0022a400080211ff */
[----:B--2---:R-:W-:Y:S05]  /*b580*/  @!P1 NANOSLEEP.SYNCS 0x989680 ;  /* 0x009896800000995d */ /* 0x004fea0003900000 */
[----:B------:R-:W2:Y:S02]  /*b590*/  @!P1 SYNCS.PHASECHK.TRANS64 P1, [R3+URZ+0x108], R8 ;  /* 0x00010808030095a7 */ /* 0x000ea400080210ff */
[----:B--2---:R-:W-:Y:S05]  /*b5a0*/  @!P1 BRA `(.L_x_194) ;  /* 0xfffffffc00f09947 */ /* 0x004fea000383ffff */
[----:B------:R-:W-:Y:S05]  /*b5b0*/  BRA `(.L_x_90) ;  /* 0xffffffa400bc7947 */ /* 0x000fea000383ffff */
.L_x_94:
[----:B------:R-:W-:Y:S07]  /*b5c0*/  MOV R0, UR42 ;  /* 0x0000002a00007c02 */ /* 0x000fee0008000f00 */
.L_x_195:
[----:B-1----:R1:W2:Y:S02]  /*b5d0*/  SYNCS.PHASECHK.TRANS64.TRYWAIT P1, [R0+URZ+0xe0], R8 ;  /* 0x0000e008000075a7 */ /* 0x0022a400080211ff */
[----:B--2---:R-:W-:Y:S05]  /*b5e0*/  @!P1 NANOSLEEP.SYNCS 0x989680 ;  /* 0x009896800000995d */ /* 0x004fea0003900000 */
[----:B------:R-:W2:Y:S02]  /*b5f0*/  @!P1 SYNCS.PHASECHK.TRANS64 P1, [R0+URZ+0xe0], R8 ;  /* 0x0000e008000095a7 */ /* 0x000ea400080210ff */
[----:B--2---:R-:W-:Y:S05]  /*b600*/  @!P1 BRA `(.L_x_195) ;  /* 0xfffffffc00f09947 */ /* 0x004fea000383ffff */
[----:B------:R-:W-:Y:S05]  /*b610*/  BRA `(.L_x_196) ;  /* 0xffffffac002c7947 */ /* 0x000fea000383ffff */
.L_x_95:
[----:B------:R-:W-:Y:S07]  /*b620*/  MOV R0, UR42 ;  /* 0x0000002a00007c02 */ /* 0x000fee0008000f00 */
.L_x_197:
[----:B-1----:R1:W2:Y:S02]  /*b630*/  SYNCS.PHASECHK.TRANS64.TRYWAIT P1, [R0+URZ+0xe8], R8 ;  /* 0x0000e808000075a7 */ /* 0x0022a400080211ff */
[----:B--2---:R-:W-:Y:S05]  /*b640*/  @!P1 NANOSLEEP.SYNCS 0x989680 ;  /* 0x009896800000995d */ /* 0x004fea0003900000 */
[----:B------:R-:W2:Y:S02]  /*b650*/  @!P1 SYNCS.PHASECHK.TRANS64 P1, [R0+URZ+0xe8], R8 ;  /* 0x0000e808000095a7 */ /* 0x000ea400080210ff */
[----:B--2---:R-:W-:Y:S05]  /*b660*/  @!P1 BRA `(.L_x_197) ;  /* 0xfffffffc00f09947 */ /* 0x004fea000383ffff */
[----:B------:R-:W-:Y:S05]  /*b670*/  BRA `(.L_x_198) ;  /* 0xffffffac00887947 */ /* 0x000fea000383ffff */
.L_x_96:
[----:B------:R-:W-:Y:S07]  /*b680*/  MOV R0, UR42 ;  /* 0x0000002a00007c02 */ /* 0x000fee0008000f00 */
.L_x_199:
[----:B-1----:R1:W2:Y:S02]  /*b690*/  SYNCS.PHASECHK.TRANS64.TRYWAIT P1, [R0+URZ+0xf0], R8 ;  /* 0x0000f008000075a7 */ /* 0x0022a400080211ff */
[----:B--2---:R-:W-:Y:S05]  /*b6a0*/  @!P1 NANOSLEEP.SYNCS 0x989680 ;  /* 0x009896800000995d */ /* 0x004fea0003900000 */
[----:B------:R-:W2:Y:S02]  /*b6b0*/  @!P1 SYNCS.PHASECHK.TRANS64 P1, [R0+URZ+0xf0], R8 ;  /* 0x0000f008000095a7 */ /* 0x000ea400080210ff */
[----:B--2---:R-:W-:Y:S05]  /*b6c0*/  @!P1 BRA `(.L_x_199) ;  /* 0xfffffffc00f09947 */ /* 0x004fea000383ffff */
[----:B------:R-:W-:Y:S05]  /*b6d0*/  BRA `(.L_x_200) ;  /* 0xffffffac00e87947 */ /* 0x000fea000383ffff */
.L_x_97:
[----:B------:R-:W-:Y:S07]  /*b6e0*/  MOV R0, UR42 ;  /* 0x0000002a00007c02 */ /* 0x000fee0008000f00 */
.L_x_201:
[----:B-1----:R1:W2:Y:S02]  /*b6f0*/  SYNCS.PHASECHK.TRANS64.TRYWAIT P0, [R0+URZ+0xf8], R8 ;  /* 0x0000f808000075a7 */ /* 0x0022a400080011ff */
[----:B--2---:R-:W-:Y:S05]  /*b700*/  @!P0 NANOSLEEP.SYNCS 0x989680 ;  /* 0x009896800000895d */ /* 0x004fea0003900000 */
[----:B------:R-:W2:Y:S02]  /*b710*/  @!P0 SYNCS.PHASECHK.TRANS64 P0, [R0+URZ+0xf8], R8 ;  /* 0x0000f808000085a7 */ /* 0x000ea400080010ff */
[----:B--2---:R-:W-:Y:S05]  /*b720*/  @!P0 BRA `(.L_x_201) ;  /* 0xfffffffc00f08947 */ /* 0x004fea000383ffff */
[----:B------:R-:W-:Y:S05]  /*b730*/  BRA `(.L_x_202) ;  /* 0xffffffb000507947 */ /* 0x000fea000383ffff */
.L_x_99:
[----:B------:R-:W-:-:S07]  /*b740*/  MOV R0, UR42 ;  /* 0x0000002a00007c02 */ /* 0x000fce0008000f00 */
.L_x_203:
[----:B-1----:R1:W2:Y:S02]  /*b750*/  SYNCS.PHASECHK.TRANS64.TRYWAIT P0, [R0+URZ+0xe0], R2 ;  /* 0x0000e002000075a7 */ /* 0x0022a400080011ff */
[----:B--2---:R-:W-:Y:S05]  /*b760*/  @!P0 NANOSLEEP.SYNCS 0x989680 ;  /* 0x009896800000895d */ /* 0x004fea0003900000 */
[----:B------:R-:W2:Y:S02]  /*b770*/  @!P0 SYNCS.PHASECHK.TRANS64 P0, [R0+URZ+0xe0], R2 ;  /* 0x0000e002000085a7 */ /* 0x000ea400080010ff */
[----:B--2---:R-:W-:Y:S05]  /*b780*/  @!P0 BRA `(.L_x_203) ;  /* 0xfffffffc00f08947 */ /* 0x004fea000383ffff */
[----:B------:R-:W-:Y:S05]  /*b790*/  BRA `(.L_x_204) ;  /* 0xffffffb000d47947 */ /* 0x000fea000383ffff */
.L_x_100:
[----:B-1----:R-:W-:-:S07]  /*b7a0*/  MOV R0, UR42 ;  /* 0x0000002a00007c02 */ /* 0x002fce0008000f00 */
.L_x_205:
[----:B-1----:R1:W2:Y:S02]  /*b7b0*/  SYNCS.PHASECHK.TRANS64.TRYWAIT P0, [R0+URZ+0xe8], R2 ;  /* 0x0000e802000075a7 */ /* 0x0022a400080011ff */
[----:B--2---:R-:W-:Y:S05]  /*b7c0*/  @!P0 NANOSLEEP.SYNCS 0x989680 ;  /* 0x009896800000895d */ /* 0x004fea0003900000 */
[----:B------:R-:W2:Y:S02]  /*b7d0*/  @!P0 SYNCS.PHASECHK.TRANS64 P0, [R0+URZ+0xe8], R2 ;  /* 0x0000e802000085a7 */ /* 0x000ea400080010ff */
[----:B--2---:R-:W-:Y:S05]  /*b7e0*/  @!P0 BRA `(.L_x_205) ;  /* 0xfffffffc00f08947 */ /* 0x004fea000383ffff */
[----:B------:R-:W-:Y:S05]  /*b7f0*/  BRA `(.L_x_206) ;  /* 0xffffffb000c47947 */ /* 0x000fea000383ffff */
.L_x_101:
[----:B-1----:R-:W-:-:S07]  /*b800*/  MOV R0, UR42 ;  /* 0x0000002a00007c02 */ /* 0x002fce0008000f00 */
.L_x_207:
[----:B-1----:R1:W2:Y:S02]  /*b810*/  SYNCS.PHASECHK.TRANS64.TRYWAIT P0, [R0+URZ+0xf0], R2 ;  /* 0x0000f002000075a7 */ /* 0x0022a400080011ff */
[----:B--2---:R-:W-:Y:S05]  /*b820*/  @!P0 NANOSLEEP.SYNCS 0x989680 ;  /* 0x009896800000895d */ /* 0x004fea0003900000 */
[----:B------:R-:W2:Y:S02]  /*b830*/  @!P0 SYNCS.PHASECHK.TRANS64 P0, [R0+URZ+0xf0], R2 ;  /* 0x0000f002000085a7 */ /* 0x000ea400080010ff */
[----:B--2---:R-:W-:Y:S05]  /*b840*/  @!P0 BRA `(.L_x_207) ;  /* 0xfffffffc00f08947 */ /* 0x004fea000383ffff */
[----:B------:R-:W-:Y:S05]  /*b850*/  BRA `(.L_x_208) ;  /* 0xffffffb000b47947 */ /* 0x000fea000383ffff */
.L_x_103:
[----:B------:R-:W-:Y:S07]  /*b860*/  MOV R0, UR50 ;  /* 0x0000003200007c02 */ /* 0x000fee0008000f00 */
.L_x_209:
[----:B-1----:R1:W2:Y:S02]  /*b870*/  SYNCS.PHASECHK.TRANS64.TRYWAIT P0, [R0+URZ+0x110], R2 ;  /* 0x00011002000075a7 */ /* 0x0022a400080011ff */
[----:B--2---:R-:W-:Y:S05]  /*b880*/  @!P0 NANOSLEEP.SYNCS 0x989680 ;  /* 0x009896800000895d */ /* 0x004fea0003900000 */
[----:B------:R-:W2:Y:S02]  /*b890*/  @!P0 SYNCS.PHASECHK.TRANS64 P0, [R0+URZ+0x110], R2 ;  /* 0x00011002000085a7 */ /* 0x000ea400080010ff */
[----:B--2---:R-:W-:Y:S05]  /*b8a0*/  @!P0 BRA `(.L_x_209) ;  /* 0xfffffffc00f08947 */ /* 0x004fea000383ffff */
[----:B------:R-:W-:Y:S05]  /*b8b0*/  BRA `(.L_x_210) ;  /* 0xffffffb400947947 */ /* 0x000fea000383ffff */
.L_x_114:
[----:B-1----:R-:W-:Y:S04]  /*b8c0*/  MOV R2, UR50 ;  /* 0x0000003200027c02 */ /* 0x002fe80008000f00 */
[----:B------:R1:W3:Y:S03]  /*b8d0*/  SYNCS.PHASECHK.TRANS64.TRYWAIT P1, [R2+URZ+0xc0], R3 ;  /* 0x0000c003020075a7 */ /* 0x0002e600080211ff */
[----:B---3--:R-:W-:Y:S05]  /*b8e0*/  @!P1 NANOSLEEP.SYNCS 0x989680 ;  /* 0x009896800000995d */ /* 0x008fea0003900000 */
[----:B------:R-:W3:Y:S02]  /*b8f0*/  @!P1 SYNCS.PHASECHK.TRANS64 P1, [R2+URZ+0xc0], R3 ;  /* 0x0000c003020095a7 */ /* 0x000ee400080210ff */
[----:B---3--:R-:W-:Y:S05]  /*b900*/  @!P1 BRA `(.L_x_114) ;  /* 0xfffffffc00ec9947 */ /* 0x008fea000383ffff */
[----:B------:R-:W-:Y:S05]  /*b910*/  BRA `(.L_x_113) ;  /* 0xffffffc8008c7947 */ /* 0x000fea000383ffff */
.L_x_116:
[----:B-1----:R1:W4:Y:S02]  /*b920*/  SYNCS.PHASECHK.TRANS64.TRYWAIT P0, [R73+URZ+0x120], R0 ;  /* 0x00012000490075a7 */ /* 0x00232400080011ff */
[----:B----4-:R-:W-:Y:S05]  /*b930*/  @!P0 NANOSLEEP.SYNCS 0x989680 ;  /* 0x009896800000895d */ /* 0x010fea0003900000 */
[----:B------:R-:W4:Y:S02]  /*b940*/  @!P0 SYNCS.PHASECHK.TRANS64 P0, [R73+URZ+0x120], R0 ;  /* 0x00012000490085a7 */ /* 0x000f2400080010ff */
[----:B----4-:R-:W-:Y:S05]  /*b950*/  @!P0 BRA `(.L_x_116) ;  /* 0xfffffffc00f08947 */ /* 0x010fea000383ffff */
[----:B------:R-:W-:Y:S05]  /*b960*/  BRA `(.L_x_115) ;  /* 0xffffffc800b47947 */ /* 0x000fea000383ffff */
.L_x_125:
[----:B-1----:R1:W2:Y:S02]  /*b970*/  SYNCS.PHASECHK.TRANS64.TRYWAIT P0, [R2+URZ+0xc0], R0 ;  /* 0x0000c000020075a7 */ /* 0x0022a400080011ff */
[----:B--2---:R-:W-:Y:S05]  /*b980*/  @!P0 NANOSLEEP.SYNCS 0x989680 ;  /* 0x009896800000895d */ /* 0x004fea0003900000 */
[----:B------:R-:W2:Y:S02]  /*b990*/  @!P0 SYNCS.PHASECHK.TRANS64 P0, [R2+URZ+0xc0], R0 ;  /* 0x0000c000020085a7 */ /* 0x000ea400080010ff */
[----:B--2---:R-:W-:Y:S05]  /*b9a0*/  @!P0 BRA `(.L_x_125) ;  /* 0xfffffffc00f08947 */ /* 0x004fea000383ffff */
[----:B------:R-:W-:Y:S05]  /*b9b0*/  BRA `(.L_x_124) ;  /* 0xffffffd000e47947 */ /* 0x000fea000383ffff */
.L_x_133:
[----:B-1----:R1:W2:Y:S02]  /*b9c0*/  SYNCS.PHASECHK.TRANS64.TRYWAIT P0, [R6+URZ+0xc0], R5 ;  /* 0x0000c005060075a7 */ /* 0x0022a400080011ff */
[----:B--2---:R-:W-:Y:S05]  /*b9d0*/  @!P0 NANOSLEEP.SYNCS 0x989680 ;  /* 0x009896800000895d */ /* 0x004fea0003900000 */
[----:B------:R-:W2:Y:S02]  /*b9e0*/  @!P0 SYNCS.PHASECHK.TRANS64 P0, [R6+URZ+0xc0], R5 ;  /* 0x0000c005060085a7 */ /* 0x000ea400080010ff */
[----:B--2---:R-:W-:Y:S05]  /*b9f0*/  @!P0 BRA `(.L_x_133) ;  /* 0xfffffffc00f08947 */ /* 0x004fea000383ffff */
[----:B------:R-:W-:Y:S05]  /*ba00*/  BRA `(.L_x_132) ;  /* 0xffffffdc00347947 */ /* 0x000fea000383ffff */
.L_x_141:
[----:B-1----:R1:W2:Y:S02]  /*ba10*/  SYNCS.PHASECHK.TRANS64.TRYWAIT P0, [R0+URZ+0xc0], R5 ;  /* 0x0000c005000075a7 */ /* 0x0022a400080011ff */
[----:B--2---:R-:W-:Y:S05]  /*ba20*/  @!P0 NANOSLEEP.SYNCS 0x989680 ;  /* 0x009896800000895d */ /* 0x004fea0003900000 */
[----:B------:R-:W2:Y:S02]  /*ba30*/  @!P0 SYNCS.PHASECHK.TRANS64 P0, [R0+URZ+0xc0], R5 ;  /* 0x0000c005000085a7 */ /* 0x000ea400080010ff */
[----:B--2---:R-:W-:Y:S05]  /*ba40*/  @!P0 BRA `(.L_x_141) ;  /* 0xfffffffc00f08947 */ /* 0x004fea000383ffff */
[----:B------:R-:W-:Y:S05]  /*ba50*/  BRA `(.L_x_140) ;  /* 0xffffffe400807947 */ /* 0x000fea000383ffff */
        .weak           $__internal_0_$__cuda_sm10x_tcgen05_guardrail_trap_col_being_dealloced_not_returned_by_alloc
        .type           $__internal_0_$__cuda_sm10x_tcgen05_guardrail_trap_col_being_dealloced_not_returned_by_alloc,@function
        .size           $__internal_0_$__cuda_sm10x_tcgen05_guardrail_trap_col_being_dealloced_not_returned_by_alloc,($__internal_1_$__cuda_sm10x_tcgen05_guardrail_trap_phase_invalid_during_alloc - $__internal_0_$__cuda_sm10x_tcgen05_guardrail_trap_col_being_dealloced_not_returned_by_alloc)
$__internal_0_$__cuda_sm10x_tcgen05_guardrail_trap_col_being_dealloced_not_returned_by_alloc:
[----:B------:R-:W-:Y:S05]  /*ba60*/  BPT.TRAP 0x1 ;  /* 0x000000040000795c */ /* 0x000fea0000300000 */
[----:B------:R-:W-:-:S04]  /*ba70*/  HFMA2 R3, -RZ, RZ, 0, 0 ;  /* 0x00000000ff037431 */ /* 0x000fc800000001ff */
[----:B------:R-:W-:Y:S05]  /*ba80*/  RET.REL.NODEC R2 `(_ZN7cutlass13device_kernelINS_4conv6kernel13ConvUniversalINS1_16ConvProblemShapeILNS1_8OperatorE2ELi3EEENS1_10collective14CollectiveConvINS1_47MainloopSm100TmaUmmaWarpSpecializedImplicitGemmILS5_2ELi12ELi3ELi1ELi2EN4cute5tupleIJNSA_1CILi2EEENSC_ILi1EEESE_EEEEENSB_IJNSC_ILi128EEENSB_IJSH_EEENSB_IJNSC_ILi32EEEEEEEEENS_10tfloat32_tESM_NSA_8TiledMMAINSA_8MMA_AtomIJNSA_23SM100_MMA_TF32_2x1SM_SSISM_SM_fLi128ELi128ELNSA_4UMMA5MajorE1ELSR_1ELNSQ_7ScaleInE0ELSS_0EEEEEENSA_6LayoutINSB_IJSE_SE_SE_EEENSB_IJNSC_ILi0EEESX_SX_EEEEENSB_IJNSA_10UnderscoreES10_S10_EEEEENS7_6detail27Sm100ImplicitGemmTileTraitsINSA_18SM100_TMA_2SM_LOADENSA_14ComposedLayoutINSA_7SwizzleILi2ELi5ELi2EEENSA_18smem_ptr_flag_bitsILi32EEENSV_INSB_IJSJ_NSC_ILi4EEEEEENSB_IJSE_SJ_EEEEEEEvEENS14_INSA_25SM100_TMA_2SM_LOAD_IM2COLES1F_vEEEENS_8epilogue10collective18CollectiveEpilogueINS1K_23Sm100TmaWarpSpecializedILi4ELi2ELi16ELb1ELb0EEEJNSB_IJNSC_ILi64EEESI_SK_EEENSB_IJNSV_IS1P_SE_EENSV_INSB_IJNSC_ILi16EEESD_EEENSB_IJSE_S1P_EEEEEEEESM_NSB_IJlNSB_IJSE_lllEEESX_EEESM_S1Y_NS1K_6fusion15FusionCallbacksIS1O_NS1Z_17LinearCombinationISM_fSM_fLNS_15FloatRoundStyleE2EEES1Q_S1W_JEEENSA_5SM1004TMEM4LOAD26SM100_TMEM_LOAD_32dp32b16xENSA_13SM90_TMA_LOADENS16_INS17_ILi2ELi4ELi3EEES1A_NSV_INSB_IJNSC_ILi8EEES1S_EEENSB_IJS1S_SE_EEEEEEENSA_39AutoVectorizingCopyWithAssumedAlignmentILi128EEENSA_14SM90_TMA_STOREES2F_S2H_S2H_EEEvvEEEEvNT_6ParamsE) ;  /* 0xffffff44025c7950 */ /* 0x000fea0003c3ffff */
        .weak           $__internal_1_$__cuda_sm10x_tcgen05_guardrail_trap_phase_invalid_during_alloc
        .type           $__internal_1_$__cuda_sm10x_tcgen05_guardrail_trap_phase_invalid_during_alloc,@function
        .size           $__internal_1_$__cuda_sm10x_tcgen05_guardrail_trap_phase_invalid_during_alloc,($__internal_2_$__cuda_sm10x_tcgen05_guardrail_trap_unallocated_columns_being_dealloced - $__internal_1_$__cuda_sm10x_tcgen05_guardrail_trap_phase_invalid_during_alloc)
$__internal_1_$__cuda_sm10x_tcgen05_guardrail_trap_phase_invalid_during_alloc:
[----:B------:R-:W-:Y:S05]  /*ba90*/  BPT.TRAP 0x1 ;  /* 0x000000040000795c */ /* 0x000fea0000300000 */
[----:B------:R-:W-:-:S04]  /*baa0*/  MOV R5, 0x0 ;  /* 0x0000000000057802 */ /* 0x000fc80000000f00 */
[----:B------:R-:W-:Y:S05]  /*bab0*/  RET.REL.NODEC R4 `(_ZN7cutlass13device_kernelINS_4conv6kernel13ConvUniversalINS1_16ConvProblemShapeILNS1_8OperatorE2ELi3EEENS1_10collective14CollectiveConvINS1_47MainloopSm100TmaUmmaWarpSpecializedImplicitGemmILS5_2ELi12ELi3ELi1ELi2EN4cute5tupleIJNSA_1CILi2EEENSC_ILi1EEESE_EEEEENSB_IJNSC_ILi128EEENSB_IJSH_EEENSB_IJNSC_ILi32EEEEEEEEENS_10tfloat32_tESM_NSA_8TiledMMAINSA_8MMA_AtomIJNSA_23SM100_MMA_TF32_2x1SM_SSISM_SM_fLi128ELi128ELNSA_4UMMA5MajorE1ELSR_1ELNSQ_7ScaleInE0ELSS_0EEEEEENSA_6LayoutINSB_IJSE_SE_SE_EEENSB_IJNSC_ILi0EEESX_SX_EEEEENSB_IJNSA_10UnderscoreES10_S10_EEEEENS7_6detail27Sm100ImplicitGemmTileTraitsINSA_18SM100_TMA_2SM_LOADENSA_14ComposedLayoutINSA_7SwizzleILi2ELi5ELi2EEENSA_18smem_ptr_flag_bitsILi32EEENSV_INSB_IJSJ_NSC_ILi4EEEEEENSB_IJSE_SJ_EEEEEEEvEENS14_INSA_25SM100_TMA_2SM_LOAD_IM2COLES1F_vEEEENS_8epilogue10collective18CollectiveEpilogueINS1K_23Sm100TmaWarpSpecializedILi4ELi2ELi16ELb1ELb0EEEJNSB_IJNSC_ILi64EEESI_SK_EEENSB_IJNSV_IS1P_SE_EENSV_INSB_IJNSC_ILi16EEESD_EEENSB_IJSE_S1P_EEEEEEEESM_NSB_IJlNSB_IJSE_lllEEESX_EEESM_S1Y_NS1K_6fusion15FusionCallbacksIS1O_NS1Z_17LinearCombinationISM_fSM_fLNS_15FloatRoundStyleE2EEES1Q_S1W_JEEENSA_5SM1004TMEM4LOAD26SM100_TMEM_LOAD_32dp32b16xENSA_13SM90_TMA_LOADENS16_INS17_ILi2ELi4ELi3EEES1A_NSV_INSB_IJNSC_ILi8EEES1S_EEENSB_IJS1S_SE_EEEEEEENSA_39AutoVectorizingCopyWithAssumedAlignmentILi128EEENSA_14SM90_TMA_STOREES2F_S2H_S2H_EEEvvEEEEvNT_6ParamsE) ;  /* 0xffffff4404507950 */ /* 0x000fea0003c3ffff */
        .weak           $__internal_2_$__cuda_sm10x_tcgen05_guardrail_trap_unallocated_columns_being_dealloced
        .type           $__internal_2_$__cuda_sm10x_tcgen05_guardrail_trap_unallocated_columns_being_dealloced,@function
        .size           $__internal_2_$__cuda_sm10x_tcgen05_guardrail_trap_unallocated_columns_being_dealloced,(.L_x_212 - $__internal_2_$__cuda_sm10x_tcgen05_guardrail_trap_unallocated_columns_being_dealloced)
$__internal_2_$__cuda_sm10x_tcgen05_guardrail_trap_unallocated_columns_being_dealloced:
[----:B------:R-:W-:Y:S05]  /*bac0*/  BPT.TRAP 0x1 ;  /* 0x000000040000795c */ /* 0x000fea0000300000 */
[----:B------:R-:W-:-:S04]  /*bad0*/  HFMA2 R3, -RZ, RZ, 0, 0 ;  /* 0x00000000ff037431 */ /* 0x000fc800000001ff */
[----:B------:R-:W-:Y:S05]  /*bae0*/  RET.REL.NODEC R2 `(_ZN7cutlass13device_kernelINS_4conv6kernel13ConvUniversalINS1_16ConvProblemShapeILNS1_8OperatorE2ELi3EEENS1_10collective14CollectiveConvINS1_47MainloopSm100TmaUmmaWarpSpecializedImplicitGemmILS5_2ELi12ELi3ELi1ELi2EN4cute5tupleIJNSA_1CILi2EEENSC_ILi1EEESE_EEEEENSB_IJNSC_ILi128EEENSB_IJSH_EEENSB_IJNSC_ILi32EEEEEEEEENS_10tfloat32_tESM_NSA_8TiledMMAINSA_8MMA_AtomIJNSA_23SM100_MMA_TF32_2x1SM_SSISM_SM_fLi128ELi128ELNSA_4UMMA5MajorE1ELSR_1ELNSQ_7ScaleInE0ELSS_0EEEEEENSA_6LayoutINSB_IJSE_SE_SE_EEENSB_IJNSC_ILi0EEESX_SX_EEEEENSB_IJNSA_10UnderscoreES10_S10_EEEEENS7_6detail27Sm100ImplicitGemmTileTraitsINSA_18SM100_TMA_2SM_LOADENSA_14ComposedLayoutINSA_7SwizzleILi2ELi5ELi2EEENSA_18smem_ptr_flag_bitsILi32EEENSV_INSB_IJSJ_NSC_ILi4EEEEEENSB_IJSE_SJ_EEEEEEEvEENS14_INSA_25SM100_TMA_2SM_LOAD_IM2COLES1F_vEEEENS_8epilogue10collective18CollectiveEpilogueINS1K_23Sm100TmaWarpSpecializedILi4ELi2ELi16ELb1ELb0EEEJNSB_IJNSC_ILi64EEESI_SK_EEENSB_IJNSV_IS1P_SE_EENSV_INSB_IJNSC_ILi16EEESD_EEENSB_IJSE_S1P_EEEEEEEESM_NSB_IJlNSB_IJSE_lllEEESX_EEESM_S1Y_NS1K_6fusion15FusionCallbacksIS1O_NS1Z_17LinearCombinationISM_fSM_fLNS_15FloatRoundStyleE2EEES1Q_S1W_JEEENSA_5SM1004TMEM4LOAD26SM100_TMEM_LOAD_32dp32b16xENSA_13SM90_TMA_LOADENS16_INS17_ILi2ELi4ELi3EEES1A_NSV_INSB_IJNSC_ILi8EEES1S_EEENSB_IJS1S_SE_EEEEEEENSA_39AutoVectorizingCopyWithAssumedAlignmentILi128EEENSA_14SM90_TMA_STOREES2F_S2H_S2H_EEEvvEEEEvNT_6ParamsE) ;  /* 0xffffff4402447950 */ /* 0x000fea0003c3ffff */
.L_x_211:
[----:B------:R-:W-:-:S00]  /*baf0*/  BRA `(.L_x_211) ;  /* 0xfffffffc00fc7947 */ /* 0x000fc0000383ffff */
[----:B------:R-:W-:-:S00]  /*bb00*/  NOP ;  /* 0x0000000000007918 */ /* 0x000fc00000000000 */
[----:B------:R-:W-:-:S00]  /*bb10*/  NOP ;  /* 0x0000000000007918 */ /* 0x000fc00000000000 */
[----:B------:R-:W-:-:S00]  /*bb20*/  NOP ;  /* 0x0000000000007918 */ /* 0x000fc00000000000 */
[----:B------:R-:W-:-:S00]  /*bb30*/  NOP ;  /* 0x0000000000007918 */ /* 0x000fc00000000000 */
[----:B------:R-:W-:-:S00]  /*bb40*/  NOP ;  /* 0x0000000000007918 */ /* 0x000fc00000000000 */
[----:B------:R-:W-:-:S00]  /*bb50*/  NOP ;  /* 0x0000000000007918 */ /* 0x000fc00000000000 */
[----:B------:R-:W-:-:S00]  /*bb60*/  NOP ;  /* 0x0000000000007918 */ /* 0x000fc00000000000 */
[----:B------:R-:W-:-:S00]  /*bb70*/  NOP ;  /* 0x0000000000007918 */ /* 0x000fc00000000000 */
.L_x_212:


//--------------------- .nv.global.init           --------------------------
	.section	.nv.global.init,"aw",@progbits
.nv.global.init:
	.type		$str$29,@object
	.size		$str$29,($str$30 - $str$29)
$str$29:
        /*0000*/ 	.byte	0x28, 0x61, 0x64, 0x64, 0x72, 0x65, 0x73, 0x73, 0x20, 0x26, 0x20, 0x6d, 0x61, 0x73, 0x6b, 0x29
        /*0010*/ 	.byte	0x20, 0x3d, 0x3d, 0x20, 0x30, 0x00
	.type		$str$30,@object
	.size		$str$30,($str$28 - $str$30)
$str$30:
        /*0016*/ 	.byte	0x2f, 0x74, 0x6d, 0x70, 0x2f, 0x63, 0x75, 0x74, 0x6c, 0x61, 0x73, 0x73, 0x5f, 0x73, 0x77, 0x65
        /*0026*/ 	.byte	0x65, 0x70, 0x5f, 0x73, 0x72, 0x63, 0x2f, 0x69, 0x6e, 0x63, 0x6c, 0x75, 0x64, 0x65, 0x2f, 0x63
        /*0036*/ 	.byte	0x75, 0x74, 0x65, 0x2f, 0x70, 0x6f, 0x69, 0x6e, 0x74, 0x65, 0x72, 0x5f, 0x66, 0x6c, 0x61, 0x67
        /*0046*/ 	.byte	0x67, 0x65, 0x64, 0x2e, 0x68, 0x70, 0x70, 0x00
	.type		$str$28,@object
	.size		$str$28,($str$27 - $str$28)
$str$28:
        /*004e*/ 	.byte	0x2f, 0x74, 0x6d, 0x70, 0x2f, 0x63, 0x75, 0x74, 0x6c, 0x61, 0x73, 0x73, 0x5f, 0x73, 0x77, 0x65
        /*005e*/ 	.byte	0x65, 0x70, 0x5f, 0x73, 0x72, 0x63, 0x2f, 0x69, 0x6e, 0x63, 0x6c, 0x75, 0x64, 0x65, 0x2f, 0x63
        /*006e*/ 	.byte	0x75, 0x74, 0x65, 0x2f, 0x61, 0x74, 0x6f, 0x6d, 0x2f, 0x63, 0x6f, 0x70, 0x79, 0x5f, 0x74, 0x72
        /*007e*/ 	.byte	0x61, 0x69, 0x74, 0x73, 0x5f, 0x73, 0x6d, 0x31, 0x30, 0x30, 0x2e, 0x68, 0x70, 0x70, 0x00
	.type		$str$27,@object
	.size		$str$27,(__unnamed_1 - $str$27)
$str$27:
        /*008d*/ 	.byte	0x28, 0x28, 0x75, 0x69, 0x6e, 0x74, 0x33, 0x32, 0x5f, 0x74, 0x28, 0x74, 0x68, 0x72, 0x65, 0x61
        /*009d*/ 	.byte	0x64, 0x49, 0x64, 0x78, 0x2e, 0x78, 0x29, 0x20, 0x2f, 0x20, 0x33, 0x32, 0x29, 0x20, 0x25, 0x20
        /*00ad*/ 	.byte	0x34, 0x29, 0x20, 0x3d, 0x3d, 0x20, 0x28, 0x28, 0x28, 0x74, 0x6d, 0x65, 0x6d, 0x5f, 0x61, 0x64
        /*00bd*/ 	.byte	0x64, 0x72, 0x20, 0x3e, 0x3e, 0x20, 0x31, 0x36, 0x29, 0x20, 0x2f, 0x20, 0x33, 0x32, 0x29, 0x20
        /*00cd*/ 	.byte	0x25, 0x20, 0x34, 0x29, 0x00
	.type		__unnamed_1,@object
	.size		__unnamed_1,(__unnamed_2 - __unnamed_1)
__unnamed_1:
        /*00d2*/ 	.byte	0x61, 0x75, 0x74, 0x6f, 0x20, 0x63, 0x75, 0x74, 0x65, 0x3a, 0x3a, 0x61, 0x73, 0x5f, 0x70, 0x6f
        /* <DEDUP_REMOVED lines=24> */
        /*0262*/ 	.byte	0x43, 0x3c, 0x32, 0x30, 0x34, 0x38, 0x3e, 0x3e, 0x3e, 0x3e, 0x5d, 0x00
	.type		__unnamed_2,@object
	.size		__unnamed_2,(.L_2 - __unnamed_2)
__unnamed_2:
        /* <DEDUP_REMOVED lines=42> */
        /*050e*/ 	.byte	0x3e, 0x5d, 0x00
.L_2:


//--------------------- .nv.shared._ZN7cutlass13device_kernelINS_4conv6kernel13ConvUniversalINS1_16ConvProblemShapeILNS1_8OperatorE2ELi3EEENS1_10collective14CollectiveConvINS1_47MainloopSm100TmaUmmaWarpSpecializedImplicitGemmILS5_2ELi12ELi3ELi1ELi2EN4cute5tupleIJNSA_1CILi2EEENSC_ILi1EEESE_EEEEENSB_IJNSC_ILi128EEENSB_IJSH_EEENSB_IJNSC_ILi32EEEEEEEEENS_10tfloat32_tESM_NSA_8TiledMMAINSA_8MMA_AtomIJNSA_23SM100_MMA_TF32_2x1SM_SSISM_SM_fLi128ELi128ELNSA_4UMMA5MajorE1ELSR_1ELNSQ_7ScaleInE0ELSS_0EEEEEENSA_6LayoutINSB_IJSE_SE_SE_EEENSB_IJNSC_ILi0EEESX_SX_EEEEENSB_IJNSA_10UnderscoreES10_S10_EEEEENS7_6detail27Sm100ImplicitGemmTileTraitsINSA_18SM100_TMA_2SM_LOADENSA_14ComposedLayoutINSA_7SwizzleILi2ELi5ELi2EEENSA_18smem_ptr_flag_bitsILi32EEENSV_INSB_IJSJ_NSC_ILi4EEEEEENSB_IJSE_SJ_EEEEEEEvEENS14_INSA_25SM100_TMA_2SM_LOAD_IM2COLES1F_vEEEENS_8epilogue10collective18CollectiveEpilogueINS1K_23Sm100TmaWarpSpecializedILi4ELi2ELi16ELb1ELb0EEEJNSB_IJNSC_ILi64EEESI_SK_EEENSB_IJNSV_IS1P_SE_EENSV_INSB_IJNSC_ILi16EEESD_EEENSB_IJSE_S1P_EEEEEEEESM_NSB_IJlNSB_IJSE_lllEEESX_EEESM_S1Y_NS1K_6fusion15FusionCallbacksIS1O_NS1Z_17LinearCombinationISM_fSM_fLNS_15FloatRoundStyleE2EEES1Q_S1W_JEEENSA_5SM1004TMEM4LOAD26SM100_TMEM_LOAD_32dp32b16xENSA_13SM90_TMA_LOADENS16_INS17_ILi2ELi4ELi3EEES1A_NSV_INSB_IJNSC_ILi8EEES1S_EEENSB_IJS1S_SE_EEEEEEENSA_39AutoVectorizingCopyWithAssumedAlignmentILi128EEENSA_14SM90_TMA_STOREES2F_S2H_S2H_EEEvvEEEEvNT_6ParamsE --------------------------
	.section	.nv.shared._ZN7cutlass13device_kernelINS_4conv6kernel13ConvUniversalINS1_16ConvProblemShapeILNS1_8OperatorE2ELi3EEENS1_10collective14CollectiveConvINS1_47MainloopSm100TmaUmmaWarpSpecializedImplicitGemmILS5_2ELi12ELi3ELi1ELi2EN4cute5tupleIJNSA_1CILi2EEENSC_ILi1EEESE_EEEEENSB_IJNSC_ILi128EEENSB_IJSH_EEENSB_IJNSC_ILi32EEEEEEEEENS_10tfloat32_tESM_NSA_8TiledMMAINSA_8MMA_AtomIJNSA_23SM100_MMA_TF32_2x1SM_SSISM_SM_fLi128ELi128ELNSA_4UMMA5MajorE1ELSR_1ELNSQ_7ScaleInE0ELSS_0EEEEEENSA_6LayoutINSB_IJSE_SE_SE_EEENSB_IJNSC_ILi0EEESX_SX_EEEEENSB_IJNSA_10UnderscoreES10_S10_EEEEENS7_6detail27Sm100ImplicitGemmTileTraitsINSA_18SM100_TMA_2SM_LOADENSA_14ComposedLayoutINSA_7SwizzleILi2ELi5ELi2EEENSA_18smem_ptr_flag_bitsILi32EEENSV_INSB_IJSJ_NSC_ILi4EEEEEENSB_IJSE_SJ_EEEEEEEvEENS14_INSA_25SM100_TMA_2SM_LOAD_IM2COLES1F_vEEEENS_8epilogue10collective18CollectiveEpilogueINS1K_23Sm100TmaWarpSpecializedILi4ELi2ELi16ELb1ELb0EEEJNSB_IJNSC_ILi64EEESI_SK_EEENSB_IJNSV_IS1P_SE_EENSV_INSB_IJNSC_ILi16EEESD_EEENSB_IJSE_S1P_EEEEEEEESM_NSB_IJlNSB_IJSE_lllEEESX_EEESM_S1Y_NS1K_6fusion15FusionCallbacksIS1O_NS1Z_17LinearCombinationISM_fSM_fLNS_15FloatRoundStyleE2EEES1Q_S1W_JEEENSA_5SM1004TMEM4LOAD26SM100_TMEM_LOAD_32dp32b16xENSA_13SM90_TMA_LOADENS16_INS17_ILi2ELi4ELi3EEES1A_NSV_INSB_IJNSC_ILi8EEES1S_EEENSB_IJS1S_SE_EEEEEEENSA_39AutoVectorizingCopyWithAssumedAlignmentILi128EEENSA_14SM90_TMA_STOREES2F_S2H_S2H_EEEvvEEEEvNT_6ParamsE,"aw",@nobits
	.sectionflags	@""
	.align	16
	.zero		1024


//--------------------- .nv.shared.reserved.0     --------------------------
	.section	.nv.shared.reserved.0,"aw",@nobits
	.weak		__nv_reservedSMEM_offset_0_alias
	.size		__nv_reservedSMEM_offset_0_alias, 0, 64
	.other		__nv_reservedSMEM_offset_0_alias,@"STO_CUDA_RESERVED_SHARED STV_DEFAULT"
__nv_reservedSMEM_offset_0_alias:
	.zero		0
.nv.shared.reserved.0:
	.zero		64
	.weak		__nv_reservedSMEM_tcgen05_partition
	.type		__nv_reservedSMEM_tcgen05_partition,@object
	.size		__nv_reservedSMEM_tcgen05_partition,(.L_0 - __nv_reservedSMEM_tcgen05_partition)
__nv_reservedSMEM_tcgen05_partition:
	.zero		32
.L_0:


//--------------------- .nv.global                --------------------------
	.section	.nv.global,"aw",@nobits
.nv.global:
	.type		_ZN39_INTERNAL_60cdd15b_4_k_cu_17c829e2_34804cute1_E,@object
	.size		_ZN39_INTERNAL_60cdd15b_4_k_cu_17c829e2_34804cute1_E,(_ZN39_INTERNAL_60cdd15b_4_k_cu_17c829e2_34804cuda3std3__45__cpo6cbeginE - _ZN39_INTERNAL_60cdd15b_4_k_cu_17c829e2_34804cute1_E)
_ZN39_INTERNAL_60cdd15b_4_k_cu_17c829e2_34804cute1_E:
	.zero		1
	.type		_ZN39_INTERNAL_60cdd15b_4_k_cu_17c829e2_34804cuda3std3__45__cpo6cbeginE,@object
	.size		_ZN39_INTERNAL_60cdd15b_4_k_cu_17c829e2_34804cuda3std3__45__cpo6cbeginE,(_ZN39_INTERNAL_60cdd15b_4_k_cu_17c829e2_34804cuda3std3__48in_placeE - _ZN39_INTERNAL_60cdd15b_4_k_cu_17c829e2_34804cuda3std3__45__cpo6cbeginE)
_ZN39_INTERNAL_60cdd15b_4_k_cu_17c829e2_34804cuda3std3__45__cpo6cbeginE:
	.zero		1
	.type		_ZN39_INTERNAL_60cdd15b_4_k_cu_17c829e2_34804cuda3std3__48in_placeE,@object
	.size		_ZN39_INTERNAL_60cdd15b_4_k_cu_17c829e2_34804cuda3std3__48in_placeE,(_ZN39_INTERNAL_60cdd15b_4_k_cu_17c829e2_34804cuda3std6ranges3__45__cpo9iter_moveE - _ZN39_INTERNAL_60cdd15b_4_k_cu_17c829e2_34804cuda3std3__48in_placeE)
_ZN39_INTERNAL_60cdd15b_4_k_cu_17c829e2_34804cuda3std3__48in_placeE:
	.zero		1
	.type		_ZN39_INTERNAL_60cdd15b_4_k_cu_17c829e2_34804cuda3std6ranges3__45__cpo9iter_moveE,@object
	.size		_ZN39_INTERNAL_60cdd15b_4_k_cu_17c829e2_34804cuda3std6ranges3__45__cpo9iter_moveE,(_ZN39_INTERNAL_60cdd15b_4_k_cu_17c829e2_34804cuda3std3__45__cpo5beginE - _ZN39_INTERNAL_60cdd15b_4_k_cu_17c829e2_34804cuda3std6ranges3__45__cpo9iter_moveE)
_ZN39_INTERNAL_60cdd15b_4_k_cu_17c829e2_34804cuda3std6ranges3__45__cpo9iter_moveE:
	.zero		1
	.type		_ZN39_INTERNAL_60cdd15b_4_k_cu_17c829e2_34804cuda3std3__45__cpo5beginE,@object
	.size		_ZN39_INTERNAL_60cdd15b_4_k_cu_17c829e2_34804cuda3std3__45__cpo5beginE,(_ZN39_INTERNAL_60cdd15b_4_k_cu_17c829e2_34804cuda3std3__441_GLOBAL__N__60cdd15b_4_k_cu_17c829e2_34806ignoreE - _ZN39_INTERNAL_60cdd15b_4_k_cu_17c829e2_34804cuda3std3__45__cpo5beginE)
_ZN39_INTERNAL_60cdd15b_4_k_cu_17c829e2_34804cuda3std3__45__cpo5beginE:
	.zero		1
	.type		_ZN39_INTERNAL_60cdd15b_4_k_cu_17c829e2_34804cuda3std3__441_GLOBAL__N__60cdd15b_4_k_cu_17c829e2_34806ignoreE,@object
	.size		_ZN39_INTERNAL_60cdd15b_4_k_cu_17c829e2_34804cuda3std3__441_GLOBAL__N__60cdd15b_4_k_cu_17c829e2_34806ignoreE,(_ZN39_INTERNAL_60cdd15b_4_k_cu_17c829e2_34804cute7productE - _ZN39_INTERNAL_60cdd15b_4_k_cu_17c829e2_34804cuda3std3__441_GLOBAL__N__60cdd15b_4_k_cu_17c829e2_34806ignoreE)
_ZN39_INTERNAL_60cdd15b_4_k_cu_17c829e2_34804cuda3std3__441_GLOBAL__N__60cdd15b_4_k_cu_17c829e2_34806ignoreE:
	.zero		1
	.type		_ZN39_INTERNAL_60cdd15b_4_k_cu_17c829e2_34804cute7productE,@object
	.size		_ZN39_INTERNAL_60cdd15b_4_k_cu_17c829e2_34804cute7productE,(_ZN39_INTERNAL_60cdd15b_4_k_cu_17c829e2_34804cuda3std3__45__cpo3endE - _ZN39_INTERNAL_60cdd15b_4_k_cu_17c829e2_34804cute7productE)
_ZN39_INTERNAL_60cdd15b_4_k_cu_17c829e2_34804cute7productE:
	.zero		1
	.type		_ZN39_INTERNAL_60cdd15b_4_k_cu_17c829e2_34804cuda3std3__45__cpo3endE,@object
	.size		_ZN39_INTERNAL_60cdd15b_4_k_cu_17c829e2_34804cuda3std3__45__cpo3endE,(_ZN39_INTERNAL_60cdd15b_4_k_cu_17c829e2_34804cuda3std3__419piecewise_constructE - _ZN39_INTERNAL_60cdd15b_4_k_cu_17c829e2_34804cuda3std3__45__cpo3endE)
_ZN39_INTERNAL_60cdd15b_4_k_cu_17c829e2_34804cuda3std3__45__cpo3endE:
	.zero		1
	.type		_ZN39_INTERNAL_60cdd15b_4_k_cu_17c829e2_34804cuda3std3__419piecewise_constructE,@object
	.size		_ZN39_INTERNAL_60cdd15b_4_k_cu_17c829e2_34804cuda3std3__419piecewise_constructE,(_ZN39_INTERNAL_60cdd15b_4_k_cu_17c829e2_34804cuda3std3__45__cpo4cendE - _ZN39_INTERNAL_60cdd15b_4_k_cu_17c829e2_34804cuda3std3__419piecewise_constructE)
_ZN39_INTERNAL_60cdd15b_4_k_cu_17c829e2_34804cuda3std3__419piecewise_constructE:
	.zero		1
	.type		_ZN39_INTERNAL_60cdd15b_4_k_cu_17c829e2_34804cuda3std3__45__cpo4cendE,@object
	.size		_ZN39_INTERNAL_60cdd15b_4_k_cu_17c829e2_34804cuda3std3__45__cpo4cendE,(_ZN39_INTERNAL_60cdd15b_4_k_cu_17c829e2_34804cuda3std6ranges3__45__cpo4swapE - _ZN39_INTERNAL_60cdd15b_4_k_cu_17c829e2_34804cuda3std3__45__cpo4cendE)
_ZN39_INTERNAL_60cdd15b_4_k_cu_17c829e2_34804cuda3std3__45__cpo4cendE:
	.zero		1
	.type		_ZN39_INTERNAL_60cdd15b_4_k_cu_17c829e2_34804cuda3std6ranges3__45__cpo4swapE,@object
	.size		_ZN39_INTERNAL_60cdd15b_4_k_cu_17c829e2_34804cuda3std6ranges3__45__cpo4swapE,(.L_10 - _ZN39_INTERNAL_60cdd15b_4_k_cu_17c829e2_34804cuda3std6ranges3__45__cpo4swapE)
_ZN39_INTERNAL_60cdd15b_4_k_cu_17c829e2_34804cuda3std6ranges3__45__cpo4swapE:
	.zero		1
.L_10:


//--------------------- .nv.constant0._ZN7cutlass13device_kernelINS_4conv6kernel13ConvUniversalINS1_16ConvProblemShapeILNS1_8OperatorE2ELi3EEENS1_10collective14CollectiveConvINS1_47MainloopSm100TmaUmmaWarpSpecializedImplicitGemmILS5_2ELi12ELi3ELi1ELi2EN4cute5tupleIJNSA_1CILi2EEENSC_ILi1EEESE_EEEEENSB_IJNSC_ILi128EEENSB_IJSH_EEENSB_IJNSC_ILi32EEEEEEEEENS_10tfloat32_tESM_NSA_8TiledMMAINSA_8MMA_AtomIJNSA_23SM100_MMA_TF32_2x1SM_SSISM_SM_fLi128ELi128ELNSA_4UMMA5MajorE1ELSR_1ELNSQ_7ScaleInE0ELSS_0EEEEEENSA_6LayoutINSB_IJSE_SE_SE_EEENSB_IJNSC_ILi0EEESX_SX_EEEEENSB_IJNSA_10UnderscoreES10_S10_EEEEENS7_6detail27Sm100ImplicitGemmTileTraitsINSA_18SM100_TMA_2SM_LOADENSA_14ComposedLayoutINSA_7SwizzleILi2ELi5ELi2EEENSA_18smem_ptr_flag_bitsILi32EEENSV_INSB_IJSJ_NSC_ILi4EEEEEENSB_IJSE_SJ_EEEEEEEvEENS14_INSA_25SM100_TMA_2SM_LOAD_IM2COLES1F_vEEEENS_8epilogue10collective18CollectiveEpilogueINS1K_23Sm100TmaWarpSpecializedILi4ELi2ELi16ELb1ELb0EEEJNSB_IJNSC_ILi64EEESI_SK_EEENSB_IJNSV_IS1P_SE_EENSV_INSB_IJNSC_ILi16EEESD_EEENSB_IJSE_S1P_EEEEEEEESM_NSB_IJlNSB_IJSE_lllEEESX_EEESM_S1Y_NS1K_6fusion15FusionCallbacksIS1O_NS1Z_17LinearCombinationISM_fSM_fLNS_15FloatRoundStyleE2EEES1Q_S1W_JEEENSA_5SM1004TMEM4LOAD26SM100_TMEM_LOAD_32dp32b16xENSA_13SM90_TMA_LOADENS16_INS17_ILi2ELi4ELi3EEES1A_NSV_INSB_IJNSC_ILi8EEES1S_EEENSB_IJS1S_SE_EEEEEEENSA_39AutoVectorizingCopyWithAssumedAlignmentILi128EEENSA_14SM90_TMA_STOREES2F_S2H_S2H_EEEvvEEEEvNT_6ParamsE --------------------------
	.section	.nv.constant0._ZN7cutlass13device_kernelINS_4conv6kernel13ConvUniversalINS1_16ConvProblemShapeILNS1_8OperatorE2ELi3EEENS1_10collective14CollectiveConvINS1_47MainloopSm100TmaUmmaWarpSpecializedImplicitGemmILS5_2ELi12ELi3ELi1ELi2EN4cute5tupleIJNSA_1CILi2EEENSC_ILi1EEESE_EEEEENSB_IJNSC_ILi128EEENSB_IJSH_EEENSB_IJNSC_ILi32EEEEEEEEENS_10tfloat32_tESM_NSA_8TiledMMAINSA_8MMA_AtomIJNSA_23SM100_MMA_TF32_2x1SM_SSISM_SM_fLi128ELi128ELNSA_4UMMA5MajorE1ELSR_1ELNSQ_7ScaleInE0ELSS_0EEEEEENSA_6LayoutINSB_IJSE_SE_SE_EEENSB_IJNSC_ILi0EEESX_SX_EEEEENSB_IJNSA_10UnderscoreES10_S10_EEEEENS7_6detail27Sm100ImplicitGemmTileTraitsINSA_18SM100_TMA_2SM_LOADENSA_14ComposedLayoutINSA_7SwizzleILi2ELi5ELi2EEENSA_18smem_ptr_flag_bitsILi32EEENSV_INSB_IJSJ_NSC_ILi4EEEEEENSB_IJSE_SJ_EEEEEEEvEENS14_INSA_25SM100_TMA_2SM_LOAD_IM2COLES1F_vEEEENS_8epilogue10collective18CollectiveEpilogueINS1K_23Sm100TmaWarpSpecializedILi4ELi2ELi16ELb1ELb0EEEJNSB_IJNSC_ILi64EEESI_SK_EEENSB_IJNSV_IS1P_SE_EENSV_INSB_IJNSC_ILi16EEESD_EEENSB_IJSE_S1P_EEEEEEEESM_NSB_IJlNSB_IJSE_lllEEESX_EEESM_S1Y_NS1K_6fusion15FusionCallbacksIS1O_NS1Z_17LinearCombinationISM_fSM_fLNS_15FloatRoundStyleE2EEES1Q_S1W_JEEENSA_5SM1004TMEM4LOAD26SM100_TMEM_LOAD_32dp32b16xENSA_13SM90_TMA_LOADENS16_INS17_ILi2ELi4ELi3EEES1A_NSV_INSB_IJNSC_ILi8EEES1S_EEENSB_IJS1S_SE_EEEEEEENSA_39AutoVectorizingCopyWithAssumedAlignmentILi128EEENSA_14SM90_TMA_STOREES2F_S2H_S2H_EEEvvEEEEvNT_6ParamsE,"a",@progbits
	.sectionflags	@""
	.align	4
.nv.constant0._ZN7cutlass13device_kernelINS_4conv6kernel13ConvUniversalINS1_16ConvProblemShapeILNS1_8OperatorE2ELi3EEENS1_10collective14CollectiveConvINS1_47MainloopSm100TmaUmmaWarpSpecializedImplicitGemmILS5_2ELi12ELi3ELi1ELi2EN4cute5tupleIJNSA_1CILi2EEENSC_ILi1EEESE_EEEEENSB_IJNSC_ILi128EEENSB_IJSH_EEENSB_IJNSC_ILi32EEEEEEEEENS_10tfloat32_tESM_NSA_8TiledMMAINSA_8MMA_AtomIJNSA_23SM100_MMA_TF32_2x1SM_SSISM_SM_fLi128ELi128ELNSA_4UMMA5MajorE1ELSR_1ELNSQ_7ScaleInE0ELSS_0EEEEEENSA_6LayoutINSB_IJSE_SE_SE_EEENSB_IJNSC_ILi0EEESX_SX_EEEEENSB_IJNSA_10UnderscoreES10_S10_EEEEENS7_6detail27Sm100ImplicitGemmTileTraitsINSA_18SM100_TMA_2SM_LOADENSA_14ComposedLayoutINSA_7SwizzleILi2ELi5ELi2EEENSA_18smem_ptr_flag_bitsILi32EEENSV_INSB_IJSJ_NSC_ILi4EEEEEENSB_IJSE_SJ_EEEEEEEvEENS14_INSA_25SM100_TMA_2SM_LOAD_IM2COLES1F_vEEEENS_8epilogue10collective18CollectiveEpilogueINS1K_23Sm100TmaWarpSpecializedILi4ELi2ELi16ELb1ELb0EEEJNSB_IJNSC_ILi64EEESI_SK_EEENSB_IJNSV_IS1P_SE_EENSV_INSB_IJNSC_ILi16EEESD_EEENSB_IJSE_S1P_EEEEEEEESM_NSB_IJlNSB_IJSE_lllEEESX_EEESM_S1Y_NS1K_6fusion15FusionCallbacksIS1O_NS1Z_17LinearCombinationISM_fSM_fLNS_15FloatRoundStyleE2EEES1Q_S1W_JEEENSA_5SM1004TMEM4LOAD26SM100_TMEM_LOAD_32dp32b16xENSA_13SM90_TMA_LOADENS16_INS17_ILi2ELi4ELi3EEES1A_NSV_INSB_IJNSC_ILi8EEES1S_EEENSB_IJS1S_SE_EEEEEEENSA_39AutoVectorizingCopyWithAssumedAlignmentILi128EEENSA_14SM90_TMA_STOREES2F_S2H_S2H_EEEvvEEEEvNT_6ParamsE:
	.zero		3200


//--------------------- SYMBOLS --------------------------

	.type		.nv.reservedSmem.offset0,@object
	.size		.nv.reservedSmem.offset0,0x4
	.type		.nv.reservedSmem.cap,@object
	.size		.nv.reservedSmem.cap,0x4
	.type		__assertfail,@function
